	.target	sm_80

	.elftype	@"ET_EXEC"


//--------------------- .note.nv.tkinfo           --------------------------
	.section	.note.nv.tkinfo,"",@"SHT_NOTE"
	.sectionflags	@"SHF_NOTE_NV_TKINFO"
	.tkinfo
        /*0018*/ 	.word	0x00000002
        /*0030*/ 	.string	""
        /*0030*/ 	.string	"ptxas"
        /*0030*/ 	.string	"Cuda compilation tools, release 13.0, V13.0.88"
        /*0030*/ 	.string	"Build cuda_13.0.r13.0/compiler.36424714_0"
        /*0030*/ 	.string	"-v  -suppress-debug-info  -lineinfo  -arch sm_80 "



//--------------------- .note.nv.cuinfo           --------------------------
	.section	.note.nv.cuinfo,"",@"SHT_NOTE"
	.sectionflags	@"SHF_NOTE_NV_CUINFO"
        /*0018*/ 	.short	0x0002
        /*001a*/ 	.short	0x0050
        /*001c*/ 	.short	0x0082
	.zero		2


//--------------------- .nv.info                  --------------------------
	.section	.nv.info,"",@"SHT_CUDA_INFO"
	.align	4


	//----- nvinfo : EIATTR_REGCOUNT
	.align		4
        /*0000*/ 	.byte	0x04, 0x2f
        /*0002*/ 	.short	(.L_2 - .L_1)
	.align		4
.L_1:
        /*0004*/ 	.word	index@(attn_fwd)
        /*0008*/ 	.word	0x000000ff


	//----- nvinfo : EIATTR_FRAME_SIZE
	.align		4
.L_2:
        /*000c*/ 	.byte	0x04, 0x11
        /*000e*/ 	.short	(.L_4 - .L_3)
	.align		4
.L_3:
        /*0010*/ 	.word	index@(attn_fwd)
        /*0014*/ 	.word	0x000003f8


	//----- nvinfo : EIATTR_MIN_STACK_SIZE
	.align		4
.L_4:
        /*0018*/ 	.byte	0x04, 0x12
        /*001a*/ 	.short	(.L_6 - .L_5)
	.align		4
.L_5:
        /*001c*/ 	.word	index@(attn_fwd)
        /*0020*/ 	.word	0x000003f8
.L_6:


//--------------------- .nv.info.attn_fwd         --------------------------
	.section	.nv.info.attn_fwd,"",@"SHT_CUDA_INFO"
	.sectionflags	@""
	.align	4


	//----- nvinfo : EIATTR_CUDA_API_VERSION
	.align		4
        /*0000*/ 	.byte	0x04, 0x37
        /*0002*/ 	.short	(.L_8 - .L_7)
.L_7:
        /*0004*/ 	.word	0x00000082


	//----- nvinfo : EIATTR_SW2861232_WAR
	.align		4
.L_8:
        /*0008*/ 	.byte	0x01, 0x35
	.zero		2


	//----- nvinfo : EIATTR_PARAM_CBANK
	.align		4
        /*000c*/ 	.byte	0x04, 0x0a
        /*000e*/ 	.short	(.L_10 - .L_9)
	.align		4
.L_9:
        /*0010*/ 	.word	index@(.nv.constant0.attn_fwd)
        /*0014*/ 	.short	0x0160
        /*0016*/ 	.short	0x0088


	//----- nvinfo : EIATTR_CBANK_PARAM_SIZE
	.align		4
.L_10:
        /*0018*/ 	.byte	0x03, 0x19
        /*001a*/ 	.short	0x0088


	//----- nvinfo : EIATTR_KPARAM_INFO
	.align		4
        /*001c*/ 	.byte	0x04, 0x17
        /*001e*/ 	.short	(.L_12 - .L_11)
.L_11:
        /*0020*/ 	.word	0x00000000
        /*0024*/ 	.short	0x0019
        /*0026*/ 	.short	0x0080
        /*0028*/ 	.byte	0x00, 0xf4, 0x21, 0x00


	//----- nvinfo : EIATTR_KPARAM_INFO
	.align		4
.L_12:
        /*002c*/ 	.byte	0x04, 0x17
        /*002e*/ 	.short	(.L_14 - .L_13)
.L_13:
        /*0030*/ 	.word	0x00000000
        /*0034*/ 	.short	0x0018
        /*0036*/ 	.short	0x0078
        /*0038*/ 	.byte	0x00, 0xf4, 0x21, 0x00


	//----- nvinfo : EIATTR_KPARAM_INFO
	.align		4
.L_14:
        /*003c*/ 	.byte	0x04, 0x17
        /*003e*/ 	.short	(.L_16 - .L_15)
.L_15:
        /*0040*/ 	.word	0x00000000
        /*0044*/ 	.short	0x0017
        /*0046*/ 	.short	0x0070
        /*0048*/ 	.byte	0x00, 0xf0, 0x11, 0x00


	//----- nvinfo : EIATTR_KPARAM_INFO
	.align		4
.L_16:
        /*004c*/ 	.byte	0x04, 0x17
        /*004e*/ 	.short	(.L_18 - .L_17)
.L_17:
        /*0050*/ 	.word	0x00000000
        /*0054*/ 	.short	0x0016
        /*0056*/ 	.short	0x006c
        /*0058*/ 	.byte	0x00, 0xf0, 0x11, 0x00


	//----- nvinfo : EIATTR_KPARAM_INFO
	.align		4
.L_18:
        /*005c*/ 	.byte	0x04, 0x17
        /*005e*/ 	.short	(.L_20 - .L_19)
.L_19:
        /*0060*/ 	.word	0x00000000
        /*0064*/ 	.short	0x0015
        /*0066*/ 	.short	0x0068
        /*0068*/ 	.byte	0x00, 0xf0, 0x11, 0x00


	//----- nvinfo : EIATTR_KPARAM_INFO
	.align		4
.L_20:
        /*006c*/ 	.byte	0x04, 0x17
        /*006e*/ 	.short	(.L_22 - .L_21)
.L_21:
        /*0070*/ 	.word	0x00000000
        /*0074*/ 	.short	0x0014
        /*0076*/ 	.short	0x0064
        /*0078*/ 	.byte	0x00, 0xf0, 0x11, 0x00


	//----- nvinfo : EIATTR_KPARAM_INFO
	.align		4
.L_22:
        /*007c*/ 	.byte	0x04, 0x17
        /*007e*/ 	.short	(.L_24 - .L_23)
.L_23:
        /*0080*/ 	.word	0x00000000
        /*0084*/ 	.short	0x0013
        /*0086*/ 	.short	0x0060
        /*0088*/ 	.byte	0x00, 0xf0, 0x11, 0x00


	//----- nvinfo : EIATTR_KPARAM_INFO
	.align		4
.L_24:
        /*008c*/ 	.byte	0x04, 0x17
        /*008e*/ 	.short	(.L_26 - .L_25)
.L_25:
        /*0090*/ 	.word	0x00000000
        /*0094*/ 	.short	0x0012
        /*0096*/ 	.short	0x005c
        /*0098*/ 	.byte	0x00, 0xf0, 0x11, 0x00


	//----- nvinfo : EIATTR_KPARAM_INFO
	.align		4
.L_26:
        /*009c*/ 	.byte	0x04, 0x17
        /*009e*/ 	.short	(.L_28 - .L_27)
.L_27:
        /*00a0*/ 	.word	0x00000000
        /*00a4*/ 	.short	0x0011
        /*00a6*/ 	.short	0x0058
        /*00a8*/ 	.byte	0x00, 0xf0, 0x11, 0x00


	//----- nvinfo : EIATTR_KPARAM_INFO
	.align		4
.L_28:
        /*00ac*/ 	.byte	0x04, 0x17
        /*00ae*/ 	.short	(.L_30 - .L_29)
.L_29:
        /*00b0*/ 	.word	0x00000000
        /*00b4*/ 	.short	0x0010
        /*00b6*/ 	.short	0x0054
        /*00b8*/ 	.byte	0x00, 0xf0, 0x11, 0x00


	//----- nvinfo : EIATTR_KPARAM_INFO
	.align		4
.L_30:
        /*00bc*/ 	.byte	0x04, 0x17
        /*00be*/ 	.short	(.L_32 - .L_31)
.L_31:
        /*00c0*/ 	.word	0x00000000
        /*00c4*/ 	.short	0x000f
        /*00c6*/ 	.short	0x0050
        /*00c8*/ 	.byte	0x00, 0xf0, 0x11, 0x00


	//----- nvinfo : EIATTR_KPARAM_INFO
	.align		4
.L_32:
        /*00cc*/ 	.byte	0x04, 0x17
        /*00ce*/ 	.short	(.L_34 - .L_33)
.L_33:
        /*00d0*/ 	.word	0x00000000
        /*00d4*/ 	.short	0x000e
        /*00d6*/ 	.short	0x004c
        /*00d8*/ 	.byte	0x00, 0xf0, 0x11, 0x00


	//----- nvinfo : EIATTR_KPARAM_INFO
	.align		4
.L_34:
        /*00dc*/ 	.byte	0x04, 0x17
        /*00de*/ 	.short	(.L_36 - .L_35)
.L_35:
        /*00e0*/ 	.word	0x00000000
        /*00e4*/ 	.short	0x000d
        /*00e6*/ 	.short	0x0048
        /*00e8*/ 	.byte	0x00, 0xf0, 0x11, 0x00


	//----- nvinfo : EIATTR_KPARAM_INFO
	.align		4
.L_36:
        /*00ec*/ 	.byte	0x04, 0x17
        /*00ee*/ 	.short	(.L_38 - .L_37)
.L_37:
        /*00f0*/ 	.word	0x00000000
        /*00f4*/ 	.short	0x000c
        /*00f6*/ 	.short	0x0044
        /*00f8*/ 	.byte	0x00, 0xf0, 0x11, 0x00


	//----- nvinfo : EIATTR_KPARAM_INFO
	.align		4
.L_38:
        /*00fc*/ 	.byte	0x04, 0x17
        /*00fe*/ 	.short	(.L_40 - .L_39)
.L_39:
        /*0100*/ 	.word	0x00000000
        /*0104*/ 	.short	0x000b
        /*0106*/ 	.short	0x0040
        /*0108*/ 	.byte	0x00, 0xf0, 0x11, 0x00


	//----- nvinfo : EIATTR_KPARAM_INFO
	.align		4
.L_40:
        /*010c*/ 	.byte	0x04, 0x17
        /*010e*/ 	.short	(.L_42 - .L_41)
.L_41:
        /*0110*/ 	.word	0x00000000
        /*0114*/ 	.short	0x000a
        /*0116*/ 	.short	0x003c
        /*0118*/ 	.byte	0x00, 0xf0, 0x11, 0x00


	//----- nvinfo : EIATTR_KPARAM_INFO
	.align		4
.L_42:
        /*011c*/ 	.byte	0x04, 0x17
        /*011e*/ 	.short	(.L_44 - .L_43)
.L_43:
        /*0120*/ 	.word	0x00000000
        /*0124*/ 	.short	0x0009
        /*0126*/ 	.short	0x0038
        /*0128*/ 	.byte	0x00, 0xf0, 0x11, 0x00


	//----- nvinfo : EIATTR_KPARAM_INFO
	.align		4
.L_44:
        /*012c*/ 	.byte	0x04, 0x17
        /*012e*/ 	.short	(.L_46 - .L_45)
.L_45:
        /*0130*/ 	.word	0x00000000
        /*0134*/ 	.short	0x0008
        /*0136*/ 	.short	0x0034
        /*0138*/ 	.byte	0x00, 0xf0, 0x11, 0x00


	//----- nvinfo : EIATTR_KPARAM_INFO
	.align		4
.L_46:
        /*013c*/ 	.byte	0x04, 0x17
        /*013e*/ 	.short	(.L_48 - .L_47)
.L_47:
        /*0140*/ 	.word	0x00000000
        /*0144*/ 	.short	0x0007
        /*0146*/ 	.short	0x0030
        /*0148*/ 	.byte	0x00, 0xf0, 0x11, 0x00


	//----- nvinfo : EIATTR_KPARAM_INFO
	.align		4
.L_48:
        /*014c*/ 	.byte	0x04, 0x17
        /*014e*/ 	.short	(.L_50 - .L_49)
.L_49:
        /*0150*/ 	.word	0x00000000
        /*0154*/ 	.short	0x0006
        /*0156*/ 	.short	0x002c
        /*0158*/ 	.byte	0x00, 0xf0, 0x11, 0x00


	//----- nvinfo : EIATTR_KPARAM_INFO
	.align		4
.L_50:
        /*015c*/ 	.byte	0x04, 0x17
        /*015e*/ 	.short	(.L_52 - .L_51)
.L_51:
        /*0160*/ 	.word	0x00000000
        /*0164*/ 	.short	0x0005
        /*0166*/ 	.short	0x0028
        /*0168*/ 	.byte	0x00, 0xf0, 0x11, 0x00


	//----- nvinfo : EIATTR_KPARAM_INFO
	.align		4
.L_52:
        /*016c*/ 	.byte	0x04, 0x17
        /*016e*/ 	.short	(.L_54 - .L_53)
.L_53:
        /*0170*/ 	.word	0x00000000
        /*0174*/ 	.short	0x0004
        /*0176*/ 	.short	0x0020
        /*0178*/ 	.byte	0x00, 0xf4, 0x21, 0x00


	//----- nvinfo : EIATTR_KPARAM_INFO
	.align		4
.L_54:
        /*017c*/ 	.byte	0x04, 0x17
        /*017e*/ 	.short	(.L_56 - .L_55)
.L_55:
        /*0180*/ 	.word	0x00000000
        /*0184*/ 	.short	0x0003
        /*0186*/ 	.short	0x0018
        /*0188*/ 	.byte	0x00, 0xf4, 0x21, 0x00


	//----- nvinfo : EIATTR_KPARAM_INFO
	.align		4
.L_56:
        /*018c*/ 	.byte	0x04, 0x17
        /*018e*/ 	.short	(.L_58 - .L_57)
.L_57:
        /*0190*/ 	.word	0x00000000
        /*0194*/ 	.short	0x0002
        /*0196*/ 	.short	0x0010
        /*0198*/ 	.byte	0x00, 0xf4, 0x21, 0x00


	//----- nvinfo : EIATTR_KPARAM_INFO
	.align		4
.L_58:
        /*019c*/ 	.byte	0x04, 0x17
        /*019e*/ 	.short	(.L_60 - .L_59)
.L_59:
        /*01a0*/ 	.word	0x00000000
        /*01a4*/ 	.short	0x0001
        /*01a6*/ 	.short	0x0008
        /*01a8*/ 	.byte	0x00, 0xf4, 0x21, 0x00


	//----- nvinfo : EIATTR_KPARAM_INFO
	.align		4
.L_60:
        /*01ac*/ 	.byte	0x04, 0x17
        /*01ae*/ 	.short	(.L_62 - .L_61)
.L_61:
        /*01b0*/ 	.word	0x00000000
        /*01b4*/ 	.short	0x0000
        /*01b6*/ 	.short	0x0000
        /*01b8*/ 	.byte	0x00, 0xf4, 0x21, 0x00


	//----- nvinfo : EIATTR_MAXREG_COUNT
	.align		4
.L_62:
        /*01bc*/ 	.byte	0x03, 0x1b
        /*01be*/ 	.short	0x00ff


	//----- nvinfo : EIATTR_NUM_BARRIERS
	.align		4
        /*01c0*/ 	.byte	0x02, 0x4c
        /*01c2*/ 	.byte	0x01
	.zero		1


	//----- nvinfo : EIATTR_ANNOTATIONS
	.align		4
        /*01c4*/ 	.byte	0x04, 0x55
        /*01c6*/ 	.short	(.L_64 - .L_63)


	//   ....[0]....
.L_63:
        /*01c8*/ 	.word	0x00000001
        /*01cc*/ 	.byte	0xd0, 0x00, 0x00, 0x00, 0x01, 0x00, 0x00, 0x00, 0xc0, 0x34, 0x00, 0x00, 0x01, 0x00, 0x00, 0x00
        /* <DEDUP_REMOVED lines=124> */
        /*099c*/ 	.byte	0xd0, 0x8b, 0x00, 0x00, 0x01, 0x00, 0x00, 0x00, 0xe0, 0xf9, 0x00, 0x00


	//----- nvinfo : EIATTR_MERCURY_ISA_VERSION
	.align		4
.L_64:
        /*09a8*/ 	.byte	0x03, 0x5f
        /*09aa*/ 	.short	0x0000


	//----- nvinfo : EIATTR_COOP_GROUP_MASK_REGIDS
	.align		4
        /*09ac*/ 	.byte	0x04, 0x29
        /*09ae*/ 	.short	(.L_66 - .L_65)


	//   ....[0]....
.L_65:
        /*09b0*/ 	.word	0xffffffff


	//   ....[1]....
        /*09b4*/ 	.word	0xffffffff


	//   ....[2]....
        /*09b8*/ 	.word	0xffffffff


	//   ....[3]....
        /*09bc*/ 	.word	0xffffffff


	//   ....[4]....
        /*09c0*/ 	.word	0xffffffff


	//   ....[5]....
        /*09c4*/ 	.word	0xffffffff


	//   ....[6]....
        /*09c8*/ 	.word	0xffffffff


	//   ....[7]....
        /*09cc*/ 	.word	0xffffffff


	//   ....[8]....
        /*09d0*/ 	.word	0xffffffff


	//   ....[9]....
        /*09d4*/ 	.word	0xffffffff


	//   ....[10]....
        /*09d8*/ 	.word	0xffffffff


	//   ....[11]....
        /*09dc*/ 	.word	0xffffffff


	//   ....[12]....
        /*09e0*/ 	.word	0xffffffff


	//   ....[13]....
        /*09e4*/ 	.word	0xffffffff


	//   ....[14]....
        /*09e8*/ 	.word	0xffffffff


	//   ....[15]....
        /*09ec*/ 	.word	0xffffffff


	//   ....[16]....
        /*09f0*/ 	.word	0xffffffff


	//   ....[17]....
        /*09f4*/ 	.word	0xffffffff


	//   ....[18]....
        /*09f8*/ 	.word	0xffffffff


	//   ....[19]....
        /*09fc*/ 	.word	0xffffffff


	//   ....[20]....
        /*0a00*/ 	.word	0xffffffff


	//   ....[21]....
        /*0a04*/ 	.word	0xffffffff


	//   ....[22]....
        /*0a08*/ 	.word	0xffffffff


	//   ....[23]....
        /*0a0c*/ 	.word	0xffffffff


	//   ....[24]....
        /*0a10*/ 	.word	0xffffffff


	//   ....[25]....
        /*0a14*/ 	.word	0xffffffff


	//   ....[26]....
        /*0a18*/ 	.word	0xffffffff


	//   ....[27]....
        /*0a1c*/ 	.word	0xffffffff


	//   ....[28]....
        /*0a20*/ 	.word	0xffffffff


	//   ....[29]....
        /*0a24*/ 	.word	0xffffffff


	//   ....[30]....
        /*0a28*/ 	.word	0xffffffff


	//   ....[31]....
        /*0a2c*/ 	.word	0xffffffff


	//   ....[32]....
        /*0a30*/ 	.word	0xffffffff


	//   ....[33]....
        /*0a34*/ 	.word	0xffffffff


	//   ....[34]....
        /*0a38*/ 	.word	0xffffffff


	//   ....[35]....
        /*0a3c*/ 	.word	0xffffffff


	//----- nvinfo : EIATTR_COOP_GROUP_INSTR_OFFSETS
	.align		4
.L_66:
        /*0a40*/ 	.byte	0x04, 0x28
        /*0a42*/ 	.short	(.L_68 - .L_67)


	//   ....[0]....
.L_67:
        /*0a44*/ 	.word	0x00007590


	//   ....[1]....
        /*0a48*/ 	.word	0x000075a0


	//   ....[2]....
        /*0a4c*/ 	.word	0x000075b0


	//   ....[3]....
        /*0a50*/ 	.word	0x000075c0


	//   ....[4]....
        /*0a54*/ 	.word	0x000075d0


	//   ....[5]....
        /*0a58*/ 	.word	0x000075e0


	//   ....[6]....
        /*0a5c*/ 	.word	0x000075f0


	//   ....[7]....
        /*0a60*/ 	.word	0x00007600


	//   ....[8]....
        /*0a64*/ 	.word	0x00007690


	//   ....[9]....
        /*0a68*/ 	.word	0x000076a0


	//   ....[10]....
        /*0a6c*/ 	.word	0x000076b0


	//   ....[11]....
        /*0a70*/ 	.word	0x000076c0


	//   ....[12]....
        /*0a74*/ 	.word	0x000076d0


	//   ....[13]....
        /*0a78*/ 	.word	0x000076e0


	//   ....[14]....
        /*0a7c*/ 	.word	0x000076f0


	//   ....[15]....
        /*0a80*/ 	.word	0x00007700


	//   ....[16]....
        /*0a84*/ 	.word	0x00007890


	//   ....[17]....
        /*0a88*/ 	.word	0x000078b0


	//   ....[18]....
        /*0a8c*/ 	.word	0x00007d70


	//   ....[19]....
        /*0a90*/ 	.word	0x00007d80


	//   ....[20]....
        /*0a94*/ 	.word	0x00007d90


	//   ....[21]....
        /*0a98*/ 	.word	0x00007da0


	//   ....[22]....
        /*0a9c*/ 	.word	0x00007db0


	//   ....[23]....
        /*0aa0*/ 	.word	0x00007dc0


	//   ....[24]....
        /*0aa4*/ 	.word	0x00007dd0


	//   ....[25]....
        /*0aa8*/ 	.word	0x00007de0


	//   ....[26]....
        /*0aac*/ 	.word	0x00007e70


	//   ....[27]....
        /*0ab0*/ 	.word	0x00007e80


	//   ....[28]....
        /*0ab4*/ 	.word	0x00007e90


	//   ....[29]....
        /*0ab8*/ 	.word	0x00007ea0


	//   ....[30]....
        /*0abc*/ 	.word	0x00007eb0


	//   ....[31]....
        /*0ac0*/ 	.word	0x00007ec0


	//   ....[32]....
        /*0ac4*/ 	.word	0x00007ed0


	//   ....[33]....
        /*0ac8*/ 	.word	0x00007ee0


	//   ....[34]....
        /*0acc*/ 	.word	0x00008060


	//   ....[35]....
        /*0ad0*/ 	.word	0x00008080


	//----- nvinfo : EIATTR_EXIT_INSTR_OFFSETS
	.align		4
.L_68:
        /*0ad4*/ 	.byte	0x04, 0x1c
        /*0ad6*/ 	.short	(.L_70 - .L_69)


	//   ....[0]....
.L_69:
        /*0ad8*/ 	.word	0x0000f9d0


	//   ....[1]....
        /*0adc*/ 	.word	0x0000fa90


	//----- nvinfo : EIATTR_REQNTID
	.align		4
.L_70:
        /*0ae0*/ 	.byte	0x04, 0x10
        /*0ae2*/ 	.short	(.L_72 - .L_71)
.L_71:
        /*0ae4*/ 	.word	0x00000100
        /*0ae8*/ 	.word	0x00000001
        /*0aec*/ 	.word	0x00000001
.L_72:


//--------------------- .nv.callgraph             --------------------------
	.section	.nv.callgraph,"",@"SHT_CUDA_CALLGRAPH"
	.align	4
	.sectionentsize	8
	.align		4
        /*0000*/ 	.word	0x00000000
	.align		4
        /*0004*/ 	.word	0xffffffff
	.align		4
        /*0008*/ 	.word	0x00000000
	.align		4
        /*000c*/ 	.word	0xfffffffe
	.align		4
        /*0010*/ 	.word	0x00000000
	.align		4
        /*0014*/ 	.word	0xfffffffd
	.align		4
        /*0018*/ 	.word	0x00000000
	.align		4
        /*001c*/ 	.word	0xfffffffc


//--------------------- .nv.rel.action            --------------------------
	.section	.nv.rel.action,"",@"SHT_CUDA_RELOCINFO"
	.align	8
	.sectionentsize	8
        /*0000*/ 	.byte	0x73, 0x00, 0x00, 0x00, 0x00, 0x00, 0x00, 0x00, 0x00, 0x00, 0x00, 0x11, 0x25, 0x00, 0x05, 0x36


//--------------------- .nv.constant4             --------------------------
	.section	.nv.constant4,"a",@progbits
	.align	8
	.align		8
.nv.constant4:
        /*0000*/ 	.dword	_$_str


//--------------------- .nv.constant0.attn_fwd    --------------------------
	.section	.nv.constant0.attn_fwd,"a",@progbits
	.sectionflags	@""
	.align	4
.nv.constant0.attn_fwd:
	.zero		488


//--------------------- .text.attn_fwd            --------------------------
	.section	.text.attn_fwd,"ax",@progbits
	.sectioninfo	@"SHI_REGISTERS=255"
	.align	128
        .global         attn_fwd
        .type           attn_fwd,@function
        .size           attn_fwd,(.L_x_3 - attn_fwd)
        .other          attn_fwd,@"STO_CUDA_ENTRY STV_DEFAULT"
attn_fwd:
.text.attn_fwd:
[----:B------:R-:W-:-:S03]  /*0000*/  MOV R1, c[0x0][0x28] ;  /* 0x00000a0000017a02 */ /* 0x000fc60000000f00 */
[----:B------:R-:W0:Y:S01]  /*0010*/  S2R R170, SR_TID.X ;  /* 0x0000000000aa7919 */ /* 0x000e220000002100 */
[----:B------:R-:W-:Y:S01]  /*0020*/  IADD3 R1, R1, -0x3f8, RZ ;  /* 0xfffffc0801017810 */ /* 0x000fe20007ffe0ff */
[----:B------:R-:W-:Y:S01]  /*0030*/  ULDC.64 UR4, c[0x0][0x118] ;  /* 0x0000460000047ab9 */ /* 0x000fe20000000a00 */
[----:B------:R-:W-:Y:S01]  /*0040*/  MOV R14, c[0x0][0x198] ;  /* 0x00006600000e7a02 */ /* 0x000fe20000000f00 */
[----:B------:R-:W1:Y:S04]  /*0050*/  S2R R3, SR_CTAID.X ;  /* 0x0000000000037919 */ /* 0x000e680000002500 */
[----:B------:R-:W2:Y:S01]  /*0060*/  S2R R178, SR_CTAID.Y ;  /* 0x0000000000b27919 */ /* 0x000ea20000002600 */
[----:B0-----:R-:W-:Y:S02]  /*0070*/  LOP3.LUT R0, R170, 0x3f, RZ, 0xc0, !PT ;  /* 0x0000003faa007812 */ /* 0x001fe400078ec0ff */
[----:B------:R-:W-:-:S03]  /*0080*/  SHF.R.U32.HI R2, RZ, 0x6, R170 ;  /* 0x00000006ff027819 */ /* 0x000fc600000116aa */
[----:B-1----:R-:W-:Y:S01]  /*0090*/  IMAD R5, R3, 0x40, R0 ;  /* 0x0000004003057824 */ /* 0x002fe200078e0200 */
[----:B------:R-:W-:Y:S01]  /*00a0*/  SGXT.U32 R4, R2, 0x2 ;  /* 0x000000020204781a */ /* 0x000fe20000000000 */
[----:B--2---:R-:W-:Y:S02]  /*00b0*/  IMAD R0, R178, c[0x0][0x190], RZ ;  /* 0x00006400b2007a24 */ /* 0x004fe400078e02ff */
[----:B------:R-:W-:Y:S01]  /*00c0*/  IMAD R3, R5, c[0x0][0x194], RZ ;  /* 0x0000650005037a24 */ /* 0x000fe200078e02ff */
[----:B------:R0:W-:Y:S01]  /*00d0*/  STL [R1+0x1f8], R5 ;  /* 0x0001f80501007387 */ /* 0x0001e20000100800 */
[----:B------:R-:W-:Y:S02]  /*00e0*/  IMAD R7, R4, c[0x0][0x198], RZ ;  /* 0x0000660004077a24 */ /* 0x000fe400078e02ff */
[----:B------:R-:W-:Y:S02]  /*00f0*/  IMAD.SHL.U32 R2, R0, 0x2, RZ ;  /* 0x0000000200027824 */ /* 0x000fe400078e00ff */
[----:B------:R-:W-:-:S02]  /*0100*/  IMAD R9, R14, 0x4, R7 ;  /* 0x000000040e097824 */ /* 0x000fc400078e0207 */
[----:B------:R-:W-:Y:S01]  /*0110*/  IMAD.HI R0, R0, 0x2, RZ ;  /* 0x0000000200007827 */ /* 0x000fe200078e02ff */
[----:B0-----:R-:W-:-:S03]  /*0120*/  SHF.L.U32 R5, R3, 0x1, RZ ;  /* 0x0000000103057819 */ /* 0x001fc600000006ff */
[----:B------:R-:W-:Y:S01]  /*0130*/  IMAD.HI R3, R3, 0x2, RZ ;  /* 0x0000000203037827 */ /* 0x000fe200078e02ff */
[----:B------:R-:W-:Y:S02]  /*0140*/  IADD3 R2, P0, P1, R5, c[0x0][0x160], R2 ;  /* 0x0000580005027a10 */ /* 0x000fe4000791e002 */
[C---:B------:R-:W-:Y:S02]  /*0150*/  LEA R5, R14.reuse, R9, 0x2 ;  /* 0x000000090e057211 */ /* 0x040fe400078e10ff */
[----:B------:R-:W-:Y:S02]  /*0160*/  IADD3.X R0, R3, c[0x0][0x164], R0, P0, P1 ;  /* 0x0000590003007a10 */ /* 0x000fe400007e2400 */
[-C--:B------:R-:W-:Y:S01]  /*0170*/  LEA R6, P0, R7, R2.reuse, 0x1 ;  /* 0x0000000207067211 */ /* 0x080fe200078008ff */
[----:B------:R-:W-:Y:S01]  /*0180*/  IMAD R13, R14, 0x4, R5 ;  /* 0x000000040e0d7824 */ /* 0x000fe200078e0205 */
[----:B------:R-:W-:Y:S02]  /*0190*/  LEA R10, P1, R5, R2, 0x1 ;  /* 0x00000002050a7211 */ /* 0x000fe400078208ff */
[----:B------:R-:W-:-:S02]  /*01a0*/  LEA.HI.X.SX32 R7, R7, R0, 0x1, P0 ;  /* 0x0000000007077211 */ /* 0x000fc400000f0eff */
[----:B------:R-:W-:Y:S02]  /*01b0*/  LEA R8, P0, R9, R2, 0x1 ;  /* 0x0000000209087211 */ /* 0x000fe400078008ff */
[C---:B------:R-:W-:Y:S01]  /*01c0*/  LEA R15, R14.reuse, R13, 0x2 ;  /* 0x0000000d0e0f7211 */ /* 0x040fe200078e10ff */
[----:B------:R0:W2:Y:S01]  /*01d0*/  LDG.E.U16 R3, [R6.64] ;  /* 0x0000000406037981 */ /* 0x0000a2000c1e1500 */
[-C--:B------:R-:W-:Y:S02]  /*01e0*/  LEA.HI.X.SX32 R11, R5, R0.reuse, 0x1, P1 ;  /* 0x00000000050b7211 */ /* 0x080fe400008f0eff */
[----:B------:R-:W-:Y:S01]  /*01f0*/  LEA.HI.X.SX32 R9, R9, R0, 0x1, P0 ;  /* 0x0000000009097211 */ /* 0x000fe200000f0eff */
[----:B------:R-:W-:Y:S01]  /*0200*/  IMAD R19, R14, 0x4, R15 ;  /* 0x000000040e137824 */ /* 0x000fe200078e020f */
[-C--:B------:R-:W-:Y:S01]  /*0210*/  LEA R12, P0, R13, R2.reuse, 0x1 ;  /* 0x000000020d0c7211 */ /* 0x080fe200078008ff */
[----:B------:R1:W3:Y:S01]  /*0220*/  LDG.E.U16 R5, [R10.64] ;  /* 0x000000040a057981 */ /* 0x0002e2000c1e1500 */
[----:B------:R-:W-:-:S02]  /*0230*/  LEA R16, P1, R15, R2, 0x1 ;  /* 0x000000020f107211 */ /* 0x000fc400078208ff */
[-C--:B------:R-:W-:Y:S01]  /*0240*/  LEA.HI.X.SX32 R13, R13, R0.reuse, 0x1, P0 ;  /* 0x000000000d0d7211 */ /* 0x080fe200000f0eff */
[----:B------:R4:W5:Y:S01]  /*0250*/  LDG.E.U16 R4, [R8.64] ;  /* 0x0000000408047981 */ /* 0x000962000c1e1500 */
[----:B------:R-:W-:Y:S02]  /*0260*/  LEA.HI.X.SX32 R17, R15, R0, 0x1, P1 ;  /* 0x000000000f117211 */ /* 0x000fe400008f0eff */
[C---:B------:R-:W-:Y:S01]  /*0270*/  LEA R18, P0, R19.reuse, R2, 0x1 ;  /* 0x0000000213127211 */ /* 0x040fe200078008ff */
[----:B0-----:R0:W2:Y:S01]  /*0280*/  LDG.E.U16 R6, [R12.64] ;  /* 0x000000040c067981 */ /* 0x0010a2000c1e1500 */
[C---:B------:R-:W-:Y:S02]  /*0290*/  LEA R15, R14.reuse, R19, 0x2 ;  /* 0x000000130e0f7211 */ /* 0x040fe400078e10ff */
[----:B------:R-:W-:Y:S01]  /*02a0*/  LEA.HI.X.SX32 R19, R19, R0, 0x1, P0 ;  /* 0x0000000013137211 */ /* 0x000fe200000f0eff */
[----:B------:R0:W2:Y:S01]  /*02b0*/  LDG.E.U16 R7, [R16.64] ;  /* 0x0000000410077981 */ /* 0x0000a2000c1e1500 */
[----:B------:R-:W-:Y:S01]  /*02c0*/  LEA R20, P0, R15, R2, 0x1 ;  /* 0x000000020f147211 */ /* 0x000fe200078008ff */
[----:B-1----:R-:W-:-:S02]  /*02d0*/  IMAD R11, R14, 0x4, R15 ;  /* 0x000000040e0b7824 */ /* 0x002fc400078e020f */
[----:B----4-:R1:W4:Y:S01]  /*02e0*/  LDG.E.U16 R8, [R18.64] ;  /* 0x0000000412087981 */ /* 0x010322000c1e1500 */
[----:B------:R-:W-:Y:S02]  /*02f0*/  LEA.HI.X.SX32 R21, R15, R0, 0x1, P0 ;  /* 0x000000000f157211 */ /* 0x000fe400000f0eff */
[C---:B------:R-:W-:Y:S02]  /*0300*/  LEA R15, R14.reuse, R11, 0x2 ;  /* 0x0000000b0e0f7211 */ /* 0x040fe400078e10ff */
[-C--:B------:R-:W-:Y:S01]  /*0310*/  LEA R22, P0, R11, R2.reuse, 0x1 ;  /* 0x000000020b167211 */ /* 0x080fe200078008ff */
[----:B------:R1:W2:Y:S02]  /*0320*/  LDG.E.U16 R9, [R20.64] ;  /* 0x0000000414097981 */ /* 0x0002a4000c1e1500 */
[----:B------:R-:W-:Y:S01]  /*0330*/  IMAD R27, R14, 0x4, R15 ;  /* 0x000000040e1b7824 */ /* 0x000fe200078e020f */
[----:B------:R-:W-:-:S04]  /*0340*/  LEA R24, P1, R15, R2, 0x1 ;  /* 0x000000020f187211 */ /* 0x000fc800078208ff */
[----:B0-----:R-:W-:Y:S02]  /*0350*/  LEA R13, R14, R27, 0x2 ;  /* 0x0000001b0e0d7211 */ /* 0x001fe400078e10ff */
[----:B------:R-:W-:-:S03]  /*0360*/  LEA.HI.X.SX32 R25, R15, R0, 0x1, P1 ;  /* 0x000000000f197211 */ /* 0x000fc600008f0eff */
[C---:B------:R-:W-:Y:S01]  /*0370*/  IMAD R15, R14.reuse, 0x4, R13 ;  /* 0x000000040e0f7824 */ /* 0x040fe200078e020d */
[----:B------:R-:W-:Y:S02]  /*0380*/  LEA.HI.X.SX32 R23, R11, R0, 0x1, P0 ;  /* 0x000000000b177211 */ /* 0x000fe400000f0eff */
[C---:B------:R-:W-:Y:S01]  /*0390*/  LEA R26, P0, R27.reuse, R2, 0x1 ;  /* 0x000000021b1a7211 */ /* 0x040fe200078008ff */
[----:B------:R0:W2:Y:S01]  /*03a0*/  LDG.E.U16 R11, [R24.64] ;  /* 0x00000004180b7981 */ /* 0x0000a2000c1e1500 */
[C---:B------:R-:W-:Y:S02]  /*03b0*/  LEA R17, R14.reuse, R15, 0x2 ;  /* 0x0000000f0e117211 */ /* 0x040fe400078e10ff */
[----:B------:R-:W-:Y:S01]  /*03c0*/  LEA.HI.X.SX32 R27, R27, R0, 0x1, P0 ;  /* 0x000000001b1b7211 */ /* 0x000fe200000f0eff */
[----:B------:R0:W2:Y:S01]  /*03d0*/  LDG.E.U16 R10, [R22.64] ;  /* 0x00000004160a7981 */ /* 0x0000a2000c1e1500 */
[----:B-1----:R-:W-:Y:S01]  /*03e0*/  LEA R18, P0, R13, R2, 0x1 ;  /* 0x000000020d127211 */ /* 0x002fe200078008ff */
[----:B------:R-:W-:-:S02]  /*03f0*/  IMAD R31, R14, 0x4, R17 ;  /* 0x000000040e1f7824 */ /* 0x000fc400078e0211 */
[----:B------:R1:W2:Y:S01]  /*0400*/  LDG.E.U16 R12, [R26.64] ;  /* 0x000000041a0c7981 */ /* 0x0002a2000c1e1500 */
[----:B------:R-:W-:Y:S02]  /*0410*/  LEA.HI.X.SX32 R19, R13, R0, 0x1, P0 ;  /* 0x000000000d137211 */ /* 0x000fe400000f0eff */
[C---:B------:R-:W-:Y:S02]  /*0420*/  LEA R20, P0, R15.reuse, R2, 0x1 ;  /* 0x000000020f147211 */ /* 0x040fe400078008ff */
[C---:B0-----:R-:W-:Y:S01]  /*0430*/  LEA R25, R14.reuse, R31, 0x2 ;  /* 0x0000001f0e197211 */ /* 0x041fe200078e10ff */
[----:B------:R0:W2:Y:S01]  /*0440*/  LDG.E.U16 R13, [R18.64] ;  /* 0x00000004120d7981 */ /* 0x0000a2000c1e1500 */
[----:B------:R-:W-:Y:S02]  /*0450*/  LEA.HI.X.SX32 R21, R15, R0, 0x1, P0 ;  /* 0x000000000f157211 */ /* 0x000fe400000f0eff */
[-C--:B------:R-:W-:Y:S01]  /*0460*/  LEA R22, P0, R31, R2.reuse, 0x1 ;  /* 0x000000021f167211 */ /* 0x080fe200078008ff */
[----:B-1----:R-:W-:Y:S01]  /*0470*/  IMAD R27, R14, 0x4, R25 ;  /* 0x000000040e1b7824 */ /* 0x002fe200078e0219 */
[----:B------:R-:W-:Y:S01]  /*0480*/  LEA R28, P1, R17, R2, 0x1 ;  /* 0x00000002111c7211 */ /* 0x000fe200078208ff */
[----:B------:R1:W2:Y:S01]  /*0490*/  LDG.E.U16 R15, [R20.64] ;  /* 0x00000004140f7981 */ /* 0x0002a2000c1e1500 */
[----:B------:R-:W-:-:S02]  /*04a0*/  LEA.HI.X.SX32 R23, R31, R0, 0x1, P0 ;  /* 0x000000001f177211 */ /* 0x000fc400000f0eff */
[C---:B------:R-:W-:Y:S02]  /*04b0*/  LEA R31, R14.reuse, R27, 0x2 ;  /* 0x0000001b0e1f7211 */ /* 0x040fe400078e10ff */
[----:B------:R-:W-:Y:S01]  /*04c0*/  LEA.HI.X.SX32 R29, R17, R0, 0x1, P1 ;  /* 0x00000000111d7211 */ /* 0x000fe200008f0eff */
[----:B------:R0:W2:Y:S02]  /*04d0*/  LDG.E.U16 R16, [R22.64] ;  /* 0x0000000416107981 */ /* 0x0000a4000c1e1500 */
[C---:B------:R-:W-:Y:S02]  /*04e0*/  IMAD R33, R14.reuse, 0x4, R31 ;  /* 0x000000040e217824 */ /* 0x040fe400078e021f */
[----:B------:R0:W2:Y:S01]  /*04f0*/  LDG.E.U16 R17, [R28.64] ;  /* 0x000000041c117981 */ /* 0x0000a2000c1e1500 */
[----:B------:R-:W-:Y:S02]  /*0500*/  LEA R24, P0, R25, R2, 0x1 ;  /* 0x0000000219187211 */ /* 0x000fe400078008ff */
[----:B0-----:R-:W-:-:S05]  /*0510*/  LEA R29, R14, R33, 0x2 ;  /* 0x000000210e1d7211 */ /* 0x001fca00078e10ff */
[C---:B------:R-:W-:Y:S01]  /*0520*/  IMAD R23, R14.reuse, 0x4, R29 ;  /* 0x000000040e177824 */ /* 0x040fe200078e021d */
[----:B------:R-:W-:Y:S02]  /*0530*/  LEA.HI.X.SX32 R25, R25, R0, 0x1, P0 ;  /* 0x0000000019197211 */ /* 0x000fe400000f0eff */
[C---:B------:R-:W-:Y:S02]  /*0540*/  LEA R26, P0, R27.reuse, R2, 0x1 ;  /* 0x000000021b1a7211 */ /* 0x040fe400078008ff */
[----:B------:R-:W-:Y:S01]  /*0550*/  LEA R37, R14, R23, 0x2 ;  /* 0x000000170e257211 */ /* 0x000fe200078e10ff */
[----:B------:R0:W2:Y:S01]  /*0560*/  LDG.E.U16 R19, [R24.64] ;  /* 0x0000000418137981 */ /* 0x0000a2000c1e1500 */
[----:B------:R-:W-:Y:S02]  /*0570*/  LEA.HI.X.SX32 R27, R27, R0, 0x1, P0 ;  /* 0x000000001b1b7211 */ /* 0x000fe400000f0eff */
[----:B------:R-:W-:-:S03]  /*0580*/  LEA R32, P0, R33, R2, 0x1 ;  /* 0x0000000221207211 */ /* 0x000fc600078008ff */
[----:B------:R1:W2:Y:S01]  /*0590*/  LDG.E.U16 R18, [R26.64] ;  /* 0x000000041a127981 */ /* 0x0002a2000c1e1500 */
[----:B0-----:R-:W-:Y:S01]  /*05a0*/  IMAD R25, R14, 0x4, R37 ;  /* 0x000000040e197824 */ /* 0x001fe200078e0225 */
[----:B------:R-:W-:-:S04]  /*05b0*/  LEA.HI.X.SX32 R33, R33, R0, 0x1, P0 ;  /* 0x0000000021217211 */ /* 0x000fc800000f0eff */
[C---:B-1----:R-:W-:Y:S01]  /*05c0*/  LEA R27, R14.reuse, R25, 0x2 ;  /* 0x000000190e1b7211 */ /* 0x042fe200078e10ff */
[----:B------:R0:W2:Y:S01]  /*05d0*/  LDG.E.U16 R20, [R32.64] ;  /* 0x0000000420147981 */ /* 0x0000a2000c1e1500 */
[-C--:B------:R-:W-:Y:S02]  /*05e0*/  LEA R28, P0, R29, R2.reuse, 0x1 ;  /* 0x000000021d1c7211 */ /* 0x080fe400078008ff */
[----:B------:R-:W-:Y:S02]  /*05f0*/  LEA R30, P1, R31, R2, 0x1 ;  /* 0x000000021f1e7211 */ /* 0x000fe400078208ff */
[-C--:B------:R-:W-:Y:S01]  /*0600*/  LEA.HI.X.SX32 R29, R29, R0.reuse, 0x1, P0 ;  /* 0x000000001d1d7211 */ /* 0x080fe200000f0eff */
[----:B0-----:R-:W-:Y:S01]  /*0610*/  IMAD R33, R14, 0x4, R27 ;  /* 0x000000040e217824 */ /* 0x001fe200078e021b */
[----:B------:R-:W-:Y:S02]  /*0620*/  LEA.HI.X.SX32 R31, R31, R0, 0x1, P1 ;  /* 0x000000001f1f7211 */ /* 0x000fe400008f0eff */
[----:B------:R-:W-:-:S02]  /*0630*/  LEA R34, P0, R23, R2, 0x1 ;  /* 0x0000000217227211 */ /* 0x000fc400078008ff */
[----:B------:R-:W-:Y:S01]  /*0640*/  LEA R36, P1, R37, R2, 0x1 ;  /* 0x0000000225247211 */ /* 0x000fe200078208ff */
[----:B------:R0:W2:Y:S01]  /*0650*/  LDG.E.U16 R21, [R30.64] ;  /* 0x000000041e157981 */ /* 0x0000a2000c1e1500 */
[----:B------:R-:W-:Y:S02]  /*0660*/  LEA R41, R14, R33, 0x2 ;  /* 0x000000210e297211 */ /* 0x000fe400078e10ff */
[-C--:B------:R-:W-:Y:S02]  /*0670*/  LEA.HI.X.SX32 R35, R23, R0.reuse, 0x1, P0 ;  /* 0x0000000017237211 */ /* 0x080fe400000f0eff */
[----:B------:R1:W2:Y:S01]  /*0680*/  LDG.E.U16 R23, [R28.64] ;  /* 0x000000041c177981 */ /* 0x0002a2000c1e1500 */
[----:B------:R-:W-:Y:S02]  /*0690*/  LEA.HI.X.SX32 R37, R37, R0, 0x1, P1 ;  /* 0x0000000025257211 */ /* 0x000fe400008f0eff */
[C---:B------:R-:W-:Y:S01]  /*06a0*/  LEA R38, P0, R25.reuse, R2, 0x1 ;  /* 0x0000000219267211 */ /* 0x040fe200078008ff */
[----:B------:R0:W2:Y:S03]  /*06b0*/  LDG.E.U16 R22, [R34.64] ;  /* 0x0000000422167981 */ /* 0x0000a6000c1e1500 */
[----:B------:R-:W-:-:S02]  /*06c0*/  LEA.HI.X.SX32 R39, R25, R0, 0x1, P0 ;  /* 0x0000000019277211 */ /* 0x000fc400000f0eff */
[----:B------:R0:W2:Y:S01]  /*06d0*/  LDG.E.U16 R25, [R36.64] ;  /* 0x0000000424197981 */ /* 0x0000a2000c1e1500 */
[C---:B-1----:R-:W-:Y:S01]  /*06e0*/  IMAD R29, R14.reuse, 0x4, R41 ;  /* 0x000000040e1d7824 */ /* 0x042fe200078e0229 */
[C---:B0-----:R-:W-:Y:S02]  /*06f0*/  LEA R30, P0, R27.reuse, R2, 0x1 ;  /* 0x000000021b1e7211 */ /* 0x041fe400078008ff */
[----:B------:R0:W2:Y:S02]  /*0700*/  LDG.E.U16 R24, [R38.64] ;  /* 0x0000000426187981 */ /* 0x0000a4000c1e1500 */
[----:B------:R-:W-:Y:S02]  /*0710*/  LEA R37, R14, R29, 0x2 ;  /* 0x0000001d0e257211 */ /* 0x000fe400078e10ff */
[----:B------:R-:W-:-:S03]  /*0720*/  LEA.HI.X.SX32 R31, R27, R0, 0x1, P0 ;  /* 0x000000001b1f7211 */ /* 0x000fc600000f0eff */
[C---:B0-----:R-:W-:Y:S01]  /*0730*/  IMAD R39, R14.reuse, 0x4, R37 ;  /* 0x000000040e277824 */ /* 0x041fe200078e0225 */
[-C--:B------:R-:W-:Y:S01]  /*0740*/  LEA R32, P0, R33, R2.reuse, 0x1 ;  /* 0x0000000221207211 */ /* 0x080fe200078008ff */
[----:B------:R0:W2:Y:S01]  /*0750*/  LDG.E.U16 R27, [R30.64] ;  /* 0x000000041e1b7981 */ /* 0x0000a2000c1e1500 */
[----:B------:R-:W-:Y:S02]  /*0760*/  LEA R40, P1, R41, R2, 0x1 ;  /* 0x0000000229287211 */ /* 0x000fe400078208ff */
[C---:B------:R-:W-:Y:S02]  /*0770*/  LEA R43, R14.reuse, R39, 0x2 ;  /* 0x000000270e2b7211 */ /* 0x040fe400078e10ff */
[-C--:B------:R-:W-:Y:S02]  /*0780*/  LEA.HI.X.SX32 R33, R33, R0.reuse, 0x1, P0 ;  /* 0x0000000021217211 */ /* 0x080fe400000f0eff */
[----:B------:R-:W-:Y:S01]  /*0790*/  LEA.HI.X.SX32 R41, R41, R0, 0x1, P1 ;  /* 0x0000000029297211 */ /* 0x000fe200008f0eff */
[----:B------:R-:W-:Y:S01]  /*07a0*/  IMAD R45, R14, 0x4, R43 ;  /* 0x000000040e2d7824 */ /* 0x000fe200078e022b */
[C---:B------:R-:W-:Y:S01]  /*07b0*/  LEA R34, P0, R29.reuse, R2, 0x1 ;  /* 0x000000021d227211 */ /* 0x040fe200078008ff */
[----:B------:R1:W2:Y:S03]  /*07c0*/  LDG.E.U16 R26, [R32.64] ;  /* 0x00000004201a7981 */ /* 0x0002a6000c1e1500 */
[----:B------:R-:W-:-:S02]  /*07d0*/  LEA.HI.X.SX32 R35, R29, R0, 0x1, P0 ;  /* 0x000000001d237211 */ /* 0x000fc400000f0eff */
[----:B------:R0:W2:Y:S01]  /*07e0*/  LDG.E.U16 R29, [R40.64] ;  /* 0x00000004281d7981 */ /* 0x0000a2000c1e1500 */
[----:B------:R-:W-:-:S03]  /*07f0*/  LEA R36, P0, R37, R2, 0x1 ;  /* 0x0000000225247211 */ /* 0x000fc600078008ff */
[----:B------:R1:W2:Y:S01]  /*0800*/  LDG.E.U16 R28, [R34.64] ;  /* 0x00000004221c7981 */ /* 0x0002a2000c1e1500 */
[----:B0-----:R-:W-:-:S05]  /*0810*/  LEA R41, R14, R45, 0x2 ;  /* 0x0000002d0e297211 */ /* 0x001fca00078e10ff */
[C---:B-1----:R-:W-:Y:S01]  /*0820*/  IMAD R35, R14.reuse, 0x4, R41 ;  /* 0x000000040e237824 */ /* 0x042fe200078e0229 */
        /* <DEDUP_REMOVED lines=78> */
[----:B---3--:R-:W-:Y:S02]  /*0d10*/  LEA R61, R14, R53, 0x2 ;  /* 0x000000350e3d7211 */ /* 0x008fe400078e10ff */
[----:B------:R-:W-:-:S03]  /*0d20*/  LEA.HI.X.SX32 R55, R51, R0, 0x1, P0 ;  /* 0x0000000033377211 */ /* 0x000fc600000f0eff */
[C---:B0-----:R-:W-:Y:S01]  /*0d30*/  IMAD R63, R14.reuse, 0x4, R61 ;  /* 0x000000040e3f7824 */ /* 0x041fe200078e023d */
[-C--:B------:R-:W-:Y:S01]  /*0d40*/  LEA R56, P0, R57, R2.reuse, 0x1 ;  /* 0x0000000239387211 */ /* 0x080fe200078008ff */
[----:B------:R0:W3:Y:S01]  /*0d50*/  LDG.E.U16 R51, [R54.64] ;  /* 0x0000000436337981 */ /* 0x0000e2000c1e1500 */
        /* <DEDUP_REMOVED lines=40> */
[----:B-1----:R-:W-:-:S03]  /*0fe0*/  IMAD R65, R14, 0x4, R77 ;  /* 0x000000040e417824 */ /* 0x002fc600078e024d */
[----:B------:R1:W2:Y:S02]  /*0ff0*/  LDG.E.U16 R60, [R74.64] ;  /* 0x000000044a3c7981 */ /* 0x0002a4000c1e1500 */
[----:B0-----:R-:W-:-:S05]  /*1000*/  LEA R73, R14, R65, 0x2 ;  /* 0x000000410e497211 */ /* 0x001fca00078e10ff */
[----:B-1----:R-:W-:-:S05]  /*1010*/  IMAD R75, R14, 0x4, R73 ;  /* 0x000000040e4b7824 */ /* 0x002fca00078e0249 */
[----:B------:R-:W-:Y:S02]  /*1020*/  LEA R79, R14, R75, 0x2 ;  /* 0x0000004b0e4f7211 */ /* 0x000fe400078e10ff */
[----:B------:R-:W-:-:S03]  /*1030*/  LEA R66, P0, R63, R2, 0x1 ;  /* 0x000000023f427211 */ /* 0x000fc600078008ff */
[C---:B------:R-:W-:Y:S01]  /*1040*/  IMAD R81, R14.reuse, 0x4, R79 ;  /* 0x000000040e517824 */ /* 0x040fe200078e024f */
[----:B------:R-:W-:Y:S02]  /*1050*/  LEA.HI.X.SX32 R67, R63, R0, 0x1, P0 ;  /* 0x000000003f437211 */ /* 0x000fe400000f0eff */
[C---:B------:R-:W-:Y:S02]  /*1060*/  LEA R68, P0, R69.reuse, R2, 0x1 ;  /* 0x0000000245447211 */ /* 0x040fe400078008ff */
[C---:B------:R-:W-:Y:S01]  /*1070*/  LEA R83, R14.reuse, R81, 0x2 ;  /* 0x000000510e537211 */ /* 0x040fe200078e10ff */
[----:B------:R0:W2:Y:S01]  /*1080*/  LDG.E.U16 R63, [R66.64] ;  /* 0x00000004423f7981 */ /* 0x0000a2000c1e1500 */
[----:B------:R-:W-:Y:S02]  /*1090*/  LEA.HI.X.SX32 R69, R69, R0, 0x1, P0 ;  /* 0x0000000045457211 */ /* 0x000fe400000f0eff */
[-C--:B------:R-:W-:Y:S01]  /*10a0*/  LEA R70, P0, R65, R2.reuse, 0x1 ;  /* 0x0000000241467211 */ /* 0x080fe200078008ff */
[----:B------:R-:W-:Y:S01]  /*10b0*/  IMAD R85, R14, 0x4, R83 ;  /* 0x000000040e557824 */ /* 0x000fe200078e0253 */
[----:B------:R-:W-:Y:S01]  /*10c0*/  LEA R76, P1, R77, R2, 0x1 ;  /* 0x000000024d4c7211 */ /* 0x000fe200078208ff */
[----:B------:R1:W2:Y:S01]  /*10d0*/  LDG.E.U16 R62, [R68.64] ;  /* 0x00000004443e7981 */ /* 0x0002a2000c1e1500 */
[----:B------:R-:W-:-:S02]  /*10e0*/  LEA.HI.X.SX32 R71, R65, R0, 0x1, P0 ;  /* 0x0000000041477211 */ /* 0x000fc400000f0eff */
[----:B------:R-:W-:Y:S02]  /*10f0*/  LEA R72, P0, R73, R2, 0x1 ;  /* 0x0000000249487211 */ /* 0x000fe400078008ff */
[C---:B------:R-:W-:Y:S01]  /*1100*/  LEA R87, R14.reuse, R85, 0x2 ;  /* 0x000000550e577211 */ /* 0x040fe200078e10ff */
[----:B------:R0:W2:Y:S01]  /*1110*/  LDG.E.U16 R64, [R70.64] ;  /* 0x0000000446407981 */ /* 0x0000a2000c1e1500 */
[-C--:B------:R-:W-:Y:S02]  /*1120*/  LEA.HI.X.SX32 R77, R77, R0.reuse, 0x1, P1 ;  /* 0x000000004d4d7211 */ /* 0x080fe400008f0eff */
[----:B------:R-:W-:Y:S01]  /*1130*/  LEA.HI.X.SX32 R73, R73, R0, 0x1, P0 ;  /* 0x0000000049497211 */ /* 0x000fe200000f0eff */
[C---:B------:R-:W-:Y:S01]  /*1140*/  IMAD R89, R14.reuse, 0x4, R87 ;  /* 0x000000040e597824 */ /* 0x040fe200078e0257 */
[C---:B------:R-:W-:Y:S01]  /*1150*/  LEA R74, P0, R75.reuse, R2, 0x1 ;  /* 0x000000024b4a7211 */ /* 0x040fe200078008ff */
[----:B------:R1:W2:Y:S03]  /*1160*/  LDG.E.U16 R65, [R76.64] ;  /* 0x000000044c417981 */ /* 0x0002a6000c1e1500 */
[----:B------:R-:W-:Y:S01]  /*1170*/  LEA.HI.X.SX32 R75, R75, R0, 0x1, P0 ;  /* 0x000000004b4b7211 */ /* 0x000fe200000f0eff */
[----:B0-----:R0:W2:Y:S01]  /*1180*/  LDG.E.U16 R67, [R72.64] ;  /* 0x0000000448437981 */ /* 0x0010a2000c1e1500 */
[----:B------:R-:W-:-:S02]  /*1190*/  LEA R91, R14, R89, 0x2 ;  /* 0x000000590e5b7211 */ /* 0x000fc400078e10ff */
[-C--:B------:R-:W-:Y:S01]  /*11a0*/  LEA R78, P1, R79, R2.reuse, 0x1 ;  /* 0x000000024f4e7211 */ /* 0x080fe200078208ff */
[----:B------:R0:W2:Y:S01]  /*11b0*/  LDG.E.U16 R66, [R74.64] ;  /* 0x000000044a427981 */ /* 0x0000a2000c1e1500 */
[----:B-1----:R-:W-:Y:S01]  /*11c0*/  LEA R76, P0, R81, R2, 0x1 ;  /* 0x00000002514c7211 */ /* 0x002fe200078008ff */
[----:B------:R-:W-:-:S03]  /*11d0*/  IMAD R93, R14, 0x4, R91 ;  /* 0x000000040e5d7824 */ /* 0x000fc600078e025b */
[----:B------:R-:W-:Y:S02]  /*11e0*/  LEA.HI.X.SX32 R77, R81, R0, 0x1, P0 ;  /* 0x00000000514d7211 */ /* 0x000fe400000f0eff */
[----:B------:R-:W-:Y:S02]  /*11f0*/  LEA R80, P0, R83, R2, 0x1 ;  /* 0x0000000253507211 */ /* 0x000fe400078008ff */
[-C--:B------:R-:W-:Y:S01]  /*1200*/  LEA.HI.X.SX32 R79, R79, R0.reuse, 0x1, P1 ;  /* 0x000000004f4f7211 */ /* 0x080fe200008f0eff */
[----:B------:R1:W2:Y:S01]  /*1210*/  LDG.E.U16 R68, [R76.64] ;  /* 0x000000044c447981 */ /* 0x0002a2000c1e1500 */
[----:B------:R-:W-:Y:S02]  /*1220*/  LEA.HI.X.SX32 R81, R83, R0, 0x1, P0 ;  /* 0x0000000053517211 */ /* 0x000fe400000f0eff */
[----:B------:R-:W-:Y:S01]  /*1230*/  LEA R82, P0, R85, R2, 0x1 ;  /* 0x0000000255527211 */ /* 0x000fe200078008ff */
[----:B------:R0:W2:Y:S01]  /*1240*/  LDG.E.U16 R69, [R78.64] ;  /* 0x000000044e457981 */ /* 0x0000a2000c1e1500 */
[----:B------:R-:W-:-:S02]  /*1250*/  LEA R95, R14, R93, 0x2 ;  /* 0x0000005d0e5f7211 */ /* 0x000fc400078e10ff */
[----:B------:R-:W-:Y:S01]  /*1260*/  LEA.HI.X.SX32 R83, R85, R0, 0x1, P0 ;  /* 0x0000000055537211 */ /* 0x000fe200000f0eff */
[----:B------:R1:W2:Y:S02]  /*1270*/  LDG.E.U16 R71, [R80.64] ;  /* 0x0000000450477981 */ /* 0x0002a4000c1e1500 */
[C---:B------:R-:W-:Y:S01]  /*1280*/  IMAD R97, R14.reuse, 0x4, R95 ;  /* 0x000000040e617824 */ /* 0x040fe200078e025f */
[-C--:B------:R-:W-:Y:S01]  /*1290*/  LEA R84, P1, R87, R2.reuse, 0x1 ;  /* 0x0000000257547211 */ /* 0x080fe200078208ff */
[----:B------:R1:W2:Y:S01]  /*12a0*/  LDG.E.U16 R70, [R82.64] ;  /* 0x0000000452467981 */ /* 0x0002a2000c1e1500 */
[C---:B0-----:R-:W-:Y:S02]  /*12b0*/  LEA R78, P0, R89.reuse, R2, 0x1 ;  /* 0x00000002594e7211 */ /* 0x041fe400078008ff */
[----:B------:R-:W-:Y:S02]  /*12c0*/  LEA R99, R14, R97, 0x2 ;  /* 0x000000610e637211 */ /* 0x000fe400078e10ff */
[----:B------:R-:W-:-:S02]  /*12d0*/  LEA.HI.X.SX32 R79, R89, R0, 0x1, P0 ;  /* 0x00000000594f7211 */ /* 0x000fc400000f0eff */
[----:B------:R-:W-:Y:S02]  /*12e0*/  LEA R86, P0, R91, R2, 0x1 ;  /* 0x000000025b567211 */ /* 0x000fe400078008ff */
[-C--:B------:R-:W-:Y:S01]  /*12f0*/  LEA.HI.X.SX32 R85, R87, R0.reuse, 0x1, P1 ;  /* 0x0000000057557211 */ /* 0x080fe200008f0eff */
[----:B------:R0:W2:Y:S01]  /*1300*/  LDG.E.U16 R72, [R78.64] ;  /* 0x000000044e487981 */ /* 0x0000a2000c1e1500 */
[----:B------:R-:W-:Y:S01]  /*1310*/  LEA.HI.X.SX32 R87, R91, R0, 0x1, P0 ;  /* 0x000000005b577211 */ /* 0x000fe200000f0eff */
[C---:B------:R-:W-:Y:S01]  /*1320*/  IMAD R91, R14.reuse, 0x4, R99 ;  /* 0x000000040e5b7824 */ /* 0x040fe200078e0263 */
[C---:B-1----:R-:W-:Y:S01]  /*1330*/  LEA R80, P0, R93.reuse, R2, 0x1 ;  /* 0x000000025d507211 */ /* 0x042fe200078008ff */
[----:B------:R1:W2:Y:S03]  /*1340*/  LDG.E.U16 R73, [R84.64] ;  /* 0x0000000454497981 */ /* 0x0002a6000c1e1500 */
[----:B------:R-:W-:Y:S01]  /*1350*/  LEA R101, R14, R91, 0x2 ;  /* 0x0000005b0e657211 */ /* 0x000fe200078e10ff */
[----:B------:R0:W2:Y:S01]  /*1360*/  LDG.E.U16 R75, [R86.64] ;  /* 0x00000004564b7981 */ /* 0x0000a2000c1e1500 */
[----:B------:R-:W-:-:S02]  /*1370*/  LEA.HI.X.SX32 R81, R93, R0, 0x1, P0 ;  /* 0x000000005d517211 */ /* 0x000fc400000f0eff */
[-C--:B------:R-:W-:Y:S01]  /*1380*/  LEA R88, P1, R95, R2.reuse, 0x1 ;  /* 0x000000025f587211 */ /* 0x080fe200078208ff */
[C---:B------:R-:W-:Y:S01]  /*1390*/  IMAD R93, R14.reuse, 0x4, R101 ;  /* 0x000000040e5d7824 */ /* 0x040fe200078e0265 */
[----:B------:R-:W-:Y:S01]  /*13a0*/  LEA R82, P0, R97, R2, 0x1 ;  /* 0x0000000261527211 */ /* 0x000fe200078008ff */
[----:B------:R0:W2:Y:S01]  /*13b0*/  LDG.E.U16 R74, [R80.64] ;  /* 0x00000004504a7981 */ /* 0x0000a2000c1e1500 */
[-C--:B------:R-:W-:Y:S02]  /*13c0*/  LEA.HI.X.SX32 R89, R95, R0.reuse, 0x1, P1 ;  /* 0x000000005f597211 */ /* 0x080fe400008f0eff */
[C---:B------:R-:W-:Y:S02]  /*13d0*/  LEA R95, R14.reuse, R93, 0x2 ;  /* 0x0000005d0e5f7211 */ /* 0x040fe400078e10ff */
[----:B------:R-:W-:Y:S01]  /*13e0*/  LEA.HI.X.SX32 R83, R97, R0, 0x1, P0 ;  /* 0x0000000061537211 */ /* 0x000fe200000f0eff */
[----:B------:R0:W2:Y:S02]  /*13f0*/  LDG.E.U16 R77, [R88.64] ;  /* 0x00000004584d7981 */ /* 0x0000a4000c1e1500 */
[C---:B------:R-:W-:Y:S01]  /*1400*/  IMAD R97, R14.reuse, 0x4, R95 ;  /* 0x000000040e617824 */ /* 0x040fe200078e025f */
[----:B-1----:R-:W-:Y:S01]  /*1410*/  LEA R84, P0, R99, R2, 0x1 ;  /* 0x0000000263547211 */ /* 0x002fe200078008ff */
[----:B------:R1:W2:Y:S03]  /*1420*/  LDG.E.U16 R76, [R82.64] ;  /* 0x00000004524c7981 */ /* 0x0002a6000c1e1500 */
[----:B------:R-:W-:-:S02]  /*1430*/  LEA R103, R14, R97, 0x2 ;  /* 0x000000610e677211 */ /* 0x000fc400078e10ff */
[----:B------:R-:W-:-:S03]  /*1440*/  LEA.HI.X.SX32 R85, R99, R0, 0x1, P0 ;  /* 0x0000000063557211 */ /* 0x000fc600000f0eff */
[C---:B------:R-:W-:Y:S01]  /*1450*/  IMAD R99, R14.reuse, 0x4, R103 ;  /* 0x000000040e637824 */ /* 0x040fe200078e0267 */
[-C--:B0-----:R-:W-:Y:S01]  /*1460*/  LEA R86, P0, R91, R2.reuse, 0x1 ;  /* 0x000000025b567211 */ /* 0x081fe200078008ff */
[----:B------:R0:W2:Y:S01]  /*1470*/  LDG.E.U16 R79, [R84.64] ;  /* 0x00000004544f7981 */ /* 0x0000a2000c1e1500 */
[----:B------:R-:W-:Y:S02]  /*1480*/  LEA R90, P1, R101, R2, 0x1 ;  /* 0x00000002655a7211 */ /* 0x000fe400078208ff */
[C---:B------:R-:W-:Y:S02]  /*1490*/  LEA R105, R14.reuse, R99, 0x2 ;  /* 0x000000630e697211 */ /* 0x040fe400078e10ff */
[-C--:B------:R-:W-:Y:S02]  /*14a0*/  LEA.HI.X.SX32 R87, R91, R0.reuse, 0x1, P0 ;  /* 0x000000005b577211 */ /* 0x080fe400000f0eff */
[----:B------:R-:W-:Y:S01]  /*14b0*/  LEA.HI.X.SX32 R91, R101, R0, 0x1, P1 ;  /* 0x00000000655b7211 */ /* 0x000fe200008f0eff */
[C---:B------:R-:W-:Y:S01]  /*14c0*/  IMAD R101, R14.reuse, 0x4, R105 ;  /* 0x000000040e657824 */ /* 0x040fe200078e0269 */
[C---:B------:R-:W-:Y:S01]  /*14d0*/  LEA R88, P0, R93.reuse, R2, 0x1 ;  /* 0x000000025d587211 */ /* 0x040fe200078008ff */
[----:B------:R0:W2:Y:S03]  /*14e0*/  LDG.E.U16 R78, [R86.64] ;  /* 0x00000004564e7981 */ /* 0x0000a6000c1e1500 */
[C---:B------:R-:W-:Y:S01]  /*14f0*/  LEA R107, R14.reuse, R101, 0x2 ;  /* 0x000000650e6b7211 */ /* 0x040fe200078e10ff */
[----:B------:R0:W2:Y:S04]  /*1500*/  LDG.E.U16 R81, [R90.64] ;  /* 0x000000045a517981 */ /* 0x0000a8000c1e1500 */
[----:B------:R-:W-:Y:S01]  /*1510*/  IMAD R109, R14, 0x4, R107 ;  /* 0x000000040e6d7824 */ /* 0x000fe200078e026b */
[----:B------:R-:W-:-:S02]  /*1520*/  LEA.HI.X.SX32 R89, R93, R0, 0x1, P0 ;  /* 0x000000005d597211 */ /* 0x000fc400000f0eff */
[C---:B-1----:R-:W-:Y:S02]  /*1530*/  LEA R82, P0, R95.reuse, R2, 0x1 ;  /* 0x000000025f527211 */ /* 0x042fe400078008ff */
[C---:B------:R-:W-:Y:S01]  /*1540*/  LEA R111, R14.reuse, R109, 0x2 ;  /* 0x0000006d0e6f7211 */ /* 0x040fe200078e10ff */
[----:B------:R1:W2:Y:S01]  /*1550*/  LDG.E.U16 R80, [R88.64] ;  /* 0x0000000458507981 */ /* 0x0002a2000c1e1500 */
[----:B------:R-:W-:Y:S02]  /*1560*/  LEA.HI.X.SX32 R83, R95, R0, 0x1, P0 ;  /* 0x000000005f537211 */ /* 0x000fe400000f0eff */
[-C--:B0-----:R-:W-:Y:S01]  /*1570*/  LEA R84, P0, R97, R2.reuse, 0x1 ;  /* 0x0000000261547211 */ /* 0x081fe200078008ff */
[----:B------:R-:W-:Y:S01]  /*1580*/  IMAD R113, R14, 0x4, R111 ;  /* 0x000000040e717824 */ /* 0x000fe200078e026f */
[----:B------:R-:W-:Y:S01]  /*1590*/  LEA R86, P1, R103, R2, 0x1 ;  /* 0x0000000267567211 */ /* 0x000fe200078208ff */
[----:B------:R0:W2:Y:S01]  /*15a0*/  LDG.E.U16 R93, [R82.64] ;  /* 0x00000004525d7981 */ /* 0x0000a2000c1e1500 */
[----:B------:R-:W-:-:S02]  /*15b0*/  LEA.HI.X.SX32 R85, R97, R0, 0x1, P0 ;  /* 0x0000000061557211 */ /* 0x000fc400000f0eff */
[C---:B------:R-:W-:Y:S02]  /*15c0*/  LEA R97, R14.reuse, R113, 0x2 ;  /* 0x000000710e617211 */ /* 0x040fe400078e10ff */
[C---:B------:R-:W-:Y:S01]  /*15d0*/  LEA R90, P0, R99.reuse, R2, 0x1 ;  /* 0x00000002635a7211 */ /* 0x040fe200078008ff */
[----:B------:R0:W2:Y:S02]  /*15e0*/  LDG.E.U16 R92, [R84.64] ;  /* 0x00000004545c7981 */ /* 0x0000a4000c1e1500 */
[C---:B------:R-:W-:Y:S01]  /*15f0*/  IMAD R115, R14.reuse, 0x4, R97 ;  /* 0x000000040e737824 */ /* 0x040fe200078e0261 */
[----:B------:R-:W-:Y:S02]  /*1600*/  LEA.HI.X.SX32 R91, R99, R0, 0x1, P0 ;  /* 0x00000000635b7211 */ /* 0x000fe400000f0eff */
[C---:B-1----:R-:W-:Y:S02]  /*1610*/  LEA R88, P0, R105.reuse, R2, 0x1 ;  /* 0x0000000269587211 */ /* 0x042fe400078008ff */
[----:B------:R-:W-:Y:S01]  /*1620*/  LEA R117, R14, R115, 0x2 ;  /* 0x000000730e757211 */ /* 0x000fe200078e10ff */
[----:B------:R1:W2:Y:S01]  /*1630*/  LDG.E.U16 R98, [R90.64] ;  /* 0x000000045a627981 */ /* 0x0002a2000c1e1500 */
[----:B------:R-:W-:-:S03]  /*1640*/  LEA.HI.X.SX32 R89, R105, R0, 0x1, P0 ;  /* 0x0000000069597211 */ /* 0x000fc600000f0eff */
[----:B------:R-:W-:-:S05]  /*1650*/  IMAD R105, R14, 0x4, R117 ;  /* 0x000000040e697824 */ /* 0x000fca00078e0275 */
[----:B------:R-:W-:-:S05]  /*1660*/  LEA R119, R14, R105, 0x2 ;  /* 0x000000690e777211 */ /* 0x000fca00078e10ff */
[----:B------:R-:W-:Y:S01]  /*1670*/  IMAD R121, R14, 0x4, R119 ;  /* 0x000000040e797824 */ /* 0x000fe200078e0277 */
[----:B0-----:R-:W-:-:S04]  /*1680*/  LEA R82, P0, R101, R2, 0x1 ;  /* 0x0000000265527211 */ /* 0x001fc800078008ff */
[C---:B------:R-:W-:Y:S02]  /*1690*/  LEA R123, R14.reuse, R121, 0x2 ;  /* 0x000000790e7b7211 */ /* 0x040fe400078e10ff */
[-C--:B------:R-:W-:Y:S02]  /*16a0*/  LEA.HI.X.SX32 R87, R103, R0.reuse, 0x1, P1 ;  /* 0x0000000067577211 */ /* 0x080fe400008f0eff */
[----:B------:R-:W-:Y:S01]  /*16b0*/  LEA.HI.X.SX32 R83, R101, R0, 0x1, P0 ;  /* 0x0000000065537211 */ /* 0x000fe200000f0eff */
[C---:B------:R-:W-:Y:S01]  /*16c0*/  IMAD R125, R14.reuse, 0x4, R123 ;  /* 0x000000040e7d7824 */ /* 0x040fe200078e027b */
[C---:B------:R-:W-:Y:S01]  /*16d0*/  LEA R84, P0, R109.reuse, R2, 0x1 ;  /* 0x000000026d547211 */ /* 0x040fe200078008ff */
[----:B------:R0:W3:Y:S03]  /*16e0*/  LDG.E.U16 R99, [R86.64] ;  /* 0x0000000456637981 */ /* 0x0000e6000c1e1500 */
[----:B------:R-:W-:Y:S01]  /*16f0*/  LEA.HI.X.SX32 R85, R109, R0, 0x1, P0 ;  /* 0x000000006d557211 */ /* 0x000fe200000f0eff */
[----:B------:R1:W3:Y:S01]  /*1700*/  LDG.E.U16 R101, [R88.64] ;  /* 0x0000000458657981 */ /* 0x0002e2000c1e1500 */
[----:B------:R-:W-:-:S02]  /*1710*/  LEA R127, R14, R125, 0x2 ;  /* 0x0000007d0e7f7211 */ /* 0x000fc400078e10ff */
[-C--:B------:R-:W-:Y:S01]  /*1720*/  LEA R94, P1, R107, R2.reuse, 0x1 ;  /* 0x000000026b5e7211 */ /* 0x080fe200078208ff */
[----:B------:R4:W3:Y:S01]  /*1730*/  LDG.E.U16 R100, [R82.64] ;  /* 0x0000000452647981 */ /* 0x0008e2000c1e1500 */
[----:B0-----:R-:W-:-:S03]  /*1740*/  LEA R86, P0, R111, R2, 0x1 ;  /* 0x000000026f567211 */ /* 0x001fc600078008ff */
[----:B------:R0:W3:Y:S01]  /*1750*/  LDG.E.U16 R102, [R84.64] ;  /* 0x0000000454667981 */ /* 0x0000e2000c1e1500 */
[----:B------:R-:W-:Y:S01]  /*1760*/  LEA.HI.X.SX32 R87, R111, R0, 0x1, P0 ;  /* 0x000000006f577211 */ /* 0x000fe200000f0eff */
[----:B------:R-:W-:Y:S01]  /*1770*/  IMAD R111, R14, 0x4, R127 ;  /* 0x000000040e6f7824 */ /* 0x000fe200078e027f */
[----:B-1----:R-:W-:-:S04]  /*1780*/  LEA R88, P0, R113, R2, 0x1 ;  /* 0x0000000271587211 */ /* 0x002fc800078008ff */
[C---:B------:R-:W-:Y:S02]  /*1790*/  LEA R129, R14.reuse, R111, 0x2 ;  /* 0x0000006f0e817211 */ /* 0x040fe400078e10ff */
[-C--:B------:R-:W-:Y:S02]  /*17a0*/  LEA.HI.X.SX32 R95, R107, R0.reuse, 0x1, P1 ;  /* 0x000000006b5f7211 */ /* 0x080fe400008f0eff */
[----:B------:R-:W-:Y:S01]  /*17b0*/  LEA.HI.X.SX32 R89, R113, R0, 0x1, P0 ;  /* 0x0000000071597211 */ /* 0x000fe200000f0eff */
[----:B------:R-:W-:Y:S01]  /*17c0*/  IMAD R113, R14, 0x4, R129 ;  /* 0x000000040e717824 */ /* 0x000fe200078e0281 */
[C---:B----4-:R-:W-:Y:S01]  /*17d0*/  LEA R82, P0, R115.reuse, R2, 0x1 ;  /* 0x0000000273527211 */ /* 0x050fe200078008ff */
[----:B------:R1:W4:Y:S03]  /*17e0*/  LDG.E.U16 R103, [R94.64] ;  /* 0x000000045e677981 */ /* 0x000326000c1e1500 */
[----:B------:R-:W-:Y:S01]  /*17f0*/  LEA.HI.X.SX32 R83, R115, R0, 0x1, P0 ;  /* 0x0000000073537211 */ /* 0x000fe200000f0eff */
[----:B------:R5:W3:Y:S01]  /*1800*/  LDG.E.U16 R107, [R86.64] ;  /* 0x00000004566b7981 */ /* 0x000ae2000c1e1500 */
[----:B0-----:R-:W-:-:S02]  /*1810*/  LEA R84, P0, R117, R2, 0x1 ;  /* 0x0000000275547211 */ /* 0x001fc400078008ff */
[----:B------:R-:W-:Y:S01]  /*1820*/  LEA R90, P1, R97, R2, 0x1 ;  /* 0x00000002615a7211 */ /* 0x000fe200078208ff */
[----:B------:R0:W3:Y:S01]  /*1830*/  LDG.E.U16 R106, [R88.64] ;  /* 0x00000004586a7981 */ /* 0x0000e2000c1e1500 */
[----:B-1----:R-:W-:-:S03]  /*1840*/  LEA R95, R14, R113, 0x2 ;  /* 0x000000710e5f7211 */ /* 0x002fc600078e10ff */
[----:B------:R1:W3:Y:S02]  /*1850*/  LDG.E.U16 R108, [R82.64] ;  /* 0x00000004526c7981 */ /* 0x0002e4000c1e1500 */
[----:B------:R-:W-:Y:S01]  /*1860*/  IMAD R115, R14, 0x4, R95 ;  /* 0x000000040e737824 */ /* 0x000fe200078e025f */
[----:B------:R-:W-:-:S04]  /*1870*/  LEA.HI.X.SX32 R85, R117, R0, 0x1, P0 ;  /* 0x0000000075557211 */ /* 0x000fc800000f0eff */
[----:B------:R-:W-:Y:S01]  /*1880*/  LEA R117, R14, R115, 0x2 ;  /* 0x000000730e757211 */ /* 0x000fe200078e10ff */
[----:B------:R1:W3:Y:S01]  /*1890*/  LDG.E.U16 R145, [R84.64] ;  /* 0x0000000454917981 */ /* 0x0002e2000c1e1500 */
[----:B-----5:R-:W-:-:S03]  /*18a0*/  LEA R86, P0, R105, R2, 0x1 ;  /* 0x0000000269567211 */ /* 0x020fc600078008ff */
[C---:B------:R-:W-:Y:S01]  /*18b0*/  IMAD R131, R14.reuse, 0x4, R117 ;  /* 0x000000040e837824 */ /* 0x040fe200078e0275 */
[-C--:B------:R-:W-:Y:S02]  /*18c0*/  LEA.HI.X.SX32 R91, R97, R0.reuse, 0x1, P1 ;  /* 0x00000000615b7211 */ /* 0x080fe400008f0eff */
[----:B------:R-:W-:Y:S02]  /*18d0*/  LEA.HI.X.SX32 R87, R105, R0, 0x1, P0 ;  /* 0x0000000069577211 */ /* 0x000fe400000f0eff */
[C---:B0-----:R-:W-:Y:S01]  /*18e0*/  LEA R88, P1, R119.reuse, R2, 0x1 ;  /* 0x0000000277587211 */ /* 0x041fe200078208ff */
[----:B------:R0:W5:Y:S01]  /*18f0*/  LDG.E.U16 R109, [R90.64] ;  /* 0x000000045a6d7981 */ /* 0x000162000c1e1500 */
[C---:B------:R-:W-:Y:S02]  /*1900*/  LEA R105, R14.reuse, R131, 0x2 ;  /* 0x000000830e697211 */ /* 0x040fe400078e10ff */
[----:B------:R-:W-:Y:S01]  /*1910*/  LEA.HI.X.SX32 R89, R119, R0, 0x1, P1 ;  /* 0x0000000077597211 */ /* 0x000fe200008f0eff */
[----:B------:R1:W3:Y:S02]  /*1920*/  LDG.E.U16 R110, [R86.64] ;  /* 0x00000004566e7981 */ /* 0x0002e4000c1e1500 */
[----:B------:R-:W-:Y:S01]  /*1930*/  IMAD R119, R14, 0x4, R105 ;  /* 0x000000040e777824 */ /* 0x000fe200078e0269 */
[C---:B0-----:R-:W-:Y:S01]  /*1940*/  LEA R90, P0, R121.reuse, R2, 0x1 ;  /* 0x00000002795a7211 */ /* 0x041fe200078008ff */
[----:B------:R0:W3:Y:S03]  /*1950*/  LDG.E.U16 R147, [R88.64] ;  /* 0x0000000458937981 */ /* 0x0000e6000c1e1500 */
[----:B------:R-:W-:-:S02]  /*1960*/  LEA.HI.X.SX32 R91, R121, R0, 0x1, P0 ;  /* 0x00000000795b7211 */ /* 0x000fc400000f0eff */
[C---:B-1----:R-:W-:Y:S02]  /*1970*/  LEA R82, P0, R123.reuse, R2, 0x1 ;  /* 0x000000027b527211 */ /* 0x042fe400078008ff */
[----:B------:R-:W-:Y:S01]  /*1980*/  LEA R121, R14, R119, 0x2 ;  /* 0x000000770e797211 */ /* 0x000fe200078e10ff */
[----:B------:R1:W3:Y:S01]  /*1990*/  LDG.E.U16 R112, [R90.64] ;  /* 0x000000045a707981 */ /* 0x0002e2000c1e1500 */
[----:B------:R-:W-:-:S03]  /*19a0*/  LEA.HI.X.SX32 R83, R123, R0, 0x1, P0 ;  /* 0x000000007b537211 */ /* 0x000fc600000f0eff */
[C---:B------:R-:W-:Y:S01]  /*19b0*/  IMAD R123, R14.reuse, 0x4, R121 ;  /* 0x000000040e7b7824 */ /* 0x040fe200078e0279 */
[C---:B------:R-:W-:Y:S01]  /*19c0*/  LEA R84, P0, R127.reuse, R2, 0x1 ;  /* 0x000000027f547211 */ /* 0x040fe200078008ff */
[----:B------:R0:W3:Y:S03]  /*19d0*/  LDG.E.U16 R149, [R82.64] ;  /* 0x0000000452957981 */ /* 0x0000e6000c1e1500 */
[C---:B------:R-:W-:Y:S02]  /*19e0*/  LEA R133, R14.reuse, R123, 0x2 ;  /* 0x0000007b0e857211 */ /* 0x040fe400078e10ff */
[----:B------:R-:W-:Y:S02]  /*19f0*/  LEA.HI.X.SX32 R85, R127, R0, 0x1, P0 ;  /* 0x000000007f557211 */ /* 0x000fe400000f0eff */
[-C--:B------:R-:W-:Y:S01]  /*1a00*/  LEA R96, P1, R129, R2.reuse, 0x1 ;  /* 0x0000000281607211 */ /* 0x080fe200078208ff */
[----:B------:R-:W-:Y:S01]  /*1a10*/  IMAD R127, R14, 0x4, R133 ;  /* 0x000000040e7f7824 */ /* 0x000fe200078e0285 */
[----:B------:R-:W-:Y:S01]  /*1a20*/  LEA R86, P0, R95, R2, 0x1 ;  /* 0x000000025f567211 */ /* 0x000fe200078008ff */
[----:B------:R0:W4:Y:S01]  /*1a30*/  LDG.E.U16 R151, [R84.64] ;  /* 0x0000000454977981 */ /* 0x000122000c1e1500 */
[----:B------:R-:W-:-:S02]  /*1a40*/  LEA.HI.X.SX32 R97, R129, R0, 0x1, P1 ;  /* 0x0000000081617211 */ /* 0x000fc400008f0eff */
[C---:B------:R-:W-:Y:S02]  /*1a50*/  LEA R129, R14.reuse, R127, 0x2 ;  /* 0x0000007f0e817211 */ /* 0x040fe400078e10ff */
[----:B------:R-:W-:Y:S01]  /*1a60*/  LEA.HI.X.SX32 R87, R95, R0, 0x1, P0 ;  /* 0x000000005f577211 */ /* 0x000fe200000f0eff */
[----:B------:R0:W4:Y:S02]  /*1a70*/  LDG.E.U16 R153, [R96.64] ;  /* 0x0000000460997981 */ /* 0x000124000c1e1500 */
[C---:B------:R-:W-:Y:S01]  /*1a80*/  IMAD R135, R14.reuse, 0x4, R129 ;  /* 0x000000040e877824 */ /* 0x040fe200078e0281 */
[----:B------:R-:W-:Y:S01]  /*1a90*/  LEA R94, P0, R117, R2, 0x1 ;  /* 0x00000002755e7211 */ /* 0x000fe200078008ff */
[----:B------:R1:W4:Y:S03]  /*1aa0*/  LDG.E.U16 R155, [R86.64] ;  /* 0x00000004569b7981 */ /* 0x000326000c1e1500 */
[----:B------:R-:W-:-:S02]  /*1ab0*/  LEA R137, R14, R135, 0x2 ;  /* 0x000000870e897211 */ /* 0x000fc400078e10ff */
[----:B------:R-:W-:Y:S02]  /*1ac0*/  LEA.HI.X.SX32 R95, R117, R0, 0x1, P0 ;  /* 0x00000000755f7211 */ /* 0x000fe400000f0eff */
[-C--:B0-----:R-:W-:Y:S01]  /*1ad0*/  LEA R88, P1, R105, R2.reuse, 0x1 ;  /* 0x0000000269587211 */ /* 0x081fe200078208ff */
[C---:B------:R-:W-:Y:S01]  /*1ae0*/  IMAD R117, R14.reuse, 0x4, R137 ;  /* 0x000000040e757824 */ /* 0x040fe200078e0289 */
[----:B------:R-:W-:Y:S01]  /*1af0*/  LEA R82, P0, R121, R2, 0x1 ;  /* 0x0000000279527211 */ /* 0x000fe200078008ff */
[----:B------:R0:W4:Y:S01]  /*1b00*/  LDG.E.U16 R157, [R94.64] ;  /* 0x000000045e9d7981 */ /* 0x000122000c1e1500 */
[-C--:B------:R-:W-:Y:S02]  /*1b10*/  LEA.HI.X.SX32 R89, R105, R0.reuse, 0x1, P1 ;  /* 0x0000000069597211 */ /* 0x080fe400008f0eff */
[C---:B------:R-:W-:Y:S02]  /*1b20*/  LEA R105, R14.reuse, R117, 0x2 ;  /* 0x000000750e697211 */ /* 0x040fe400078e10ff */
[----:B------:R-:W-:Y:S01]  /*1b30*/  LEA.HI.X.SX32 R83, R121, R0, 0x1, P0 ;  /* 0x0000000079537211 */ /* 0x000fe200000f0eff */
[----:B------:R0:W4:Y:S02]  /*1b40*/  LDG.E.U16 R159, [R88.64] ;  /* 0x00000004589f7981 */ /* 0x000124000c1e1500 */
[C---:B------:R-:W-:Y:S01]  /*1b50*/  IMAD R121, R14.reuse, 0x4, R105 ;  /* 0x000000040e797824 */ /* 0x040fe200078e0269 */
[----:B-1----:R-:W-:Y:S01]  /*1b60*/  LEA R90, P0, R133, R2, 0x1 ;  /* 0x00000002855a7211 */ /* 0x002fe200078008ff */
[----:B------:R1:W4:Y:S03]  /*1b70*/  LDG.E.U16 R161, [R82.64] ;  /* 0x0000000452a17981 */ /* 0x000326000c1e1500 */
[----:B------:R-:W-:-:S02]  /*1b80*/  LEA R97, R14, R121, 0x2 ;  /* 0x000000790e617211 */ /* 0x000fc400078e10ff */
[----:B------:R-:W-:Y:S02]  /*1b90*/  LEA.HI.X.SX32 R91, R133, R0, 0x1, P0 ;  /* 0x00000000855b7211 */ /* 0x000fe400000f0eff */
[-C--:B------:R-:W-:Y:S01]  /*1ba0*/  LEA R84, P1, R129, R2.reuse, 0x1 ;  /* 0x0000000281547211 */ /* 0x080fe200078208ff */
        /* <DEDUP_REMOVED lines=8> */
[----:B0-----:R-:W-:Y:S01]  /*1c30*/  LEA R94, P0, R105, R2, 0x1 ;  /* 0x00000002695e7211 */ /* 0x001fe200078008ff */
[----:B------:R0:W4:Y:S03]  /*1c40*/  LDG.E.U16 R167, [R86.64] ;  /* 0x0000000456a77981 */ /* 0x000126000c1e1500 */
[----:B------:R-:W-:-:S02]  /*1c50*/  LEA R139, R14, R137, 0x2 ;  /* 0x000000890e8b7211 */ /* 0x000fc400078e10ff */
[----:B------:R-:W-:Y:S02]  /*1c60*/  LEA.HI.X.SX32 R95, R105, R0, 0x1, P0 ;  /* 0x00000000695f7211 */ /* 0x000fe400000f0eff */
[-C--:B------:R-:W-:Y:S01]  /*1c70*/  LEA R88, P1, R97, R2.reuse, 0x1 ;  /* 0x0000000261587211 */ /* 0x080fe200078208ff */
[C---:B------:R-:W-:Y:S01]  /*1c80*/  IMAD R105, R14.reuse, 0x4, R139 ;  /* 0x000000040e697824 */ /* 0x040fe200078e028b */
[----:B-1----:R-:W-:Y:S01]  /*1c90*/  LEA R82, P0, R129, R2, 0x1 ;  /* 0x0000000281527211 */ /* 0x002fe200078008ff */
[----:B------:R1:W4:Y:S01]  /*1ca0*/  LDG.E.U16 R169, [R94.64] ;  /* 0x000000045ea97981 */ /* 0x000322000c1e1500 */
[-C--:B------:R-:W-:Y:S02]  /*1cb0*/  LEA.HI.X.SX32 R89, R97, R0.reuse, 0x1, P1 ;  /* 0x0000000061597211 */ /* 0x080fe400008f0eff */
[C---:B------:R-:W-:Y:S02]  /*1cc0*/  LEA R97, R14.reuse, R105, 0x2 ;  /* 0x000000690e617211 */ /* 0x040fe400078e10ff */
[----:B------:R-:W-:Y:S01]  /*1cd0*/  LEA.HI.X.SX32 R83, R129, R0, 0x1, P0 ;  /* 0x0000000081537211 */ /* 0x000fe200000f0eff */
[----:B------:R0:W4:Y:S02]  /*1ce0*/  LDG.E.U16 R171, [R88.64] ;  /* 0x0000000458ab7981 */ /* 0x000124000c1e1500 */
[C---:B------:R-:W-:Y:S01]  /*1cf0*/  IMAD R129, R14.reuse, 0x4, R97 ;  /* 0x000000040e817824 */ /* 0x040fe200078e0261 */
[----:B------:R-:W-:Y:S01]  /*1d00*/  LEA R90, P0, R139, R2, 0x1 ;  /* 0x000000028b5a7211 */ /* 0x000fe200078008ff */
[----:B------:R0:W5:Y:S03]  /*1d10*/  LDG.E.U16 R173, [R82.64] ;  /* 0x0000000452ad7981 */ /* 0x000166000c1e1500 */
[----:B------:R-:W-:-:S02]  /*1d20*/  LEA R141, R14, R129, 0x2 ;  /* 0x000000810e8d7211 */ /* 0x000fc400078e10ff */
[----:B------:R-:W-:-:S03]  /*1d30*/  LEA.HI.X.SX32 R91, R139, R0, 0x1, P0 ;  /* 0x000000008b5b7211 */ /* 0x000fc600000f0eff */
[C---:B------:R-:W-:Y:S01]  /*1d40*/  IMAD R139, R14.reuse, 0x4, R141 ;  /* 0x000000040e8b7824 */ /* 0x040fe200078e028d */
[C---:B------:R-:W-:Y:S01]  /*1d50*/  LEA R84, P1, R97.reuse, R2, 0x1 ;  /* 0x0000000261547211 */ /* 0x040fe200078208ff */
[----:B------:R0:W5:Y:S03]  /*1d60*/  LDG.E.U16 R175, [R90.64] ;  /* 0x000000045aaf7981 */ /* 0x000166000c1e1500 */
[----:B------:R-:W-:Y:S02]  /*1d70*/  LEA R143, R14, R139, 0x2 ;  /* 0x0000008b0e8f7211 */ /* 0x000fe400078e10ff */
[----:B------:R-:W-:Y:S02]  /*1d80*/  LEA.HI.X.SX32 R85, R97, R0, 0x1, P1 ;  /* 0x0000000061557211 */ /* 0x000fe400008f0eff */
[-C--:B-1----:R-:W-:Y:S02]  /*1d90*/  LEA R94, P1, R143, R2.reuse, 0x1 ;  /* 0x000000028f5e7211 */ /* 0x082fe400078208ff */
[----:B0-----:R-:W-:-:S02]  /*1da0*/  LEA R86, P0, R141, R2, 0x1 ;  /* 0x000000028d567211 */ /* 0x001fc400078008ff */
[----:B------:R-:W-:Y:S02]  /*1db0*/  LEA.HI.X.SX32 R95, R143, R0, 0x1, P1 ;  /* 0x000000008f5f7211 */ /* 0x000fe400008f0eff */
[----:B------:R-:W-:Y:S02]  /*1dc0*/  LEA R82, P1, R111, R2, 0x1 ;  /* 0x000000026f527211 */ /* 0x000fe400078208ff */
[----:B------:R-:W-:Y:S02]  /*1dd0*/  LEA.HI.X.SX32 R87, R141, R0, 0x1, P0 ;  /* 0x000000008d577211 */ /* 0x000fe400000f0eff */
[----:B------:R-:W-:Y:S01]  /*1de0*/  LEA R88, P0, R125, R2, 0x1 ;  /* 0x000000027d587211 */ /* 0x000fe200078008ff */
[----:B------:R-:W-:Y:S01]  /*1df0*/  IMAD R143, R14, 0x4, R143 ;  /* 0x000000040e8f7824 */ /* 0x000fe200078e028f */
[----:B------:R-:W-:Y:S01]  /*1e00*/  LEA.HI.X.SX32 R83, R111, R0, 0x1, P1 ;  /* 0x000000006f537211 */ /* 0x000fe200008f0eff */
[----:B------:R0:W5:Y:S01]  /*1e10*/  LDG.E.U16 R141, [R84.64] ;  /* 0x00000004548d7981 */ /* 0x000162000c1e1500 */
[----:B------:R-:W-:-:S02]  /*1e20*/  LEA R90, P1, R115, R2, 0x1 ;  /* 0x00000002735a7211 */ /* 0x000fc400078208ff */
[----:B------:R-:W-:Y:S01]  /*1e30*/  LEA.HI.X.SX32 R89, R125, R0, 0x1, P0 ;  /* 0x000000007d597211 */ /* 0x000fe200000f0eff */
[----:B------:R1:W5:Y:S01]  /*1e40*/  LDG.E.U16 R177, [R86.64] ;  /* 0x0000000456b17981 */ /* 0x000362000c1e1500 */
[----:B------:R-:W-:Y:S02]  /*1e50*/  LEA R96, P0, R113, R2, 0x1 ;  /* 0x0000000271607211 */ /* 0x000fe400078008ff */
[-C--:B------:R-:W-:Y:S01]  /*1e60*/  LEA.HI.X.SX32 R91, R115, R0.reuse, 0x1, P1 ;  /* 0x00000000735b7211 */ /* 0x080fe200008f0eff */
[----:B------:R0:W5:Y:S01]  /*1e70*/  LDG.E.U16 R125, [R94.64] ;  /* 0x000000045e7d7981 */ /* 0x000162000c1e1500 */
[----:B------:R-:W-:-:S03]  /*1e80*/  LEA.HI.X.SX32 R97, R113, R0, 0x1, P0 ;  /* 0x0000000071617211 */ /* 0x000fc600000f0eff */
[----:B------:R1:W5:Y:S04]  /*1e90*/  LDG.E.U16 R113, [R82.64] ;  /* 0x0000000452717981 */ /* 0x000368000c1e1500 */
[----:B------:R1:W5:Y:S01]  /*1ea0*/  LDG.E.U16 R115, [R90.64] ;  /* 0x000000045a737981 */ /* 0x000362000c1e1500 */
[-C--:B0-----:R-:W-:Y:S02]  /*1eb0*/  LEA R94, P1, R123, R2.reuse, 0x1 ;  /* 0x000000027b5e7211 */ /* 0x081fe400078208ff */
[----:B------:R-:W-:Y:S01]  /*1ec0*/  LEA R84, P0, R131, R2, 0x1 ;  /* 0x0000000283547211 */ /* 0x000fe200078008ff */
[----:B------:R0:W5:Y:S01]  /*1ed0*/  LDG.E.U16 R114, [R96.64] ;  /* 0x0000000460727981 */ /* 0x000162000c1e1500 */
[----:B------:R-:W-:Y:S02]  /*1ee0*/  LEA.HI.X.SX32 R95, R123, R0, 0x1, P1 ;  /* 0x000000007b5f7211 */ /* 0x000fe400008f0eff */
[C---:B-1----:R-:W-:Y:S01]  /*1ef0*/  LEA R82, P1, R143.reuse, R2, 0x1 ;  /* 0x000000028f527211 */ /* 0x042fe200078208ff */
[----:B------:R1:W5:Y:S03]  /*1f00*/  LDG.E.U16 R111, [R88.64] ;  /* 0x00000004586f7981 */ /* 0x000366000c1e1500 */
[----:B------:R-:W-:Y:S01]  /*1f10*/  LEA.HI.X.SX32 R83, R143, R0, 0x1, P1 ;  /* 0x000000008f537211 */ /* 0x000fe200008f0eff */
[----:B------:R1:W5:Y:S01]  /*1f20*/  LDG.E.U16 R118, [R94.64] ;  /* 0x000000045e767981 */ /* 0x000362000c1e1500 */
[----:B------:R-:W-:-:S02]  /*1f30*/  LEA R90, P1, R135, R2, 0x1 ;  /* 0x00000002875a7211 */ /* 0x000fc400078208ff */
[----:B------:R-:W-:Y:S01]  /*1f40*/  LEA.HI.X.SX32 R85, R131, R0, 0x1, P0 ;  /* 0x0000000083557211 */ /* 0x000fe200000f0eff */
[----:B------:R1:W5:Y:S01]  /*1f50*/  LDG.E.U16 R120, [R82.64] ;  /* 0x0000000452787981 */ /* 0x000362000c1e1500 */
[----:B------:R-:W-:Y:S02]  /*1f60*/  LEA R86, P0, R119, R2, 0x1 ;  /* 0x0000000277567211 */ /* 0x000fe400078008ff */
[----:B------:R-:W-:Y:S01]  /*1f70*/  LEA.HI.X.SX32 R91, R135, R0, 0x1, P1 ;  /* 0x00000000875b7211 */ /* 0x000fe200008f0eff */
[----:B------:R1:W5:Y:S01]  /*1f80*/  LDG.E.U16 R14, [R84.64] ;  /* 0x00000004540e7981 */ /* 0x000362000c1e1500 */
[----:B0-----:R-:W-:Y:S02]  /*1f90*/  LEA R96, P1, R121, R2, 0x1 ;  /* 0x0000000279607211 */ /* 0x001fe400078208ff */
[----:B------:R-:W-:Y:S01]  /*1fa0*/  LEA.HI.X.SX32 R87, R119, R0, 0x1, P0 ;  /* 0x0000000077577211 */ /* 0x000fe200000f0eff */
[----:B------:R-:W5:Y:S01]  /*1fb0*/  LDG.E.U16 R90, [R90.64] ;  /* 0x000000045a5a7981 */ /* 0x000f62000c1e1500 */
[----:B-1----:R-:W-:-:S02]  /*1fc0*/  LEA R88, P0, R127, R2, 0x1 ;  /* 0x000000027f587211 */ /* 0x002fc400078008ff */
[----:B------:R-:W-:Y:S01]  /*1fd0*/  LEA.HI.X.SX32 R97, R121, R0, 0x1, P1 ;  /* 0x0000000079617211 */ /* 0x000fe200008f0eff */
[----:B------:R0:W5:Y:S01]  /*1fe0*/  LDG.E.U16 R116, [R86.64] ;  /* 0x0000000456747981 */ /* 0x000162000c1e1500 */
[----:B------:R-:W-:Y:S02]  /*1ff0*/  LEA R94, P1, R105, R2, 0x1 ;  /* 0x00000002695e7211 */ /* 0x000fe400078208ff */
[----:B------:R-:W-:Y:S01]  /*2000*/  LEA.HI.X.SX32 R89, R127, R0, 0x1, P0 ;  /* 0x000000007f597211 */ /* 0x000fe200000f0eff */
[----:B------:R-:W5:Y:S01]  /*2010*/  LDG.E.U16 R96, [R96.64] ;  /* 0x0000000460607981 */ /* 0x000f62000c1e1500 */
[----:B------:R-:W-:Y:S02]  /*2020*/  LEA R84, P0, R117, R2, 0x1 ;  /* 0x0000000275547211 */ /* 0x000fe400078008ff */
[-C--:B------:R-:W-:Y:S01]  /*2030*/  LEA.HI.X.SX32 R95, R105, R0.reuse, 0x1, P1 ;  /* 0x00000000695f7211 */ /* 0x080fe200008f0eff */
[----:B------:R1:W5:Y:S01]  /*2040*/  LDG.E.U16 R119, [R88.64] ;  /* 0x0000000458777981 */ /* 0x000362000c1e1500 */
[----:B------:R-:W-:-:S02]  /*2050*/  LEA.HI.X.SX32 R85, R117, R0, 0x1, P0 ;  /* 0x0000000075557211 */ /* 0x000fc400000f0eff */
[C---:B0-----:R-:W-:Y:S01]  /*2060*/  LEA R86, P0, R133.reuse, R2, 0x1 ;  /* 0x0000000285567211 */ /* 0x041fe200078008ff */
[----:B------:R-:W5:Y:S03]  /*2070*/  LDG.E.U16 R94, [R94.64] ;  /* 0x000000045e5e7981 */ /* 0x000f66000c1e1500 */
[----:B------:R-:W-:Y:S01]  /*2080*/  LEA.HI.X.SX32 R87, R133, R0, 0x1, P0 ;  /* 0x0000000085577211 */ /* 0x000fe200000f0eff */
[----:B------:R-:W5:Y:S01]  /*2090*/  LDG.E.U16 R84, [R84.64] ;  /* 0x0000000454547981 */ /* 0x000f62000c1e1500 */
[-C--:B------:R-:W-:Y:S02]  /*20a0*/  LEA R82, P0, R137, R2.reuse, 0x1 ;  /* 0x0000000289527211 */ /* 0x080fe400078008ff */
[----:B------:R-:W-:Y:S01]  /*20b0*/  LEA R104, P1, R139, R2, 0x1 ;  /* 0x000000028b687211 */ /* 0x000fe200078208ff */
[----:B------:R-:W5:Y:S01]  /*20c0*/  LDG.E.U16 R86, [R86.64] ;  /* 0x0000000456567981 */ /* 0x000f62000c1e1500 */
[----:B------:R-:W-:-:S02]  /*20d0*/  LEA.HI.X.SX32 R83, R137, R0, 0x1, P0 ;  /* 0x0000000089537211 */ /* 0x000fc400000f0eff */
[----:B-1----:R-:W-:Y:S02]  /*20e0*/  LEA R88, P0, R129, R2, 0x1 ;  /* 0x0000000281587211 */ /* 0x002fe400078008ff */
[-C--:B------:R-:W-:Y:S01]  /*20f0*/  LEA.HI.X.SX32 R105, R139, R0.reuse, 0x1, P1 ;  /* 0x000000008b697211 */ /* 0x080fe200008f0eff */
[----:B------:R-:W5:Y:S01]  /*2100*/  LDG.E.U16 R82, [R82.64] ;  /* 0x0000000452527981 */ /* 0x000f62000c1e1500 */
[----:B------:R-:W-:-:S03]  /*2110*/  LEA.HI.X.SX32 R89, R129, R0, 0x1, P0 ;  /* 0x0000000081597211 */ /* 0x000fc600000f0eff */
[----:B------:R-:W5:Y:S04]  /*2120*/  LDG.E.U16 R104, [R104.64] ;  /* 0x0000000468687981 */ /* 0x000f68000c1e1500 */
[----:B------:R-:W5:Y:S01]  /*2130*/  LDG.E.U16 R88, [R88.64] ;  /* 0x0000000458587981 */ /* 0x000f62000c1e1500 */
[C---:B------:R-:W-:Y:S02]  /*2140*/  LOP3.LUT R0, R170.reuse, 0xc0, RZ, 0xc0, !PT ;  /* 0x000000c0aa007812 */ /* 0x040fe400078ec0ff */
[----:B------:R-:W-:Y:S02]  /*2150*/  LOP3.LUT R241, R170, 0xff, RZ, 0xc0, !PT ;  /* 0x000000ffaaf17812 */ /* 0x000fe400078ec0ff */
[----:B------:R-:W-:Y:S02]  /*2160*/  SHF.R.U32.HI R0, RZ, 0x2, R0 ;  /* 0x00000002ff007819 */ /* 0x000fe40000011600 */
[----:B------:R-:W-:-:S04]  /*2170*/  SHF.L.U32 R183, R241, 0x1, RZ ;  /* 0x00000001f1b77819 */ /* 0x000fc800000006ff */
[----:B------:R-:W-:-:S05]  /*2180*/  LOP3.LUT R0, R183, R0, RZ, 0x3c, !PT ;  /* 0x00000000b7007212 */ /* 0x000fca00078e3cff */
[----:B--2---:R0:W-:Y:S01]  /*2190*/  STS.U16 [R0], R3 ;  /* 0x0000000300007388 */ /* 0x0041e20000000400 */
[----:B------:R-:W-:-:S03]  /*21a0*/  IMAD.MOV.U32 R2, RZ, RZ, c[0x0][0x1d0] ;  /* 0x00007400ff027624 */ /* 0x000fc600078e00ff */
[----:B------:R-:W-:Y:S01]  /*21b0*/  STS.U16 [R0+0x400], R5 ;  /* 0x0004000500007388 */ /* 0x000fe20000000400 */
[----:B0-----:R-:W-:-:S03]  /*21c0*/  LOP3.LUT R3, R0, 0x40, RZ, 0x3c, !PT ;  /* 0x0000004000037812 */ /* 0x001fc600078e3cff */
[----:B------:R-:W-:Y:S04]  /*21d0*/  STS.U16 [R0+0x800], R7 ;  /* 0x0008000700007388 */ /* 0x000fe80000000400 */
        /* <DEDUP_REMOVED lines=20> */
[----:B---3--:R-:W-:Y:S04]  /*2320*/  STS.U16 [R0+0x5c00], R51 ;  /* 0x005c003300007388 */ /* 0x008fe80000000400 */
        /* <DEDUP_REMOVED lines=18> */
[----:B----4-:R-:W-:Y:S04]  /*2450*/  STS.U16 [R0+0xa800], R103 ;  /* 0x00a8006700007388 */ /* 0x010fe80000000400 */
[----:B------:R-:W-:Y:S04]  /*2460*/  STS.U16 [R0+0xac00], R107 ;  /* 0x00ac006b00007388 */ /* 0x000fe80000000400 */
[----:B-----5:R-:W-:Y:S04]  /*2470*/  STS.U16 [R0+0xb000], R109 ;  /* 0x00b0006d00007388 */ /* 0x020fe80000000400 */
        /* <DEDUP_REMOVED lines=39> */
[----:B------:R-:W-:Y:S01]  /*26f0*/  STS.U16 [R3+0xf200], R94 ;  /* 0x00f2005e03007388 */ /* 0x000fe20000000400 */
[----:B------:R-:W-:Y:S01]  /*2700*/  ISETP.GE.AND P0, PT, R2, 0x1, PT ;  /* 0x000000010200780c */ /* 0x000fe20003f06270 */
[----:B------:R-:W-:Y:S01]  /*2710*/  IMAD.MOV.U32 R204, RZ, RZ, -0x800000 ;  /* 0xff800000ffcc7424 */ /* 0x000fe200078e00ff */
[----:B------:R-:W-:Y:S01]  /*2720*/  MOV R243, 0x3f800000 ;  /* 0x3f80000000f37802 */ /* 0x000fe20000000f00 */
[----:B------:R-:W-:Y:S01]  /*2730*/  STS.U16 [R3+0x4a00], R40 ;  /* 0x004a002803007388 */ /* 0x000fe20000000400 */
[----:B------:R-:W-:Y:S01]  /*2740*/  MOV R203, 0xff800000 ;  /* 0xff80000000cb7802 */ /* 0x000fe20000000f00 */
[----:B------:R-:W-:Y:S01]  /*2750*/  IMAD.MOV.U32 R202, RZ, RZ, -0x800000 ;  /* 0xff800000ffca7424 */ /* 0x000fe200078e00ff */
[----:B------:R-:W-:Y:S01]  /*2760*/  MOV R201, 0xff800000 ;  /* 0xff80000000c97802 */ /* 0x000fe20000000f00 */
[----:B------:R-:W-:Y:S01]  /*2770*/  STS.U16 [R3+0x4e00], R42 ;  /* 0x004e002a03007388 */ /* 0x000fe20000000400 */
[----:B------:R-:W-:Y:S01]  /*2780*/  IMAD.MOV.U32 R200, RZ, RZ, -0x800000 ;  /* 0xff800000ffc87424 */ /* 0x000fe200078e00ff */
[----:B------:R-:W-:Y:S01]  /*2790*/  MOV R199, 0xff800000 ;  /* 0xff80000000c77802 */ /* 0x000fe20000000f00 */
[----:B------:R-:W-:Y:S01]  /*27a0*/  IMAD.MOV.U32 R198, RZ, RZ, -0x800000 ;  /* 0xff800000ffc67424 */ /* 0x000fe200078e00ff */
[----:B------:R0:W-:Y:S01]  /*27b0*/  STS.U16 [R3+0x5200], R44 ;  /* 0x0052002c03007388 */ /* 0x0001e20000000400 */
[----:B------:R-:W-:Y:S01]  /*27c0*/  MOV R197, 0xff800000 ;  /* 0xff80000000c57802 */ /* 0x000fe20000000f00 */
[----:B------:R-:W-:Y:S01]  /*27d0*/  IMAD.MOV.U32 R242, RZ, RZ, 0x3f800000 ;  /* 0x3f800000fff27424 */ /* 0x000fe200078e00ff */
[----:B------:R-:W-:Y:S01]  /*27e0*/  MOV R244, 0x3f800000 ;  /* 0x3f80000000f47802 */ /* 0x000fe20000000f00 */
[----:B------:R1:W-:Y:S01]  /*27f0*/  STS.U16 [R3+0x5600], R46 ;  /* 0x0056002e03007388 */ /* 0x0003e20000000400 */
[----:B------:R-:W-:Y:S01]  /*2800*/  IMAD.MOV.U32 R249, RZ, RZ, 0x3f800000 ;  /* 0x3f800000fff97424 */ /* 0x000fe200078e00ff */
[----:B------:R-:W-:Y:S01]  /*2810*/  MOV R248, 0x3f800000 ;  /* 0x3f80000000f87802 */ /* 0x000fe20000000f00 */
[----:B------:R-:W-:Y:S01]  /*2820*/  IMAD.MOV.U32 R247, RZ, RZ, 0x3f800000 ;  /* 0x3f800000fff77424 */ /* 0x000fe200078e00ff */
[----:B------:R2:W-:Y:S01]  /*2830*/  STS.U16 [R3+0x5a00], R48 ;  /* 0x005a003003007388 */ /* 0x0005e20000000400 */
[----:B------:R-:W-:Y:S01]  /*2840*/  MOV R246, 0x3f800000 ;  /* 0x3f80000000f67802 */ /* 0x000fe20000000f00 */
[----:B------:R-:W-:Y:S01]  /*2850*/  IMAD.MOV.U32 R245, RZ, RZ, 0x3f800000 ;  /* 0x3f800000fff57424 */ /* 0x000fe200078e00ff */
[----:B0-----:R-:W-:Y:S01]  /*2860*/  CS2R R44, SRZ ;  /* 0x00000000002c7805 */ /* 0x001fe2000001ff00 */
[----:B------:R0:W-:Y:S01]  /*2870*/  STS.U16 [R3+0x5e00], R50 ;  /* 0x005e003203007388 */ /* 0x0001e20000000400 */
[----:B------:R-:W-:Y:S01]  /*2880*/  CS2R R40, SRZ ;  /* 0x0000000000287805 */ /* 0x000fe2000001ff00 */
[----:B-1----:R-:W-:Y:S01]  /*2890*/  CS2R R46, SRZ ;  /* 0x00000000002e7805 */ /* 0x002fe2000001ff00 */
[----:B------:R-:W-:Y:S01]  /*28a0*/  CS2R R42, SRZ ;  /* 0x00000000002a7805 */ /* 0x000fe2000001ff00 */
[----:B------:R1:W-:Y:S01]  /*28b0*/  STS.U16 [R3+0x6200], R52 ;  /* 0x0062003403007388 */ /* 0x0003e20000000400 */
[----:B------:R-:W-:Y:S01]  /*28c0*/  CS2R R160, SRZ ;  /* 0x0000000000a07805 */ /* 0x000fe2000001ff00 */
[----:B--2---:R-:W-:Y:S01]  /*28d0*/  CS2R R48, SRZ ;  /* 0x0000000000307805 */ /* 0x004fe2000001ff00 */
[----:B------:R-:W-:Y:S01]  /*28e0*/  CS2R R162, SRZ ;  /* 0x0000000000a27805 */ /* 0x000fe2000001ff00 */
[----:B------:R2:W-:Y:S01]  /*28f0*/  STS.U16 [R3+0x6600], R54 ;  /* 0x0066003603007388 */ /* 0x0005e20000000400 */
[----:B------:R-:W-:Y:S01]  /*2900*/  CS2R R164, SRZ ;  /* 0x0000000000a47805 */ /* 0x000fe2000001ff00 */
[----:B0-----:R-:W-:Y:S01]  /*2910*/  CS2R R50, SRZ ;  /* 0x0000000000327805 */ /* 0x001fe2000001ff00 */
[----:B------:R-:W-:Y:S01]  /*2920*/  CS2R R166, SRZ ;  /* 0x0000000000a67805 */ /* 0x000fe2000001ff00 */
        /* <DEDUP_REMOVED lines=43> */
[C---:B------:R-:W-:Y:S01]  /*2be0*/  LOP3.LUT R168, R170.reuse, 0xe0, RZ, 0xc0, !PT ;  /* 0x000000e0aaa87812 */ /* 0x040fe200078ec0ff */
[----:B------:R2:W-:Y:S01]  /*2bf0*/  STS.U16 [R3+0x9200], R76 ;  /* 0x0092004c03007388 */ /* 0x0005e20000000400 */
[----:B------:R-:W-:Y:S01]  /*2c00*/  SHF.L.U32 R176, R170, 0x2, RZ ;  /* 0x00000002aab07819 */ /* 0x000fe200000006ff */
[----:B0-----:R-:W-:-:S02]  /*2c10*/  CS2R R72, SRZ ;  /* 0x0000000000487805 */ /* 0x001fc4000001ff00 */
[----:B------:R0:W-:Y:S01]  /*2c20*/  STS.U16 [R3+0x9600], R78 ;  /* 0x0096004e03007388 */ /* 0x0001e20000000400 */
[----:B-1----:R-:W-:-:S03]  /*2c30*/  CS2R R74, SRZ ;  /* 0x00000000004a7805 */ /* 0x002fc6000001ff00 */
[----:B------:R1:W-:Y:S01]  /*2c40*/  STS.U16 [R3+0x9a00], R80 ;  /* 0x009a005003007388 */ /* 0x0003e20000000400 */
[----:B--2---:R-:W-:-:S03]  /*2c50*/  CS2R R76, SRZ ;  /* 0x00000000004c7805 */ /* 0x004fc6000001ff00 */
[----:B------:R2:W-:Y:S01]  /*2c60*/  STS.U16 [R3+0xa200], R98 ;  /* 0x00a2006203007388 */ /* 0x0005e20000000400 */
[----:B0-----:R-:W-:-:S03]  /*2c70*/  CS2R R78, SRZ ;  /* 0x00000000004e7805 */ /* 0x001fc6000001ff00 */
        /* <DEDUP_REMOVED lines=8> */
[----:B------:R-:W-:Y:S01]  /*2d00*/  STS.U16 [R3+0xb600], R110 ;  /* 0x00b6006e03007388 */ /* 0x000fe20000000400 */
[----:B--2---:R-:W-:-:S03]  /*2d10*/  CS2R R106, SRZ ;  /* 0x00000000006a7805 */ /* 0x004fc6000001ff00 */
[----:B------:R-:W-:Y:S01]  /*2d20*/  STS.U16 [R3+0xba00], R112 ;  /* 0x00ba007003007388 */ /* 0x000fe20000000400 */
[----:B0-----:R-:W-:-:S03]  /*2d30*/  CS2R R108, SRZ ;  /* 0x00000000006c7805 */ /* 0x001fc6000001ff00 */
[----:B------:R0:W-:Y:S04]  /*2d40*/  STS.U16 [R3+0xbe00], R111 ;  /* 0x00be006f03007388 */ /* 0x0001e80000000400 */
[----:B------:R1:W-:Y:S04]  /*2d50*/  STS.U16 [R3+0xc200], R113 ;  /* 0x00c2007103007388 */ /* 0x0003e80000000400 */
[----:B------:R-:W-:Y:S01]  /*2d60*/  STS.U16 [R3+0xc600], R114 ;  /* 0x00c6007203007388 */ /* 0x000fe20000000400 */
[----:B0-----:R-:W-:-:S03]  /*2d70*/  CS2R R110, SRZ ;  /* 0x00000000006e7805 */ /* 0x001fc6000001ff00 */
[----:B------:R0:W-:Y:S01]  /*2d80*/  STS.U16 [R3+0xca00], R115 ;  /* 0x00ca007303007388 */ /* 0x0001e20000000400 */
[----:B-1----:R-:W-:-:S03]  /*2d90*/  CS2R R112, SRZ ;  /* 0x0000000000707805 */ /* 0x002fc6000001ff00 */
[----:B------:R1:W-:Y:S04]  /*2da0*/  STS.U16 [R3+0xd200], R116 ;  /* 0x00d2007403007388 */ /* 0x0003e80000000400 */
[----:B------:R-:W-:Y:S01]  /*2db0*/  STS.U16 [R3+0xd600], R118 ;  /* 0x00d6007603007388 */ /* 0x000fe20000000400 */
[----:B0-----:R-:W-:-:S03]  /*2dc0*/  CS2R R114, SRZ ;  /* 0x0000000000727805 */ /* 0x001fc6000001ff00 */
[----:B------:R0:W-:Y:S01]  /*2dd0*/  STS.U16 [R3+0xda00], R119 ;  /* 0x00da007703007388 */ /* 0x0001e20000000400 */
[----:B-1----:R-:W-:-:S03]  /*2de0*/  CS2R R116, SRZ ;  /* 0x0000000000747805 */ /* 0x002fc6000001ff00 */
[----:B------:R1:W-:Y:S04]  /*2df0*/  STS.U16 [R3+0xde00], R90 ;  /* 0x00de005a03007388 */ /* 0x0003e80000000400 */
        /* <DEDUP_REMOVED lines=11> */
[----:B--2---:R-:W-:Y:S01]  /*2eb0*/  CS2R R82, SRZ ;  /* 0x0000000000527805 */ /* 0x004fe2000001ff00 */
[----:B0-----:R-:W-:Y:S01]  /*2ec0*/  CS2R R88, SRZ ;  /* 0x0000000000587805 */ /* 0x001fe2000001ff00 */
[----:B-1----:R-:W-:Y:S01]  /*2ed0*/  CS2R R104, SRZ ;  /* 0x0000000000687805 */ /* 0x002fe2000001ff00 */
[----:B------:R-:W-:Y:S05]  /*2ee0*/  @!P0 BRA `(.L_x_0) ;  /* 0x0000728000008947 */ /* 0x000fea0003800000 */
[--C-:B------:R-:W-:Y:S01]  /*2ef0*/  SHF.R.U32.HI R2, RZ, 0x5, R170.reuse ;  /* 0x00000005ff027819 */ /* 0x100fe200000116aa */
[----:B------:R-:W-:Y:S01]  /*2f00*/  IMAD.MOV.U32 R37, RZ, RZ, c[0x0][0x1b8] ;  /* 0x00006e00ff257624 */ /* 0x000fe200078e00ff */
[----:B------:R-:W-:Y:S01]  /*2f10*/  LOP3.LUT R32, R170, 0x1c, RZ, 0xc0, !PT ;  /* 0x0000001caa207812 */ /* 0x000fe200078ec0ff */
[----:B------:R-:W-:Y:S01]  /*2f20*/  IMAD R5, R241, c[0x0][0x1a8], RZ ;  /* 0x00006a00f1057a24 */ /* 0x000fe200078e02ff */
[----:B------:R-:W-:Y:S01]  /*2f30*/  SGXT.U32 R2, R2, 0x3 ;  /* 0x000000030202781a */ /* 0x000fe20000000000 */
[----:B------:R-:W-:Y:S01]  /*2f40*/  IMAD.MOV.U32 R8, RZ, RZ, c[0x0][0x1a8] ;  /* 0x00006a00ff087624 */ /* 0x000fe200078e00ff */
[----:B------:R-:W-:Y:S01]  /*2f50*/  LOP3.LUT R6, R170, 0x1f, RZ, 0xc0, !PT ;  /* 0x0000001faa067812 */ /* 0x000fe200078ec0ff */
[----:B------:R-:W-:Y:S01]  /*2f60*/  IMAD.SHL.U32 R3, R32, 0x4, RZ ;  /* 0x0000000420037824 */ /* 0x000fe200078e00ff */
[----:B------:R-:W-:Y:S01]  /*2f70*/  LOP3.LUT R182, R170, 0x7, RZ, 0xc0, !PT ;  /* 0x00000007aab67812 */ /* 0x000fe200078ec0ff */
[----:B------:R-:W-:Y:S01]  /*2f80*/  IMAD R10, R2, c[0x0][0x1b8], RZ ;  /* 0x00006e00020a7a24 */ /* 0x000fe200078e02ff */
[----:B------:R-:W-:Y:S01]  /*2f90*/  SHF.R.U32.HI R2, RZ, 0x3, R170 ;  /* 0x00000003ff027819 */ /* 0x000fe200000116aa */
[----:B------:R-:W-:Y:S01]  /*2fa0*/  IMAD R7, R8, 0x100, R5 ;  /* 0x0000010008077824 */ /* 0x000fe200078e0205 */
[----:B------:R-:W-:Y:S01]  /*2fb0*/  LOP3.LUT R25, R170, 0x60, RZ, 0xc0, !PT ;  /* 0x00000060aa197812 */ /* 0x000fe200078ec0ff */
[----:B------:R-:W-:Y:S01]  /*2fc0*/  IMAD R9, R6, c[0x0][0x1b4], RZ ;  /* 0x00006d0006097a24 */ /* 0x000fe200078e02ff */
[----:B------:R-:W-:Y:S01]  /*2fd0*/  LEA R12, R37, R10, 0x3 ;  /* 0x0000000a250c7211 */ /* 0x000fe200078e18ff */
[----:B------:R-:W-:Y:S01]  /*2fe0*/  IMAD.SHL.U32 R196, R170, 0x40, RZ ;  /* 0x00000040aac47824 */ /* 0x000fe200078e00ff */
[----:B------:R-:W-:Y:S01]  /*2ff0*/  LOP3.LUT R4, R2, 0xc, RZ, 0xc0, !PT ;  /* 0x0000000c02047812 */ /* 0x000fe200078ec0ff */
[----:B------:R-:W-:Y:S01]  /*3000*/  IMAD R2, R178, c[0x0][0x1a0], RZ ;  /* 0x00006800b2027a24 */ /* 0x000fe200078e02ff */
[----:B------:R-:W-:Y:S01]  /*3010*/  LEA R29, R25, R182, 0x4 ;  /* 0x000000b6191d7211 */ /* 0x000fe200078e20ff */
[----:B------:R-:W-:Y:S01]  /*3020*/  IMAD R13, R37, 0x8, R12 ;  /* 0x00000008250d7824 */ /* 0x000fe200078e020c */
[----:B------:R-:W-:Y:S01]  /*3030*/  SHF.L.U32 R26, R170, 0x3, RZ ;  /* 0x00000003aa1a7819 */ /* 0x000fe200000006ff */
[----:B------:R-:W-:Y:S01]  /*3040*/  IMAD.IADD R3, R3, 0x1, R4 ;  /* 0x0000000103037824 */ /* 0x000fe200078e0204 */
[----:B------:R-:W-:Y:S01]  /*3050*/  LEA R24, P0, R2, c[0x0][0x168], 0x1 ;  /* 0x00005a0002187a11 */ /* 0x000fe200078008ff */
[----:B------:R-:W-:Y:S01]  /*3060*/  IMAD R4, R178, c[0x0][0x1b0], RZ ;  /* 0x00006c00b2047a24 */ /* 0x000fe200078e02ff */
[----:B------:R-:W-:Y:S01]  /*3070*/  LEA R14, R37, R13, 0x3 ;  /* 0x0000000d250e7211 */ /* 0x000fe200078e18ff */
[----:B------:R-:W-:Y:S01]  /*3080*/  IMAD.SHL.U32 R11, R9, 0x2, RZ ;  /* 0x00000002090b7824 */ /* 0x000fe200078e00ff */
[----:B------:R-:W-:Y:S01]  /*3090*/  LEA.HI.X.SX32 R2, R2, c[0x0][0x16c], 0x1, P0 ;  /* 0x00005b0002027a11 */ /* 0x000fe200000f0eff */
[----:B------:R-:W-:Y:S01]  /*30a0*/  IMAD.SHL.U32 R8, R4, 0x2, RZ ;  /* 0x0000000204087824 */ /* 0x000fe200078e00ff */
[-C--:B------:R-:W-:Y:S01]  /*30b0*/  LEA R180, P0, R5, R24.reuse, 0x1 ;  /* 0x0000001805b47211 */ /* 0x080fe200078008ff */
[----:B------:R-:W-:Y:S01]  /*30c0*/  IMAD R15, R37, 0x8, R14 ;  /* 0x00000008250f7824 */ /* 0x000fe200078e020e */
[----:B------:R-:W-:Y:S01]  /*30d0*/  LEA R6, P1, R7, R24, 0x1 ;  /* 0x0000001807067211 */ /* 0x000fe200078208ff */
[----:B------:R-:W-:Y:S01]  /*30e0*/  IMAD.SHL.U32 R29, R29, 0x10, RZ ;  /* 0x000000101d1d7824 */ /* 0x000fe200078e00ff */
[-C--:B------:R-:W-:Y:S01]  /*30f0*/  LEA.HI.X.SX32 R181, R5, R2.reuse, 0x1, P0 ;  /* 0x0000000205b57211 */ /* 0x080fe200000f0eff */
[----:B------:R-:W-:Y:S01]  /*3100*/  IMAD R27, R182, 0x90, RZ ;  /* 0x00000090b61b7824 */ /* 0x000fe200078e02ff */
[----:B------:R-:W-:Y:S01]  /*3110*/  LEA R16, R37, R15, 0x3 ;  /* 0x0000000f25107211 */ /* 0x000fe200078e18ff */
[----:B------:R-:W-:Y:S01]  /*3120*/  IMAD.HI R9, R9, 0x2, RZ ;  /* 0x0000000209097827 */ /* 0x000fe200078e02ff */
[----:B------:R-:W-:Y:S01]  /*3130*/  LEA.HI.X.SX32 R7, R7, R2, 0x1, P1 ;  /* 0x0000000207077211 */ /* 0x000fe200008f0eff */
[----:B------:R-:W-:Y:S01]  /*3140*/  CS2R R64, SRZ ;  /* 0x0000000000407805 */ /* 0x000fe2000001ff00 */
[----:B------:R-:W-:Y:S01]  /*3150*/  IADD3 R251, P0, P1, R11, c[0x0][0x170], R8 ;  /* 0x00005c000bfb7a10 */ /* 0x000fe2000791e008 */
[C---:B------:R-:W-:Y:S01]  /*3160*/  IMAD R17, R37.reuse, 0x8, R16 ;  /* 0x0000000825117824 */ /* 0x040fe200078e0210 */
[----:B------:R-:W-:Y:S01]  /*3170*/  SHF.R.U32.HI R31, RZ, 0x1, R25 ;  /* 0x00000001ff1f7819 */ /* 0x000fe20000011619 */
[----:B------:R-:W-:Y:S01]  /*3180*/  IMAD.MOV.U32 R243, RZ, RZ, 0x3f800000 ;  /* 0x3f800000fff37424 */ /* 0x000fe200078e00ff */
[----:B------:R-:W-:Y:S01]  /*3190*/  SHF.L.U32 R2, R170, 0x1, RZ ;  /* 0x00000001aa027819 */ /* 0x000fe200000006ff */
[----:B------:R-:W-:Y:S01]  /*31a0*/  IMAD.MOV.U32 R188, RZ, RZ, -0x800000 ;  /* 0xff800000ffbc7424 */ /* 0x000fe200078e00ff */
[C---:B------:R-:W-:Y:S01]  /*31b0*/  LEA R18, R37.reuse, R17, 0x3 ;  /* 0x0000001125127211 */ /* 0x040fe200078e18ff */
[----:B------:R-:W-:Y:S01]  /*31c0*/  IMAD.MOV.U32 R237, RZ, RZ, -0x800000 ;  /* 0xff800000ffed7424 */ /* 0x000fe200078e00ff */
[----:B------:R-:W-:Y:S01]  /*31d0*/  LOP3.LUT R33, R26, 0x30, RZ, 0xc0, !PT ;  /* 0x000000301a217812 */ /* 0x000fe200078ec0ff */
[----:B------:R-:W-:Y:S01]  /*31e0*/  IMAD.MOV.U32 R239, RZ, RZ, -0x800000 ;  /* 0xff800000ffef7424 */ /* 0x000fe200078e00ff */
[----:B------:R-:W-:Y:S01]  /*31f0*/  LEA R19, R37, R18, 0x3 ;  /* 0x0000001225137211 */ /* 0x000fe200078e18ff */
[----:B------:R-:W-:Y:S01]  /*3200*/  IMAD.MOV.U32 R242, RZ, RZ, 0x3f800000 ;  /* 0x3f800000fff27424 */ /* 0x000fe200078e00ff */
[----:B------:R-:W-:Y:S01]  /*3210*/  LOP3.LUT R196, R33, 0x3c0, R196, 0xf8, !PT ;  /* 0x000003c021c47812 */ /* 0x000fe200078ef8c4 */
[----:B------:R-:W-:Y:S01]  /*3220*/  IMAD.MOV.U32 R249, RZ, RZ, 0x3f800000 ;  /* 0x3f800000fff97424 */ /* 0x000fe200078e00ff */
[----:B------:R-:W-:Y:S01]  /*3230*/  LEA R20, R37, R19, 0x3 ;  /* 0x0000001325147211 */ /* 0x000fe200078e18ff */
[----:B------:R-:W-:Y:S01]  /*3240*/  IMAD.MOV.U32 R247, RZ, RZ, 0x3f800000 ;  /* 0x3f800000fff77424 */ /* 0x000fe200078e00ff */
[--C-:B------:R-:W-:Y:S01]  /*3250*/  LOP3.LUT R192, R33, 0x30, R2.reuse, 0x78, !PT ;  /* 0x0000003021c07812 */ /* 0x100fe200078e7802 */
[----:B------:R-:W-:Y:S01]  /*3260*/  IMAD.MOV.U32 R245, RZ, RZ, 0x3f800000 ;  /* 0x3f800000fff57424 */ /* 0x000fe200078e00ff */
[----:B------:R-:W-:Y:S01]  /*3270*/  LEA R21, R37, R20, 0x3 ;  /* 0x0000001425157211 */ /* 0x000fe200078e18ff */
[----:B------:R-:W-:Y:S01]  /*3280*/  CS2R R66, SRZ ;  /* 0x0000000000427805 */ /* 0x000fe2000001ff00 */
[--C-:B------:R-:W-:Y:S01]  /*3290*/  LOP3.LUT R193, R31, 0x30, R2.reuse, 0x78, !PT ;  /* 0x000000301fc17812 */ /* 0x100fe200078e7802 */
[----:B------:R-:W-:Y:S01]  /*32a0*/  CS2R R60, SRZ ;  /* 0x00000000003c7805 */ /* 0x000fe2000001ff00 */
[----:B------:R-:W-:Y:S01]  /*32b0*/  LEA R22, R37, R21, 0x3 ;  /* 0x0000001525167211 */ /* 0x000fe200078e18ff */
[----:B------:R-:W-:Y:S01]  /*32c0*/  CS2R R62, SRZ ;  /* 0x00000000003e7805 */ /* 0x000fe2000001ff00 */
[--C-:B------:R-:W-:Y:S01]  /*32d0*/  LOP3.LUT R33, R29, 0x30, R2.reuse, 0x78, !PT ;  /* 0x000000301d217812 */ /* 0x100fe200078e7802 */
[----:B------:R-:W-:Y:S01]  /*32e0*/  CS2R R56, SRZ ;  /* 0x0000000000387805 */ /* 0x000fe2000001ff00 */
[----:B------:R-:W-:Y:S01]  /*32f0*/  LEA R23, R37, R22, 0x3 ;  /* 0x0000001625177211 */ /* 0x000fe200078e18ff */
[----:B------:R-:W-:Y:S01]  /*3300*/  CS2R R58, SRZ ;  /* 0x00000000003a7805 */ /* 0x000fe2000001ff00 */
[----:B------:R-:W-:Y:S01]  /*3310*/  LOP3.LUT R31, R27, 0x10, R2, 0x78, !PT ;  /* 0x000000101b1f7812 */ /* 0x000fe200078e7802 */
[----:B------:R-:W-:Y:S01]  /*3320*/  IMAD.HI R2, R4, 0x2, RZ ;  /* 0x0000000204027827 */ /* 0x000fe200078e02ff */
[C---:B------:R-:W-:Y:S01]  /*3330*/  LEA R24, R37.reuse, R23, 0x3 ;  /* 0x0000001725187211 */ /* 0x040fe200078e18ff */
[----:B------:R-:W-:Y:S01]  /*3340*/  CS2R R52, SRZ ;  /* 0x0000000000347805 */ /* 0x000fe2000001ff00 */
[----:B------:R-:W-:Y:S01]  /*3350*/  LOP3.LUT R29, R170, 0x10, RZ, 0xc0, !PT ;  /* 0x00000010aa1d7812 */ /* 0x000fe200078ec0ff */
[----:B------:R-:W-:Y:S01]  /*3360*/  CS2R R54, SRZ ;  /* 0x0000000000367805 */ /* 0x000fe2000001ff00 */
[----:B------:R-:W-:Y:S01]  /*3370*/  LOP3.LUT R30, R176, 0xc, RZ, 0xc0, !PT ;  /* 0x0000000cb01e7812 */ /* 0x000fe200078ec0ff */
[----:B------:R-:W-:Y:S01]  /*3380*/  IMAD R5, R37, 0x8, R24 ;  /* 0x0000000825057824 */ /* 0x000fe200078e0218 */
[----:B------:R-:W-:Y:S01]  /*3390*/  LEA R38, P2, R13, R251, 0x1 ;  /* 0x000000fb0d267211 */ /* 0x000fe200078408ff */
[----:B------:R-:W-:Y:S01]  /*33a0*/  IMAD.SHL.U32 R4, R29, 0x40, RZ ;  /* 0x000000401d047824 */ /* 0x000fe200078e00ff */
[C---:B------:R-:W-:Y:S01]  /*33b0*/  LEA R35, R182.reuse, R168, 0x2 ;  /* 0x000000a8b6237211 */ /* 0x040fe200078e10ff */
[----:B------:R-:W-:Y:S01]  /*33c0*/  IMAD R8, R37, 0x8, R5 ;  /* 0x0000000825087824 */ /* 0x000fe200078e0205 */
[----:B------:R-:W-:Y:S01]  /*33d0*/  LEA R182, R182, R33, 0xa ;  /* 0x00000021b6b67211 */ /* 0x000fe200078e50ff */
[----:B------:R-:W-:Y:S01]  /*33e0*/  IMAD R32, R32, 0x10, R30 ;  /* 0x0000001020207824 */ /* 0x000fe200078e021e */
[----:B------:R-:W-:Y:S01]  /*33f0*/  LOP3.LUT R4, R31, R4, RZ, 0xfc, !PT ;  /* 0x000000041f047212 */ /* 0x000fe200078efcff */
[----:B------:R-:W-:Y:S01]  /*3400*/  IMAD R11, R37, 0x8, R8 ;  /* 0x00000008250b7824 */ /* 0x000fe200078e0208 */
[----:B------:R-:W-:Y:S01]  /*3410*/  IADD3.X R31, R9, c[0x0][0x174], R2, P0, P1 ;  /* 0x00005d00091f7a10 */ /* 0x000fe200007e2402 */
[----:B------:R-:W-:Y:S01]  /*3420*/  IMAD.IADD R193, R193, 0x1, R32 ;  /* 0x00000001c1c17824 */ /* 0x000fe200078e0220 */
[C---:B------:R-:W-:Y:S01]  /*3430*/  LEA R42, P0, R10.reuse, R251, 0x1 ;  /* 0x000000fb0a2a7211 */ /* 0x040fe200078008ff */
[----:B------:R-:W-:Y:S01]  /*3440*/  IMAD.U32 R192, R35, 0x10, R192 ;  /* 0x0000001023c07824 */ /* 0x000fe200078e00c0 */
[C---:B------:R-:W-:Y:S01]  /*3450*/  LEA R25, R37.reuse, R11, 0x3 ;  /* 0x0000000b25197211 */ /* 0x040fe200078e18ff */
[----:B------:R-:W-:Y:S01]  /*3460*/  IMAD.MOV.U32 R168, RZ, RZ, -0x800000 ;  /* 0xff800000ffa87424 */ /* 0x000fe200078e00ff */
[----:B------:R-:W-:Y:S01]  /*3470*/  LEA.HI.X.SX32 R43, R10, R31, 0x1, P0 ;  /* 0x0000001f0a2b7211 */ /* 0x000fe200000f0eff */
[----:B------:R-:W-:Y:S01]  /*3480*/  CS2R R48, SRZ ;  /* 0x0000000000307805 */ /* 0x000fe2000001ff00 */
[----:B------:R-:W-:Y:S01]  /*3490*/  LEA R26, R37, R25, 0x3 ;  /* 0x00000019251a7211 */ /* 0x000fe200078e18ff */
[----:B------:R-:W-:Y:S01]  /*34a0*/  CS2R R50, SRZ ;  /* 0x0000000000327805 */ /* 0x000fe2000001ff00 */
[----:B------:R-:W-:Y:S01]  /*34b0*/  LEA.HI.X.SX32 R39, R13, R31, 0x1, P2 ;  /* 0x0000001f0d277211 */ /* 0x000fe200010f0eff */
[----:B------:R0:W-:Y:S01]  /*34c0*/  STL.64 [R1+0x1f0], R42 ;  /* 0x0001f02a01007387 */ /* 0x0001e20000100a00 */
[-C--:B------:R-:W-:Y:S01]  /*34d0*/  LEA R40, P1, R12, R251.reuse, 0x1 ;  /* 0x000000fb0c287211 */ /* 0x080fe200078208ff */
[C---:B------:R-:W-:Y:S01]  /*34e0*/  IMAD R27, R37.reuse, 0x8, R26 ;  /* 0x00000008251b7824 */ /* 0x040fe200078e021a */
[----:B------:R-:W-:Y:S01]  /*34f0*/  LEA R32, P2, R16, R251, 0x1 ;  /* 0x000000fb10207211 */ /* 0x000fe200078408ff */
[----:B------:R1:W-:Y:S01]  /*3500*/  STL.64 [R1+0x1e0], R38 ;  /* 0x0001e02601007387 */ /* 0x0003e20000100a00 */
[----:B------:R-:W-:Y:S01]  /*3510*/  LEA.HI.X.SX32 R41, R12, R31, 0x1, P1 ;  /* 0x0000001f0c297211 */ /* 0x000fe200008f0eff */
[----:B------:R-:W-:Y:S01]  /*3520*/  CS2R R44, SRZ ;  /* 0x00000000002c7805 */ /* 0x000fe2000001ff00 */
[----:B------:R-:W-:Y:S01]  /*3530*/  LEA R28, R37, R27, 0x3 ;  /* 0x0000001b251c7211 */ /* 0x000fe200078e18ff */
[----:B------:R-:W-:Y:S01]  /*3540*/  CS2R R46, SRZ ;  /* 0x00000000002e7805 */ /* 0x000fe2000001ff00 */
[----:B------:R-:W-:Y:S01]  /*3550*/  LEA R34, P1, R15, R251, 0x1 ;  /* 0x000000fb0f227211 */ /* 0x000fe200078208ff */
[----:B------:R2:W-:Y:S01]  /*3560*/  STL.64 [R1+0x1e8], R40 ;  /* 0x0001e82801007387 */ /* 0x0005e20000100a00 */
[----:B------:R-:W-:Y:S01]  /*3570*/  LEA R29, R37, R28, 0x3 ;  /* 0x0000001c251d7211 */ /* 0x000fe200078e18ff */
[----:B0-----:R-:W-:Y:S01]  /*3580*/  CS2R R42, SRZ ;  /* 0x00000000002a7805 */ /* 0x001fe2000001ff00 */
[----:B------:R-:W-:Y:S01]  /*3590*/  LEA.HI.X.SX32 R35, R15, R31, 0x1, P1 ;  /* 0x0000001f0f237211 */ /* 0x000fe200008f0eff */
[----:B------:R-:W-:Y:S01]  /*35a0*/  CS2R R160, SRZ ;  /* 0x0000000000a07805 */ /* 0x000fe2000001ff00 */
[C---:B------:R-:W-:Y:S01]  /*35b0*/  LEA R30, R37.reuse, R29, 0x3 ;  /* 0x0000001d251e7211 */ /* 0x040fe200078e18ff */
[----:B------:R-:W-:Y:S01]  /*35c0*/  CS2R R162, SRZ ;  /* 0x0000000000a27805 */ /* 0x000fe2000001ff00 */
[----:B-1----:R-:W-:Y:S01]  /*35d0*/  LEA R38, P0, R14, R251, 0x1 ;  /* 0x000000fb0e267211 */ /* 0x002fe200078008ff */
[----:B------:R-:W-:Y:S01]  /*35e0*/  CS2R R164, SRZ ;  /* 0x0000000000a47805 */ /* 0x000fe2000001ff00 */
[-C--:B------:R-:W-:Y:S01]  /*35f0*/  LEA.HI.X.SX32 R33, R16, R31.reuse, 0x1, P2 ;  /* 0x0000001f10217211 */ /* 0x080fe200010f0eff */
[C---:B------:R-:W-:Y:S01]  /*3600*/  IMAD R2, R37.reuse, 0x8, R30 ;  /* 0x0000000825027824 */ /* 0x040fe200078e021e */
[----:B------:R-:W-:Y:S01]  /*3610*/  LEA.HI.X.SX32 R39, R14, R31, 0x1, P0 ;  /* 0x0000001f0e277211 */ /* 0x000fe200000f0eff */
[----:B--2---:R-:W-:Y:S01]  /*3620*/  CS2R R40, SRZ ;  /* 0x0000000000287805 */ /* 0x004fe2000001ff00 */
[----:B------:R-:W-:Y:S01]  /*3630*/  LOP3.LUT R92, R4, 0x40, RZ, 0x3c, !PT ;  /* 0x00000040045c7812 */ /* 0x000fe200078e3cff */
[----:B------:R-:W-:Y:S01]  /*3640*/  CS2R R166, SRZ ;  /* 0x0000000000a67805 */ /* 0x000fe2000001ff00 */
[C---:B------:R-:W-:Y:S01]  /*3650*/  LEA R9, R37.reuse, R2, 0x3 ;  /* 0x0000000225097211 */ /* 0x040fe200078e18ff */
[----:B------:R0:W-:Y:S01]  /*3660*/  STL.64 [R1+0x1d8], R38 ;  /* 0x0001d82601007387 */ /* 0x0001e20000100a00 */
[----:B------:R-:W-:Y:S01]  /*3670*/  LOP3.LUT R196, R196, 0x10, R170, 0x78, !PT ;  /* 0x00000010c4c47812 */ /* 0x000fe200078e78aa */
[----:B------:R-:W-:Y:S01]  /*3680*/  CS2R R156, SRZ ;  /* 0x00000000009c7805 */ /* 0x000fe2000001ff00 */
[----:B------:R-:W-:Y:S01]  /*3690*/  MOV R94, 0xff800000 ;  /* 0xff800000005e7802 */ /* 0x000fe20000000f00 */
[C---:B------:R-:W-:Y:S01]  /*36a0*/  IMAD R10, R37.reuse, 0x8, R9 ;  /* 0x00000008250a7824 */ /* 0x040fe200078e0209 */
[----:B------:R1:W-:Y:S01]  /*36b0*/  STL.64 [R1+0x1d0], R34 ;  /* 0x0001d02201007387 */ /* 0x0003e20000100a00 */
[----:B------:R-:W-:Y:S01]  /*36c0*/  MOV R189, 0xff800000 ;  /* 0xff80000000bd7802 */ /* 0x000fe20000000f00 */
[----:B------:R-:W-:Y:S01]  /*36d0*/  CS2R R158, SRZ ;  /* 0x00000000009e7805 */ /* 0x000fe2000001ff00 */
[----:B------:R-:W-:Y:S01]  /*36e0*/  MOV R184, 0xff800000 ;  /* 0xff80000000b87802 */ /* 0x000fe20000000f00 */
[----:B------:R2:W-:Y:S01]  /*36f0*/  STL.64 [R1+0x1c8], R32 ;  /* 0x0001c82001007387 */ /* 0x0005e20000100a00 */
[----:B------:R-:W-:Y:S01]  /*3700*/  LEA R12, R37, R10, 0x3 ;  /* 0x0000000a250c7211 */ /* 0x000fe200078e18ff */
[----:B------:R-:W-:Y:S01]  /*3710*/  CS2R R72, SRZ ;  /* 0x0000000000487805 */ /* 0x000fe2000001ff00 */
[----:B0-----:R-:W-:Y:S01]  /*3720*/  LEA R38, P0, R17, R251, 0x1 ;  /* 0x000000fb11267211 */ /* 0x001fe200078008ff */
[----:B------:R-:W-:Y:S01]  /*3730*/  CS2R R74, SRZ ;  /* 0x00000000004a7805 */ /* 0x000fe2000001ff00 */
[----:B------:R-:W-:Y:S01]  /*3740*/  MOV R238, 0xff800000 ;  /* 0xff80000000ee7802 */ /* 0x000fe20000000f00 */
[----:B------:R-:W-:Y:S01]  /*3750*/  IMAD R13, R37, 0x8, R12 ;  /* 0x00000008250d7824 */ /* 0x000fe200078e020c */
[----:B------:R-:W-:Y:S01]  /*3760*/  LEA.HI.X.SX32 R39, R17, R31, 0x1, P0 ;  /* 0x0000001f11277211 */ /* 0x000fe200000f0eff */
[----:B------:R-:W-:Y:S01]  /*3770*/  CS2R R76, SRZ ;  /* 0x00000000004c7805 */ /* 0x000fe2000001ff00 */
[C---:B-1----:R-:W-:Y:S01]  /*3780*/  LEA R34, P1, R18.reuse, R251, 0x1 ;  /* 0x000000fb12227211 */ /* 0x042fe200078208ff */
[----:B------:R-:W-:Y:S01]  /*3790*/  CS2R R78, SRZ ;  /* 0x00000000004e7805 */ /* 0x000fe2000001ff00 */
[----:B------:R-:W-:Y:S01]  /*37a0*/  LEA R14, R37, R13, 0x3 ;  /* 0x0000000d250e7211 */ /* 0x000fe200078e18ff */
[----:B------:R0:W-:Y:S01]  /*37b0*/  STL.64 [R1+0x1c0], R38 ;  /* 0x0001c02601007387 */ /* 0x0001e20000100a00 */
[----:B--2---:R-:W-:Y:S01]  /*37c0*/  LEA R32, P2, R19, R251, 0x1 ;  /* 0x000000fb13207211 */ /* 0x004fe200078408ff */
[----:B------:R-:W-:Y:S01]  /*37d0*/  CS2R R80, SRZ ;  /* 0x0000000000507805 */ /* 0x000fe2000001ff00 */
[-C--:B------:R-:W-:Y:S01]  /*37e0*/  LEA.HI.X.SX32 R35, R18, R31.reuse, 0x1, P1 ;  /* 0x0000001f12237211 */ /* 0x080fe200008f0eff */
[----:B------:R-:W-:Y:S01]  /*37f0*/  IMAD R15, R37, 0x8, R14 ;  /* 0x00000008250f7824 */ /* 0x000fe200078e020e */
[----:B------:R-:W-:Y:S01]  /*3800*/  LEA.HI.X.SX32 R33, R19, R31, 0x1, P2 ;  /* 0x0000001f13217211 */ /* 0x000fe200010f0eff */
[----:B------:R-:W-:Y:S01]  /*3810*/  CS2R R82, SRZ ;  /* 0x0000000000527805 */ /* 0x000fe2000001ff00 */
[----:B------:R-:W-:Y:S01]  /*3820*/  MOV R240, RZ ;  /* 0x000000ff00f07202 */ /* 0x000fe20000000f00 */
[----:B------:R1:W-:Y:S01]  /*3830*/  STL.64 [R1+0x1b8], R34 ;  /* 0x0001b82201007387 */ /* 0x0003e20000100a00 */
[C---:B------:R-:W-:Y:S01]  /*3840*/  LEA R16, R37.reuse, R15, 0x3 ;  /* 0x0000000f25107211 */ /* 0x040fe200078e18ff */
[----:B------:R-:W-:Y:S01]  /*3850*/  CS2R R84, SRZ ;  /* 0x0000000000547805 */ /* 0x000fe2000001ff00 */
[----:B------:R-:W-:Y:S01]  /*3860*/  MOV R244, 0x3f800000 ;  /* 0x3f80000000f47802 */ /* 0x000fe20000000f00 */
[----:B------:R2:W-:Y:S01]  /*3870*/  STL.64 [R1+0x1b0], R32 ;  /* 0x0001b02001007387 */ /* 0x0005e20000100a00 */
[C---:B0-----:R-:W-:Y:S01]  /*3880*/  LEA R38, P0, R20.reuse, R251, 0x1 ;  /* 0x000000fb14267211 */ /* 0x041fe200078008ff */
[C---:B------:R-:W-:Y:S01]  /*3890*/  IMAD R17, R37.reuse, 0x8, R16 ;  /* 0x0000000825117824 */ /* 0x040fe200078e0210 */
[----:B------:R-:W-:Y:S01]  /*38a0*/  MOV R248, 0x3f800000 ;  /* 0x3f80000000f87802 */ /* 0x000fe20000000f00 */
[----:B------:R-:W-:Y:S01]  /*38b0*/  CS2R R86, SRZ ;  /* 0x0000000000567805 */ /* 0x000fe2000001ff00 */
[----:B------:R-:W-:Y:S01]  /*38c0*/  LEA.HI.X.SX32 R39, R20, R31, 0x1, P0 ;  /* 0x0000001f14277211 */ /* 0x000fe200000f0eff */
[----:B------:R-:W-:Y:S01]  /*38d0*/  CS2R R88, SRZ ;  /* 0x0000000000587805 */ /* 0x000fe2000001ff00 */
[----:B------:R-:W-:Y:S01]  /*38e0*/  LEA R18, R37, R17, 0x3 ;  /* 0x0000001125127211 */ /* 0x000fe200078e18ff */
[----:B------:R-:W-:Y:S01]  /*38f0*/  CS2R R90, SRZ ;  /* 0x00000000005a7805 */ /* 0x000fe2000001ff00 */
[CC--:B-1----:R-:W-:Y:S01]  /*3900*/  LEA R34, P1, R21.reuse, R251.reuse, 0x1 ;  /* 0x000000fb15227211 */ /* 0x0c2fe200078208ff */
[----:B------:R0:W-:Y:S01]  /*3910*/  STL.64 [R1+0x1a8], R38 ;  /* 0x0001a82601007387 */ /* 0x0001e20000100a00 */
[----:B------:R-:W-:Y:S01]  /*3920*/  MOV R246, 0x3f800000 ;  /* 0x3f80000000f67802 */ /* 0x000fe20000000f00 */
[----:B------:R-:W-:Y:S01]  /*3930*/  CS2R R172, SRZ ;  /* 0x0000000000ac7805 */ /* 0x000fe2000001ff00 */
[C---:B--2---:R-:W-:Y:S01]  /*3940*/  LEA R32, P2, R22.reuse, R251, 0x1 ;  /* 0x000000fb16207211 */ /* 0x044fe200078408ff */
[----:B------:R-:W-:Y:S01]  /*3950*/  CS2R R174, SRZ ;  /* 0x0000000000ae7805 */ /* 0x000fe2000001ff00 */
[-C--:B------:R-:W-:Y:S01]  /*3960*/  LEA.HI.X.SX32 R35, R21, R31.reuse, 0x1, P1 ;  /* 0x0000001f15237211 */ /* 0x080fe200008f0eff */
[----:B------:R-:W-:Y:S01]  /*3970*/  CS2R R68, SRZ ;  /* 0x0000000000447805 */ /* 0x000fe2000001ff00 */
[----:B------:R-:W-:Y:S01]  /*3980*/  LEA.HI.X.SX32 R33, R22, R31, 0x1, P2 ;  /* 0x0000001f16217211 */ /* 0x000fe200010f0eff */
[----:B------:R-:W-:Y:S01]  /*3990*/  CS2R R70, SRZ ;  /* 0x0000000000467805 */ /* 0x000fe2000001ff00 */
[C---:B------:R-:W-:Y:S01]  /*39a0*/  LEA R20, P2, R5.reuse, R251, 0x1 ;  /* 0x000000fb05147211 */ /* 0x040fe200078408ff */
[----:B------:R1:W-:Y:S01]  /*39b0*/  STL.64 [R1+0x1a0], R34 ;  /* 0x0001a02201007387 */ /* 0x0003e20000100a00 */
[----:B------:R-:W-:Y:S01]  /*39c0*/  CS2R R96, SRZ ;  /* 0x0000000000607805 */ /* 0x000fe2000001ff00 */
[----:B0-----:R-:W-:Y:S01]  /*39d0*/  LOP3.LUT R39, R4, 0x20, RZ, 0x3c, !PT ;  /* 0x0000002004277812 */ /* 0x001fe200078e3cff */
[----:B------:R-:W-:Y:S01]  /*39e0*/  CS2R R98, SRZ ;  /* 0x0000000000627805 */ /* 0x000fe2000001ff00 */
[----:B------:R0:W-:Y:S01]  /*39f0*/  STL.64 [R1+0x198], R32 ;  /* 0x0001982001007387 */ /* 0x0001e20000100a00 */
[----:B------:R-:W-:Y:S01]  /*3a00*/  LEA.HI.X.SX32 R21, R5, R31, 0x1, P2 ;  /* 0x0000001f05157211 */ /* 0x000fe200010f0eff */
[C---:B------:R-:W-:Y:S01]  /*3a10*/  IMAD R5, R37.reuse, 0x8, R18 ;  /* 0x0000000825057824 */ /* 0x040fe200078e0212 */
[----:B------:R-:W-:Y:S01]  /*3a20*/  CS2R R100, SRZ ;  /* 0x0000000000647805 */ /* 0x000fe2000001ff00 */
[----:B------:R-:W-:Y:S01]  /*3a30*/  CS2R R102, SRZ ;  /* 0x0000000000667805 */ /* 0x000fe2000001ff00 */
[----:B------:R-:W-:Y:S01]  /*3a40*/  CS2R R104, SRZ ;  /* 0x0000000000687805 */ /* 0x000fe2000001ff00 */
[----:B------:R-:W-:Y:S01]  /*3a50*/  CS2R R106, SRZ ;  /* 0x00000000006a7805 */ /* 0x000fe2000001ff00 */
[----:B------:R-:W-:Y:S01]  /*3a60*/  LEA R19, R37, R5, 0x3 ;  /* 0x0000000525137211 */ /* 0x000fe200078e18ff */
[----:B------:R-:W-:Y:S01]  /*3a70*/  CS2R R136, SRZ ;  /* 0x0000000000887805 */ /* 0x000fe2000001ff00 */
[CC--:B-1----:R-:W-:Y:S01]  /*3a80*/  LEA R34, P0, R23.reuse, R251.reuse, 0x1 ;  /* 0x000000fb17227211 */ /* 0x0c2fe200078008ff */
[----:B------:R-:W-:Y:S01]  /*3a90*/  CS2R R138, SRZ ;  /* 0x00000000008a7805 */ /* 0x000fe2000001ff00 */
[----:B------:R-:W-:Y:S01]  /*3aa0*/  CS2R R108, SRZ ;  /* 0x00000000006c7805 */ /* 0x000fe2000001ff00 */
[C---:B0-----:R-:W-:Y:S01]  /*3ab0*/  LEA R32, P1, R24.reuse, R251, 0x1 ;  /* 0x000000fb18207211 */ /* 0x041fe200078208ff */
[----:B------:R-:W-:Y:S01]  /*3ac0*/  CS2R R110, SRZ ;  /* 0x00000000006e7805 */ /* 0x000fe2000001ff00 */
[-C--:B------:R-:W-:Y:S01]  /*3ad0*/  LEA.HI.X.SX32 R35, R23, R31.reuse, 0x1, P0 ;  /* 0x0000001f17237211 */ /* 0x080fe200000f0eff */
[----:B------:R-:W-:Y:S01]  /*3ae0*/  CS2R R112, SRZ ;  /* 0x0000000000707805 */ /* 0x000fe2000001ff00 */
[----:B------:R-:W-:Y:S01]  /*3af0*/  LEA.HI.X.SX32 R33, R24, R31, 0x1, P1 ;  /* 0x0000001f18217211 */ /* 0x000fe200008f0eff */
[----:B------:R-:W-:Y:S01]  /*3b00*/  CS2R R114, SRZ ;  /* 0x0000000000727805 */ /* 0x000fe2000001ff00 */
[C---:B------:R-:W-:Y:S01]  /*3b10*/  LEA R22, P1, R11.reuse, R251, 0x1 ;  /* 0x000000fb0b167211 */ /* 0x040fe200078208ff */
[----:B------:R-:W-:Y:S01]  /*3b20*/  STL.64 [R1+0x190], R34 ;  /* 0x0001902201007387 */ /* 0x000fe20000100a00 */
[----:B------:R-:W-:Y:S01]  /*3b30*/  CS2R R152, SRZ ;  /* 0x0000000000987805 */ /* 0x000fe2000001ff00 */
[----:B------:R-:W-:Y:S01]  /*3b40*/  CS2R R154, SRZ ;  /* 0x00000000009a7805 */ /* 0x000fe2000001ff00 */
[----:B------:R-:W-:Y:S01]  /*3b50*/  LEA.HI.X.SX32 R23, R11, R31, 0x1, P1 ;  /* 0x0000001f0b177211 */ /* 0x000fe200008f0eff */
[----:B------:R0:W-:Y:S01]  /*3b60*/  STL.64 [R1+0x188], R32 ;  /* 0x0001882001007387 */ /* 0x0001e20000100a00 */
[----:B------:R-:W-:Y:S01]  /*3b70*/  CS2R R116, SRZ ;  /* 0x0000000000747805 */ /* 0x000fe2000001ff00 */
[----:B------:R-:W-:Y:S01]  /*3b80*/  CS2R R118, SRZ ;  /* 0x0000000000767805 */ /* 0x000fe2000001ff00 */
[----:B------:R-:W-:Y:S01]  /*3b90*/  CS2R R120, SRZ ;  /* 0x0000000000787805 */ /* 0x000fe2000001ff00 */
[----:B------:R1:W-:Y:S01]  /*3ba0*/  STL.64 [R1+0x180], R20 ;  /* 0x0001801401007387 */ /* 0x0003e20000100a00 */
[----:B------:R-:W-:Y:S01]  /*3bb0*/  CS2R R122, SRZ ;  /* 0x00000000007a7805 */ /* 0x000fe2000001ff00 */
[----:B------:R-:W-:Y:S01]  /*3bc0*/  CS2R R124, SRZ ;  /* 0x00000000007c7805 */ /* 0x000fe2000001ff00 */
[----:B------:R-:W-:Y:S01]  /*3bd0*/  CS2R R126, SRZ ;  /* 0x00000000007e7805 */ /* 0x000fe2000001ff00 */
[----:B------:R-:W-:Y:S01]  /*3be0*/  CS2R R128, SRZ ;  /* 0x0000000000807805 */ /* 0x000fe2000001ff00 */
[----:B------:R-:W-:Y:S01]  /*3bf0*/  CS2R R130, SRZ ;  /* 0x0000000000827805 */ /* 0x000fe2000001ff00 */
[----:B------:R-:W-:Y:S01]  /*3c00*/  CS2R R132, SRZ ;  /* 0x0000000000847805 */ /* 0x000fe2000001ff00 */
[----:B------:R-:W-:Y:S01]  /*3c10*/  CS2R R134, SRZ ;  /* 0x0000000000867805 */ /* 0x000fe2000001ff00 */
[CC--:B0-----:R-:W-:Y:S01]  /*3c20*/  LEA R32, P0, R8.reuse, R251.reuse, 0x1 ;  /* 0x000000fb08207211 */ /* 0x0c1fe200078008ff */
[----:B------:R-:W-:Y:S01]  /*3c30*/  CS2R R140, SRZ ;  /* 0x00000000008c7805 */ /* 0x000fe2000001ff00 */
[----:B------:R-:W-:Y:S01]  /*3c40*/  CS2R R142, SRZ ;  /* 0x00000000008e7805 */ /* 0x000fe2000001ff00 */
[----:B------:R-:W-:Y:S01]  /*3c50*/  CS2R R144, SRZ ;  /* 0x0000000000907805 */ /* 0x000fe2000001ff00 */
[----:B-1----:R-:W-:Y:S01]  /*3c60*/  LEA R20, P2, R25, R251, 0x1 ;  /* 0x000000fb19147211 */ /* 0x002fe200078408ff */
[----:B------:R-:W-:Y:S01]  /*3c70*/  CS2R R146, SRZ ;  /* 0x0000000000927805 */ /* 0x000fe2000001ff00 */
[-C--:B------:R-:W-:Y:S01]  /*3c80*/  LEA.HI.X.SX32 R33, R8, R31.reuse, 0x1, P0 ;  /* 0x0000001f08217211 */ /* 0x080fe200000f0eff */
[----:B------:R-:W-:Y:S01]  /*3c90*/  IMAD R8, R37, 0x8, R19 ;  /* 0x0000000825087824 */ /* 0x000fe200078e0213 */
[----:B------:R-:W-:Y:S01]  /*3ca0*/  LEA.HI.X.SX32 R21, R25, R31, 0x1, P2 ;  /* 0x0000001f19157211 */ /* 0x000fe200010f0eff */
[----:B------:R-:W-:Y:S01]  /*3cb0*/  CS2R R148, SRZ ;  /* 0x0000000000947805 */ /* 0x000fe2000001ff00 */
[----:B------:R-:W-:Y:S01]  /*3cc0*/  CS2R R150, SRZ ;  /* 0x0000000000967805 */ /* 0x000fe2000001ff00 */
[----:B------:R0:W-:Y:S01]  /*3cd0*/  STL.64 [R1+0x178], R32 ;  /* 0x0001782001007387 */ /* 0x0001e20000100a00 */
[----:B------:R-:W-:-:S02]  /*3ce0*/  LEA R11, R37, R8, 0x3 ;  /* 0x00000008250b7211 */ /* 0x000fc400078e18ff */
[----:B------:R-:W-:Y:S01]  /*3cf0*/  LOP3.LUT R252, R4, 0x60, RZ, 0x3c, !PT ;  /* 0x0000006004fc7812 */ /* 0x000fe200078e3cff */
[----:B------:R1:W-:Y:S01]  /*3d00*/  STL.64 [R1+0x170], R22 ;  /* 0x0001701601007387 */ /* 0x0003e20000100a00 */
[----:B------:R-:W-:-:S03]  /*3d10*/  LOP3.LUT R39, R196, 0x20, RZ, 0x3c, !PT ;  /* 0x00000020c4277812 */ /* 0x000fc600078e3cff */
[----:B------:R2:W-:Y:S01]  /*3d20*/  STL.64 [R1+0x168], R20 ;  /* 0x0001681401007387 */ /* 0x0005e20000100a00 */
[CC--:B0-----:R-:W-:Y:S02]  /*3d30*/  LEA R32, P0, R26.reuse, R251.reuse, 0x1 ;  /* 0x000000fb1a207211 */ /* 0x0c1fe400078008ff */
[C---:B-1----:R-:W-:Y:S02]  /*3d40*/  LEA R22, P1, R27.reuse, R251, 0x1 ;  /* 0x000000fb1b167211 */ /* 0x042fe400078208ff */
[----:B------:R-:W-:Y:S02]  /*3d50*/  LEA.HI.X.SX32 R33, R26, R31, 0x1, P0 ;  /* 0x0000001f1a217211 */ /* 0x000fe400000f0eff */
[C---:B--2---:R-:W-:Y:S02]  /*3d60*/  LEA R20, P2, R28.reuse, R251, 0x1 ;  /* 0x000000fb1c147211 */ /* 0x044fe400078408ff */
[-C--:B------:R-:W-:Y:S02]  /*3d70*/  LEA.HI.X.SX32 R23, R27, R31.reuse, 0x1, P1 ;  /* 0x0000001f1b177211 */ /* 0x080fe400008f0eff */
[----:B------:R-:W-:-:S02]  /*3d80*/  LEA.HI.X.SX32 R21, R28, R31, 0x1, P2 ;  /* 0x0000001f1c157211 */ /* 0x000fc400010f0eff */
[CC--:B------:R-:W-:Y:S02]  /*3d90*/  LEA R26, P0, R29.reuse, R251.reuse, 0x1 ;  /* 0x000000fb1d1a7211 */ /* 0x0c0fe400078008ff */
[C---:B------:R-:W-:Y:S01]  /*3da0*/  LEA R24, P1, R30.reuse, R251, 0x1 ;  /* 0x000000fb1e187211 */ /* 0x040fe200078208ff */
[----:B------:R0:W-:Y:S01]  /*3db0*/  STL.64 [R1+0x150], R20 ;  /* 0x0001501401007387 */ /* 0x0001e20000100a00 */
[-C--:B------:R-:W-:Y:S02]  /*3dc0*/  LEA.HI.X.SX32 R27, R29, R31.reuse, 0x1, P0 ;  /* 0x0000001f1d1b7211 */ /* 0x080fe400000f0eff */
[----:B------:R-:W-:Y:S01]  /*3dd0*/  LEA.HI.X.SX32 R25, R30, R31, 0x1, P1 ;  /* 0x0000001f1e197211 */ /* 0x000fe200008f0eff */
[----:B------:R-:W-:Y:S01]  /*3de0*/  STL.64 [R1+0x160], R32 ;  /* 0x0001602001007387 */ /* 0x000fe20000100a00 */
[----:B------:R-:W-:-:S03]  /*3df0*/  LEA R28, P0, R9, R251, 0x1 ;  /* 0x000000fb091c7211 */ /* 0x000fc600078008ff */
[----:B------:R1:W-:Y:S01]  /*3e00*/  STL.64 [R1+0x158], R22 ;  /* 0x0001581601007387 */ /* 0x0003e20000100a00 */
[----:B------:R-:W-:Y:S01]  /*3e10*/  LEA.HI.X.SX32 R29, R9, R31, 0x1, P0 ;  /* 0x0000001f091d7211 */ /* 0x000fe200000f0eff */
[C---:B0-----:R-:W-:Y:S02]  /*3e20*/  IMAD R20, R37.reuse, 0x8, R11 ;  /* 0x0000000825147824 */ /* 0x041fe400078e020b */
[----:B------:R0:W-:Y:S04]  /*3e30*/  STL.64 [R1+0x148], R26 ;  /* 0x0001481a01007387 */ /* 0x0001e80000100a00 */
[----:B------:R2:W-:Y:S01]  /*3e40*/  STL.64 [R1+0x140], R24 ;  /* 0x0001401801007387 */ /* 0x0005e20000100a00 */
[----:B------:R-:W-:Y:S02]  /*3e50*/  LEA R21, R37, R20, 0x3 ;  /* 0x0000001425157211 */ /* 0x000fe400078e18ff */
[----:B-1----:R-:W-:-:S04]  /*3e60*/  LEA R22, P2, R2, R251, 0x1 ;  /* 0x000000fb02167211 */ /* 0x002fc800078408ff */
[----:B------:R-:W-:Y:S01]  /*3e70*/  LEA.HI.X.SX32 R23, R2, R31, 0x1, P2 ;  /* 0x0000001f02177211 */ /* 0x000fe200010f0eff */
[C---:B------:R-:W-:Y:S01]  /*3e80*/  IMAD R2, R37.reuse, 0x8, R21 ;  /* 0x0000000825027824 */ /* 0x040fe200078e0215 */
[-C--:B0-----:R-:W-:Y:S02]  /*3e90*/  LEA R26, P1, R10, R251.reuse, 0x1 ;  /* 0x000000fb0a1a7211 */ /* 0x081fe400078208ff */
[----:B--2---:R-:W-:Y:S01]  /*3ea0*/  LEA R24, P2, R12, R251, 0x1 ;  /* 0x000000fb0c187211 */ /* 0x004fe200078408ff */
[----:B------:R0:W-:Y:S01]  /*3eb0*/  STL.64 [R1+0x138], R22 ;  /* 0x0001381601007387 */ /* 0x0001e20000100a00 */
[-C--:B------:R-:W-:Y:S02]  /*3ec0*/  LEA.HI.X.SX32 R27, R10, R31.reuse, 0x1, P1 ;  /* 0x0000001f0a1b7211 */ /* 0x080fe400008f0eff */
[----:B------:R-:W-:Y:S01]  /*3ed0*/  LEA.HI.X.SX32 R25, R12, R31, 0x1, P2 ;  /* 0x0000001f0c197211 */ /* 0x000fe200010f0eff */
[----:B------:R1:W-:Y:S04]  /*3ee0*/  STL.64 [R1+0x130], R28 ;  /* 0x0001301c01007387 */ /* 0x0003e80000100a00 */
[----:B------:R2:W-:Y:S04]  /*3ef0*/  STL.64 [R1+0x128], R26 ;  /* 0x0001281a01007387 */ /* 0x0005e80000100a00 */
[----:B------:R3:W-:Y:S01]  /*3f00*/  STL.64 [R1+0x120], R24 ;  /* 0x0001201801007387 */ /* 0x0007e20000100a00 */
[----:B0-----:R-:W-:-:S02]  /*3f10*/  LEA R22, R37, R2, 0x3 ;  /* 0x0000000225167211 */ /* 0x001fc400078e18ff */
[----:B-1----:R-:W-:-:S03]  /*3f20*/  LEA R28, P0, R13, R251, 0x1 ;  /* 0x000000fb0d1c7211 */ /* 0x002fc600078008ff */
[----:B------:R-:W-:Y:S01]  /*3f30*/  IMAD R9, R37, 0x8, R22 ;  /* 0x0000000825097824 */ /* 0x000fe200078e0216 */
[C---:B--2---:R-:W-:Y:S02]  /*3f40*/  LEA R26, P1, R14.reuse, R251, 0x1 ;  /* 0x000000fb0e1a7211 */ /* 0x044fe400078208ff */
[----:B------:R-:W-:Y:S02]  /*3f50*/  LEA.HI.X.SX32 R29, R13, R31, 0x1, P0 ;  /* 0x0000001f0d1d7211 */ /* 0x000fe400000f0eff */
[C---:B---3--:R-:W-:Y:S02]  /*3f60*/  LEA R24, P2, R15.reuse, R251, 0x1 ;  /* 0x000000fb0f187211 */ /* 0x048fe400078408ff */
[-C--:B------:R-:W-:Y:S01]  /*3f70*/  LEA.HI.X.SX32 R27, R14, R31.reuse, 0x1, P1 ;  /* 0x0000001f0e1b7211 */ /* 0x080fe200008f0eff */
[----:B------:R0:W-:Y:S01]  /*3f80*/  STL.64 [R1+0x118], R28 ;  /* 0x0001181c01007387 */ /* 0x0001e20000100a00 */
[----:B------:R-:W-:Y:S02]  /*3f90*/  LEA.HI.X.SX32 R25, R15, R31, 0x1, P2 ;  /* 0x0000001f0f197211 */ /* 0x000fe400010f0eff */
[C---:B------:R-:W-:Y:S01]  /*3fa0*/  LEA R10, R37.reuse, R9, 0x3 ;  /* 0x00000009250a7211 */ /* 0x040fe200078e18ff */
[----:B------:R1:W-:Y:S04]  /*3fb0*/  STL.64 [R1+0x110], R26 ;  /* 0x0001101a01007387 */ /* 0x0003e80000100a00 */
[----:B------:R2:W-:Y:S01]  /*3fc0*/  STL.64 [R1+0x108], R24 ;  /* 0x0001081801007387 */ /* 0x0005e20000100a00 */
[----:B------:R-:W-:Y:S01]  /*3fd0*/  IMAD R12, R37, 0x8, R10 ;  /* 0x00000008250c7824 */ /* 0x000fe200078e020a */
[----:B0-----:R-:W-:-:S04]  /*3fe0*/  LEA R28, P0, R16, R251, 0x1 ;  /* 0x000000fb101c7211 */ /* 0x001fc800078008ff */
[----:B------:R-:W-:Y:S02]  /*3ff0*/  LEA R13, R37, R12, 0x3 ;  /* 0x0000000c250d7211 */ /* 0x000fe400078e18ff */
[----:B-1----:R-:W-:Y:S02]  /*4000*/  LEA R26, P1, R17, R251, 0x1 ;  /* 0x000000fb111a7211 */ /* 0x002fe400078208ff */
[----:B------:R-:W-:Y:S01]  /*4010*/  LEA.HI.X.SX32 R29, R16, R31, 0x1, P0 ;  /* 0x0000001f101d7211 */ /* 0x000fe200000f0eff */
[----:B------:R-:W-:Y:S01]  /*4020*/  IMAD R14, R37, 0x8, R13 ;  /* 0x00000008250e7824 */ /* 0x000fe200078e020d */
[C---:B--2---:R-:W-:Y:S02]  /*4030*/  LEA R24, P2, R18.reuse, R251, 0x1 ;  /* 0x000000fb12187211 */ /* 0x044fe400078408ff */
[-C--:B------:R-:W-:Y:S01]  /*4040*/  LEA.HI.X.SX32 R27, R17, R31.reuse, 0x1, P1 ;  /* 0x0000001f111b7211 */ /* 0x080fe200008f0eff */
[----:B------:R-:W-:Y:S01]  /*4050*/  STL.64 [R1+0x100], R28 ;  /* 0x0001001c01007387 */ /* 0x000fe20000100a00 */
[----:B------:R-:W-:-:S02]  /*4060*/  LEA.HI.X.SX32 R25, R18, R31, 0x1, P2 ;  /* 0x0000001f12197211 */ /* 0x000fc400010f0eff */
[C---:B------:R-:W-:Y:S01]  /*4070*/  LEA R16, P2, R8.reuse, R251, 0x1 ;  /* 0x000000fb08107211 */ /* 0x040fe200078408ff */
[----:B------:R0:W-:Y:S01]  /*4080*/  STL.64 [R1+0xf8], R26 ;  /* 0x0000f81a01007387 */ /* 0x0001e20000100a00 */
[----:B------:R-:W-:Y:S02]  /*4090*/  LEA R15, R37, R14, 0x3 ;  /* 0x0000000e250f7211 */ /* 0x000fe400078e18ff */
[----:B------:R-:W-:Y:S01]  /*40a0*/  LEA.HI.X.SX32 R17, R8, R31, 0x1, P2 ;  /* 0x0000001f08117211 */ /* 0x000fe200010f0eff */
[----:B------:R1:W-:Y:S01]  /*40b0*/  STL.64 [R1+0xf0], R24 ;  /* 0x0000f01801007387 */ /* 0x0003e20000100a00 */
[-C--:B0-----:R-:W-:Y:S02]  /*40c0*/  LEA R26, P0, R5, R251.reuse, 0x1 ;  /* 0x000000fb051a7211 */ /* 0x081fe400078008ff */
[----:B-1----:R-:W-:Y:S02]  /*40d0*/  LEA R24, P1, R19, R251, 0x1 ;  /* 0x000000fb13187211 */ /* 0x002fe400078208ff */
[-C--:B------:R-:W-:Y:S01]  /*40e0*/  LEA.HI.X.SX32 R27, R5, R31.reuse, 0x1, P0 ;  /* 0x0000001f051b7211 */ /* 0x080fe200000f0eff */
[----:B------:R-:W-:Y:S01]  /*40f0*/  IMAD R5, R37, 0x8, R15 ;  /* 0x0000000825057824 */ /* 0x000fe200078e020f */
[----:B------:R-:W-:-:S02]  /*4100*/  LEA.HI.X.SX32 R25, R19, R31, 0x1, P1 ;  /* 0x0000001f13197211 */ /* 0x000fc400008f0eff */
[C---:B------:R-:W-:Y:S01]  /*4110*/  LEA R18, P1, R20.reuse, R251, 0x1 ;  /* 0x000000fb14127211 */ /* 0x040fe200078208ff */
[----:B------:R-:W-:Y:S01]  /*4120*/  STL.64 [R1+0xe8], R26 ;  /* 0x0000e81a01007387 */ /* 0x000fe20000100a00 */
[----:B------:R-:W-:Y:S02]  /*4130*/  LEA R8, R37, R5, 0x3 ;  /* 0x0000000525087211 */ /* 0x000fe400078e18ff */
[----:B------:R-:W-:Y:S01]  /*4140*/  LEA.HI.X.SX32 R19, R20, R31, 0x1, P1 ;  /* 0x0000001f14137211 */ /* 0x000fe200008f0eff */
[----:B------:R0:W-:Y:S04]  /*4150*/  STL.64 [R1+0xe0], R24 ;  /* 0x0000e01801007387 */ /* 0x0001e80000100a00 */
[----:B------:R1:W-:Y:S01]  /*4160*/  STL.64 [R1+0xd8], R16 ;  /* 0x0000d81001007387 */ /* 0x0003e20000100a00 */
[----:B0-----:R-:W-:-:S04]  /*4170*/  LEA R24, P0, R11, R251, 0x1 ;  /* 0x000000fb0b187211 */ /* 0x001fc800078008ff */
[----:B------:R-:W-:Y:S01]  /*4180*/  LEA.HI.X.SX32 R25, R11, R31, 0x1, P0 ;  /* 0x0000001f0b197211 */ /* 0x000fe200000f0eff */
[----:B------:R-:W-:Y:S01]  /*4190*/  IMAD R11, R37, 0x8, R8 ;  /* 0x00000008250b7824 */ /* 0x000fe200078e0208 */
[CC--:B-1----:R-:W-:Y:S02]  /*41a0*/  LEA R16, P2, R21.reuse, R251.reuse, 0x1 ;  /* 0x000000fb15107211 */ /* 0x0c2fe400078408ff */
[C---:B------:R-:W-:Y:S01]  /*41b0*/  LEA R26, P0, R2.reuse, R251, 0x1 ;  /* 0x000000fb021a7211 */ /* 0x040fe200078008ff */
[----:B------:R0:W-:Y:S01]  /*41c0*/  STL.64 [R1+0xd0], R24 ;  /* 0x0000d01801007387 */ /* 0x0001e20000100a00 */
[-C--:B------:R-:W-:Y:S02]  /*41d0*/  LEA.HI.X.SX32 R17, R21, R31.reuse, 0x1, P2 ;  /* 0x0000001f15117211 */ /* 0x080fe400010f0eff */
[----:B------:R-:W-:Y:S01]  /*41e0*/  LEA.HI.X.SX32 R27, R2, R31, 0x1, P0 ;  /* 0x0000001f021b7211 */ /* 0x000fe200000f0eff */
[----:B------:R1:W-:Y:S04]  /*41f0*/  STL.64 [R1+0xc8], R18 ;  /* 0x0000c81201007387 */ /* 0x0003e80000100a00 */
[----:B------:R2:W-:Y:S01]  /*4200*/  STL.64 [R1+0xc0], R16 ;  /* 0x0000c01001007387 */ /* 0x0005e20000100a00 */
[----:B0-----:R-:W-:-:S03]  /*4210*/  LEA R24, P1, R22, R251, 0x1 ;  /* 0x000000fb16187211 */ /* 0x001fc600078208ff */
[----:B------:R-:W-:Y:S01]  /*4220*/  STL.64 [R1+0xb8], R26 ;  /* 0x0000b81a01007387 */ /* 0x000fe20000100a00 */
[C---:B-1----:R-:W-:Y:S02]  /*4230*/  LEA R18, P2, R9.reuse, R251, 0x1 ;  /* 0x000000fb09127211 */ /* 0x042fe400078408ff */
[-C--:B------:R-:W-:Y:S02]  /*4240*/  LEA.HI.X.SX32 R25, R22, R31.reuse, 0x1, P1 ;  /* 0x0000001f16197211 */ /* 0x080fe400008f0eff */
[----:B------:R-:W-:Y:S02]  /*4250*/  LEA.HI.X.SX32 R19, R9, R31, 0x1, P2 ;  /* 0x0000001f09137211 */ /* 0x000fe400010f0eff */
[----:B------:R-:W-:Y:S01]  /*4260*/  LEA R22, P0, R10, R251, 0x1 ;  /* 0x000000fb0a167211 */ /* 0x000fe200078008ff */
[----:B------:R-:W-:Y:S01]  /*4270*/  STL.64 [R1+0xb0], R24 ;  /* 0x0000b01801007387 */ /* 0x000fe20000100a00 */
[C---:B--2---:R-:W-:Y:S02]  /*4280*/  LEA R16, R37.reuse, R11, 0x3 ;  /* 0x0000000b25107211 */ /* 0x044fe400078e18ff */
[----:B------:R-:W-:Y:S01]  /*4290*/  LEA R20, P1, R12, R251, 0x1 ;  /* 0x000000fb0c147211 */ /* 0x000fe200078208ff */
[----:B------:R0:W-:Y:S01]  /*42a0*/  STL.64 [R1+0xa8], R18 ;  /* 0x0000a81201007387 */ /* 0x0001e20000100a00 */
[-C--:B------:R-:W-:Y:S01]  /*42b0*/  LEA.HI.X.SX32 R23, R10, R31.reuse, 0x1, P0 ;  /* 0x0000001f0a177211 */ /* 0x080fe200000f0eff */
[----:B------:R-:W-:Y:S01]  /*42c0*/  IMAD R2, R37, 0x8, R16 ;  /* 0x0000000825027824 */ /* 0x000fe200078e0210 */
[----:B------:R-:W-:-:S03]  /*42d0*/  LEA.HI.X.SX32 R21, R12, R31, 0x1, P1 ;  /* 0x0000001f0c157211 */ /* 0x000fc600008f0eff */
[----:B------:R1:W-:Y:S01]  /*42e0*/  STL.64 [R1+0xa0], R22 ;  /* 0x0000a01601007387 */ /* 0x0003e20000100a00 */
[----:B------:R-:W-:-:S03]  /*42f0*/  LEA R9, R37, R2, 0x3 ;  /* 0x0000000225097211 */ /* 0x000fc600078e18ff */
[----:B------:R2:W-:Y:S01]  /*4300*/  STL.64 [R1+0x98], R20 ;  /* 0x0000981401007387 */ /* 0x0005e20000100a00 */
[----:B0-----:R-:W-:Y:S01]  /*4310*/  LEA R18, P2, R13, R251, 0x1 ;  /* 0x000000fb0d127211 */ /* 0x001fe200078408ff */
[----:B------:R-:W-:-:S03]  /*4320*/  IMAD R10, R37, 0x8, R9 ;  /* 0x00000008250a7824 */ /* 0x000fc600078e0209 */
[----:B------:R-:W-:Y:S02]  /*4330*/  LEA.HI.X.SX32 R19, R13, R31, 0x1, P2 ;  /* 0x0000001f0d137211 */ /* 0x000fe400010f0eff */
[CC--:B-1----:R-:W-:Y:S02]  /*4340*/  LEA R22, P0, R14.reuse, R251.reuse, 0x1 ;  /* 0x000000fb0e167211 */ /* 0x0c2fe400078008ff */
[----:B------:R-:W-:Y:S01]  /*4350*/  LEA R12, R37, R10, 0x3 ;  /* 0x0000000a250c7211 */ /* 0x000fe200078e18ff */
[----:B------:R0:W-:Y:S01]  /*4360*/  STL.64 [R1+0x90], R18 ;  /* 0x0000901201007387 */ /* 0x0001e20000100a00 */
[C---:B--2---:R-:W-:Y:S02]  /*4370*/  LEA R20, P1, R15.reuse, R251, 0x1 ;  /* 0x000000fb0f147211 */ /* 0x044fe400078208ff */
[-C--:B------:R-:W-:Y:S02]  /*4380*/  LEA.HI.X.SX32 R23, R14, R31.reuse, 0x1, P0 ;  /* 0x0000001f0e177211 */ /* 0x080fe400000f0eff */
[----:B------:R-:W-:-:S03]  /*4390*/  LEA.HI.X.SX32 R21, R15, R31, 0x1, P1 ;  /* 0x0000001f0f157211 */ /* 0x000fc600008f0eff */
[----:B------:R-:W-:Y:S01]  /*43a0*/  STL.64 [R1+0x88], R22 ;  /* 0x0000881601007387 */ /* 0x000fe20000100a00 */
[----:B0-----:R-:W-:-:S03]  /*43b0*/  LEA R18, P2, R5, R251, 0x1 ;  /* 0x000000fb05127211 */ /* 0x001fc600078408ff */
[----:B------:R0:W-:Y:S01]  /*43c0*/  STL.64 [R1+0x80], R20 ;  /* 0x0000801401007387 */ /* 0x0001e20000100a00 */
[----:B------:R-:W-:Y:S01]  /*43d0*/  LEA.HI.X.SX32 R19, R5, R31, 0x1, P2 ;  /* 0x0000001f05137211 */ /* 0x000fe200010f0eff */
[----:B------:R-:W-:Y:S01]  /*43e0*/  IMAD R5, R37, 0x8, R12 ;  /* 0x0000000825057824 */ /* 0x000fe200078e020c */
[----:B------:R-:W-:-:S03]  /*43f0*/  LEA R14, P2, R16, R251, 0x1 ;  /* 0x000000fb100e7211 */ /* 0x000fc600078408ff */
[----:B------:R1:W-:Y:S01]  /*4400*/  STL.64 [R1+0x78], R18 ;  /* 0x0000781201007387 */ /* 0x0003e20000100a00 */
[----:B------:R-:W-:Y:S02]  /*4410*/  LEA.HI.X.SX32 R15, R16, R31, 0x1, P2 ;  /* 0x0000001f100f7211 */ /* 0x000fe400010f0eff */
[----:B------:R-:W-:Y:S02]  /*4420*/  LEA R13, R37, R5, 0x3 ;  /* 0x00000005250d7211 */ /* 0x000fe400078e18ff */
[----:B0-----:R-:W-:-:S04]  /*4430*/  LEA R20, P0, R8, R251, 0x1 ;  /* 0x000000fb08147211 */ /* 0x001fc800078008ff */
[----:B------:R-:W-:Y:S01]  /*4440*/  LEA.HI.X.SX32 R21, R8, R31, 0x1, P0 ;  /* 0x0000001f08157211 */ /* 0x000fe200000f0eff */
[----:B------:R-:W-:Y:S01]  /*4450*/  IMAD R8, R37, 0x8, R13 ;  /* 0x0000000825087824 */ /* 0x000fe200078e020d */
[----:B-1----:R-:W-:-:S03]  /*4460*/  LEA R18, P1, R11, R251, 0x1 ;  /* 0x000000fb0b127211 */ /* 0x002fc600078208ff */
[----:B------:R0:W-:Y:S01]  /*4470*/  STL.64 [R1+0x70], R20 ;  /* 0x0000701401007387 */ /* 0x0001e20000100a00 */
[----:B------:R-:W-:Y:S02]  /*4480*/  LEA.HI.X.SX32 R19, R11, R31, 0x1, P1 ;  /* 0x0000001f0b137211 */ /* 0x000fe400008f0eff */
[----:B------:R-:W-:-:S03]  /*4490*/  LEA R11, R37, R8, 0x3 ;  /* 0x00000008250b7211 */ /* 0x000fc600078e18ff */
[----:B------:R1:W-:Y:S04]  /*44a0*/  STL.64 [R1+0x68], R18 ;  /* 0x0000681201007387 */ /* 0x0003e80000100a00 */
[----:B------:R2:W-:Y:S01]  /*44b0*/  STL.64 [R1+0x60], R14 ;  /* 0x0000600e01007387 */ /* 0x0005e20000100a00 */
[----:B0-----:R-:W-:-:S04]  /*44c0*/  LEA R20, P0, R2, R251, 0x1 ;  /* 0x000000fb02147211 */ /* 0x001fc800078008ff */
[----:B------:R-:W-:Y:S01]  /*44d0*/  LEA.HI.X.SX32 R21, R2, R31, 0x1, P0 ;  /* 0x0000001f02157211 */ /* 0x000fe200000f0eff */
[----:B------:R-:W-:Y:S01]  /*44e0*/  IMAD R2, R37, 0x8, R11 ;  /* 0x0000000825027824 */ /* 0x000fe200078e020b */
[----:B-1----:R-:W-:-:S03]  /*44f0*/  LEA R18, P1, R9, R251, 0x1 ;  /* 0x000000fb09127211 */ /* 0x002fc600078208ff */
[----:B------:R-:W-:Y:S01]  /*4500*/  STL.64 [R1+0x58], R20 ;  /* 0x0000581401007387 */ /* 0x000fe20000100a00 */
[C---:B--2---:R-:W-:Y:S02]  /*4510*/  LEA R14, P2, R10.reuse, R251, 0x1 ;  /* 0x000000fb0a0e7211 */ /* 0x044fe400078408ff */
[-C--:B------:R-:W-:Y:S02]  /*4520*/  LEA.HI.X.SX32 R19, R9, R31.reuse, 0x1, P1 ;  /* 0x0000001f09137211 */ /* 0x080fe400008f0eff */
[----:B------:R-:W-:Y:S02]  /*4530*/  LEA.HI.X.SX32 R15, R10, R31, 0x1, P2 ;  /* 0x0000001f0a0f7211 */ /* 0x000fe400010f0eff */
[----:B------:R-:W-:Y:S01]  /*4540*/  LEA R16, P1, R5, R251, 0x1 ;  /* 0x000000fb05107211 */ /* 0x000fe200078208ff */
[----:B------:R0:W-:Y:S01]  /*4550*/  STL.64 [R1+0x50], R18 ;  /* 0x0000501201007387 */ /* 0x0001e20000100a00 */
[----:B------:R-:W-:Y:S02]  /*4560*/  LEA R9, R37, R2, 0x3 ;  /* 0x0000000225097211 */ /* 0x000fe400078e18ff */
[----:B------:R-:W-:Y:S01]  /*4570*/  LEA.HI.X.SX32 R17, R5, R31, 0x1, P1 ;  /* 0x0000001f05117211 */ /* 0x000fe200008f0eff */
[----:B------:R1:W-:Y:S02]  /*4580*/  STL.64 [R1+0x48], R14 ;  /* 0x0000480e01007387 */ /* 0x0003e40000100a00 */
[----:B------:R-:W-:-:S05]  /*4590*/  IMAD R5, R37, 0x8, R9 ;  /* 0x0000000825057824 */ /* 0x000fca00078e0209 */
[----:B------:R-:W-:Y:S02]  /*45a0*/  LEA R10, R37, R5, 0x3 ;  /* 0x00000005250a7211 */ /* 0x000fe400078e18ff */
[CC--:B0-----:R-:W-:Y:S02]  /*45b0*/  LEA R18, P0, R12.reuse, R251.reuse, 0x1 ;  /* 0x000000fb0c127211 */ /* 0x0c1fe400078008ff */
[C---:B-1----:R-:W-:Y:S02]  /*45c0*/  LEA R14, P2, R13.reuse, R251, 0x1 ;  /* 0x000000fb0d0e7211 */ /* 0x042fe400078408ff */
[-C--:B------:R-:W-:Y:S02]  /*45d0*/  LEA.HI.X.SX32 R19, R12, R31.reuse, 0x1, P0 ;  /* 0x0000001f0c137211 */ /* 0x080fe400000f0eff */
[----:B------:R-:W-:-:S03]  /*45e0*/  LEA.HI.X.SX32 R15, R13, R31, 0x1, P2 ;  /* 0x0000001f0d0f7211 */ /* 0x000fc600010f0eff */
[----:B------:R0:W-:Y:S04]  /*45f0*/  STL.64 [R1+0x40], R18 ;  /* 0x0000401201007387 */ /* 0x0001e80000100a00 */
[----:B------:R1:W-:Y:S04]  /*4600*/  STL.64 [R1+0x38], R16 ;  /* 0x0000381001007387 */ /* 0x0003e80000100a00 */
[----:B------:R2:W-:Y:S01]  /*4610*/  STL.64 [R1+0x30], R14 ;  /* 0x0000300e01007387 */ /* 0x0005e20000100a00 */
[-C--:B0-----:R-:W-:Y:S02]  /*4620*/  LEA R18, P0, R8, R251.reuse, 0x1 ;  /* 0x000000fb08127211 */ /* 0x081fe400078008ff */
[----:B-1----:R-:W-:-:S02]  /*4630*/  LEA R16, P1, R11, R251, 0x1 ;  /* 0x000000fb0b107211 */ /* 0x002fc400078208ff */
[----:B------:R-:W-:Y:S02]  /*4640*/  LEA.HI.X.SX32 R19, R8, R31, 0x1, P0 ;  /* 0x0000001f08137211 */ /* 0x000fe400000f0eff */
[C---:B--2---:R-:W-:Y:S02]  /*4650*/  LEA R14, P2, R2.reuse, R251, 0x1 ;  /* 0x000000fb020e7211 */ /* 0x044fe400078408ff */
[-C--:B------:R-:W-:Y:S01]  /*4660*/  LEA.HI.X.SX32 R17, R11, R31.reuse, 0x1, P1 ;  /* 0x0000001f0b117211 */ /* 0x080fe200008f0eff */
[----:B------:R-:W-:Y:S01]  /*4670*/  STL.64 [R1+0x28], R18 ;  /* 0x0000281201007387 */ /* 0x000fe20000100a00 */
[----:B------:R-:W-:Y:S01]  /*4680*/  LEA.HI.X.SX32 R15, R2, R31, 0x1, P2 ;  /* 0x0000001f020f7211 */ /* 0x000fe200010f0eff */
[----:B------:R-:W-:Y:S01]  /*4690*/  IMAD R2, R37, 0x8, R10 ;  /* 0x0000000825027824 */ /* 0x000fe200078e020a */
[----:B------:R-:W-:Y:S01]  /*46a0*/  LEA R12, P2, R10, R251, 0x1 ;  /* 0x000000fb0a0c7211 */ /* 0x000fe200078408ff */
[----:B------:R0:W-:Y:S01]  /*46b0*/  STL.64 [R1+0x20], R16 ;  /* 0x0000201001007387 */ /* 0x0001e20000100a00 */
[----:B------:R-:W-:-:S02]  /*46c0*/  MOV R8, c[0x0][0x1a4] ;  /* 0x0000690000087a02 */ /* 0x000fc40000000f00 */
[----:B------:R-:W-:Y:S01]  /*46d0*/  LEA.HI.X.SX32 R13, R10, R31, 0x1, P2 ;  /* 0x0000001f0a0d7211 */ /* 0x000fe200010f0eff */
[----:B------:R1:W-:Y:S01]  /*46e0*/  STL.64 [R1+0x18], R14 ;  /* 0x0000180e01007387 */ /* 0x0003e20000100a00 */
[----:B------:R-:W-:Y:S01]  /*46f0*/  LEA R250, P3, R2, R251, 0x1 ;  /* 0x000000fb02fa7211 */ /* 0x000fe200078608ff */
[----:B------:R-:W-:-:S04]  /*4700*/  IMAD.WIDE R92, R8, 0x2, R180 ;  /* 0x00000002085c7825 */ /* 0x000fc800078e02b4 */
[C---:B------:R-:W-:Y:S01]  /*4710*/  IMAD R10, R8.reuse, 0x3, RZ ;  /* 0x00000003080a7824 */ /* 0x040fe200078e02ff */
[-C--:B0-----:R-:W-:Y:S01]  /*4720*/  LEA R16, P0, R9, R251.reuse, 0x1 ;  /* 0x000000fb09107211 */ /* 0x081fe200078008ff */
[C---:B------:R-:W-:Y:S02]  /*4730*/  IMAD.SHL.U32 R11, R8.reuse, 0x4, RZ ;  /* 0x00000004080b7824 */ /* 0x040fe400078e00ff */
[C---:B------:R-:W-:Y:S01]  /*4740*/  IMAD R18, R8.reuse, 0xb, RZ ;  /* 0x0000000b08127824 */ /* 0x040fe200078e02ff */
[----:B-1----:R-:W-:Y:S01]  /*4750*/  LEA R14, P1, R5, R251, 0x1 ;  /* 0x000000fb050e7211 */ /* 0x002fe200078208ff */
[C---:B------:R-:W-:Y:S01]  /*4760*/  IMAD R19, R8.reuse, 0xc, RZ ;  /* 0x0000000c08137824 */ /* 0x040fe200078e02ff */
[-C--:B------:R-:W-:Y:S01]  /*4770*/  LEA.HI.X.SX32 R17, R9, R31.reuse, 0x1, P0 ;  /* 0x0000001f09117211 */ /* 0x080fe200000f0eff */
[C---:B------:R-:W-:Y:S01]  /*4780*/  IMAD R20, R8.reuse, 0xd, RZ ;  /* 0x0000000d08147824 */ /* 0x040fe200078e02ff */
[-C--:B------:R-:W-:Y:S01]  /*4790*/  LEA.HI.X.SX32 R15, R5, R31.reuse, 0x1, P1 ;  /* 0x0000001f050f7211 */ /* 0x080fe200008f0eff */
[C---:B------:R-:W-:Y:S01]  /*47a0*/  IMAD R21, R8.reuse, 0xe, RZ ;  /* 0x0000000e08157824 */ /* 0x040fe200078e02ff */
[C---:B------:R-:W-:Y:S01]  /*47b0*/  LOP3.LUT R9, R183.reuse, 0x20, RZ, 0x3c, !PT ;  /* 0x00000020b7097812 */ /* 0x040fe200078e3cff */
[----:B------:R0:W-:Y:S01]  /*47c0*/  STL.64 [R1+0x10], R16 ;  /* 0x0000101001007387 */ /* 0x0001e20000100a00 */
[C---:B------:R-:W-:Y:S01]  /*47d0*/  LOP3.LUT R9, R183.reuse, 0x50, RZ, 0x3c, !PT ;  /* 0x00000050b7097812 */ /* 0x040fe200078e3cff */
[C---:B------:R-:W-:Y:S01]  /*47e0*/  IMAD R22, R8.reuse, 0xf, RZ ;  /* 0x0000000f08167824 */ /* 0x040fe200078e02ff */
[----:B------:R-:W-:Y:S01]  /*47f0*/  SHF.L.U32 R9, R8, 0x1, RZ ;  /* 0x0000000108097819 */ /* 0x000fe200000006ff */
[----:B------:R1:W-:Y:S01]  /*4800*/  STL.64 [R1+0x8], R14 ;  /* 0x0000080e01007387 */ /* 0x0003e20000100a00 */
[----:B------:R-:W-:Y:S01]  /*4810*/  LOP3.LUT P1, RZ, R170, 0x3, RZ, 0xc0, !PT ;  /* 0x00000003aaff7812 */ /* 0x000fe2000782c0ff */
[----:B------:R-:W-:Y:S01]  /*4820*/  IMAD.WIDE R170, R8, 0x2, R6 ;  /* 0x0000000208aa7825 */ /* 0x000fe200078e0206 */
[----:B------:R-:W-:Y:S01]  /*4830*/  LEA.HI.X.SX32 R251, R2, R31, 0x1, P3 ;  /* 0x0000001f02fb7211 */ /* 0x000fe200018f0eff */
[----:B------:R2:W-:Y:S01]  /*4840*/  STL.64 [R1], R12 ;  /* 0x0000000c01007387 */ /* 0x0005e20000100a00 */
[----:B------:R-:W-:Y:S01]  /*4850*/  LOP3.LUT R2, R183, 0x10, RZ, 0x3c, !PT ;  /* 0x00000010b7027812 */ /* 0x000fe200078e3cff */
[----:B------:R-:W-:Y:S01]  /*4860*/  IMAD.WIDE R176, R9, 0x2, R180 ;  /* 0x0000000209b07825 */ /* 0x000fe200078e02b4 */
[C---:B------:R-:W-:Y:S01]  /*4870*/  LOP3.LUT R5, R183.reuse, 0x30, RZ, 0x3c, !PT ;  /* 0x00000030b7057812 */ /* 0x040fe200078e3cff */
[----:B------:R3:W-:Y:S01]  /*4880*/  STL.64 [R1+0x3f0], R92 ;  /* 0x0003f05c01007387 */ /* 0x0007e20000100a00 */
[C---:B------:R-:W-:Y:S01]  /*4890*/  LOP3.LUT R2, R183.reuse, 0x40, RZ, 0x3c, !PT ;  /* 0x00000040b7027812 */ /* 0x040fe200078e3cff */
[C---:B0-----:R-:W-:Y:S01]  /*48a0*/  IMAD R16, R8.reuse, 0x9, RZ ;  /* 0x0000000908107824 */ /* 0x041fe200078e02ff */
[C---:B------:R-:W-:Y:S01]  /*48b0*/  LOP3.LUT R5, R183.reuse, 0x60, RZ, 0x3c, !PT ;  /* 0x00000060b7057812 */ /* 0x040fe200078e3cff */
[----:B------:R0:W-:Y:S01]  /*48c0*/  STL.64 [R1+0x3e8], R170 ;  /* 0x0003e8aa01007387 */ /* 0x0001e20000100a00 */
[C---:B-1----:R-:W-:Y:S01]  /*48d0*/  IMAD R14, R8.reuse, 0x7, RZ ;  /* 0x00000007080e7824 */ /* 0x042fe200078e02ff */
[C---:B------:R-:W-:Y:S01]  /*48e0*/  SHF.L.U32 R15, R8.reuse, 0x3, RZ ;  /* 0x00000003080f7819 */ /* 0x040fe200000006ff */
[C---:B------:R-:W-:Y:S01]  /*48f0*/  IMAD R17, R8.reuse, 0xa, RZ ;  /* 0x0000000a08117824 */ /* 0x040fe200078e02ff */
[----:B------:R-:W-:Y:S01]  /*4900*/  STL.64 [R1+0x3e0], R176 ;  /* 0x0003e0b001007387 */ /* 0x000fe20000100a00 */
[C---:B--2---:R-:W-:Y:S01]  /*4910*/  IMAD R12, R8.reuse, 0x5, RZ ;  /* 0x00000005080c7824 */ /* 0x044fe200078e02ff */
[----:B------:R-:W-:Y:S01]  /*4920*/  LOP3.LUT R2, R183, 0x70, RZ, 0x3c, !PT ;  /* 0x00000070b7027812 */ /* 0x000fe200078e3cff */
[----:B------:R-:W-:Y:S01]  /*4930*/  IMAD R13, R8, 0x6, RZ ;  /* 0x00000006080d7824 */ /* 0x000fe200078e02ff */
[----:B------:R-:W-:Y:S01]  /*4940*/  MOV R5, RZ ;  /* 0x000000ff00057202 */ /* 0x000fe20000000f00 */
[----:B---3--:R-:W-:Y:S01]  /*4950*/  IMAD.WIDE R92, R9, 0x2, R6 ;  /* 0x00000002095c7825 */ /* 0x008fe200078e0206 */
[----:B------:R-:W-:-:S03]  /*4960*/  ISETP.LT.U32.AND P0, PT, R241, 0x80, !P1 ;  /* 0x00000080f100780c */ /* 0x000fc60004f01070 */
[C---:B------:R-:W-:Y:S01]  /*4970*/  IMAD.SHL.U32 R23, R8.reuse, 0x10, RZ ;  /* 0x0000001008177824 */ /* 0x040fe200078e00ff */
[----:B------:R1:W-:Y:S01]  /*4980*/  STL.64 [R1+0x3d0], R92 ;  /* 0x0003d05c01007387 */ /* 0x0003e20000100a00 */
[C---:B------:R-:W-:Y:S02]  /*4990*/  IMAD R24, R8.reuse, 0x11, RZ ;  /* 0x0000001108187824 */ /* 0x040fe400078e02ff */
[C---:B------:R-:W-:Y:S02]  /*49a0*/  IMAD R25, R8.reuse, 0x12, RZ ;  /* 0x0000001208197824 */ /* 0x040fe400078e02ff */
[C---:B------:R-:W-:Y:S02]  /*49b0*/  IMAD R26, R8.reuse, 0x13, RZ ;  /* 0x00000013081a7824 */ /* 0x040fe400078e02ff */
[C---:B------:R-:W-:Y:S02]  /*49c0*/  IMAD R27, R8.reuse, 0x14, RZ ;  /* 0x00000014081b7824 */ /* 0x040fe400078e02ff */
[----:B------:R-:W-:-:S02]  /*49d0*/  IMAD R28, R8, 0x15, RZ ;  /* 0x00000015081c7824 */ /* 0x000fc400078e02ff */
[C---:B------:R-:W-:Y:S02]  /*49e0*/  IMAD R29, R8.reuse, 0x16, RZ ;  /* 0x00000016081d7824 */ /* 0x040fe400078e02ff */
        /* <DEDUP_REMOVED lines=8> */
[----:B------:R-:W-:Y:S02]  /*4a70*/  IMAD R38, R8, 0x1f, RZ ;  /* 0x0000001f08267824 */ /* 0x000fe400078e02ff */
[----:B0-----:R-:W-:-:S04]  /*4a80*/  IMAD.WIDE R170, R10, 0x2, R180 ;  /* 0x000000020aaa7825 */ /* 0x001fc800078e02b4 */
[----:B------:R-:W-:Y:S01]  /*4a90*/  IMAD.WIDE R8, R10, 0x2, R6 ;  /* 0x000000020a087825 */ /* 0x000fe200078e0206 */
[----:B------:R-:W-:Y:S03]  /*4aa0*/  STL.64 [R1+0x3c8], R170 ;  /* 0x0003c8aa01007387 */ /* 0x000fe60000100a00 */
[C---:B-1----:R-:W-:Y:S01]  /*4ab0*/  IMAD.WIDE R92, R11.reuse, 0x2, R180 ;  /* 0x000000020b5c7825 */ /* 0x042fe200078e02b4 */
[----:B------:R0:W-:Y:S03]  /*4ac0*/  STL.64 [R1+0x3c0], R8 ;  /* 0x0003c00801007387 */ /* 0x0001e60000100a00 */
[----:B------:R-:W-:Y:S01]  /*4ad0*/  IMAD.WIDE R10, R11, 0x2, R6 ;  /* 0x000000020b0a7825 */ /* 0x000fe200078e0206 */
[----:B------:R1:W-:Y:S03]  /*4ae0*/  STL.64 [R1+0x3b8], R92 ;  /* 0x0003b85c01007387 */ /* 0x0003e60000100a00 */
[----:B------:R-:W-:Y:S01]  /*4af0*/  IMAD.MOV.U32 R2, RZ, RZ, RZ ;  /* 0x000000ffff027224 */ /* 0x000fe200078e00ff */
[----:B------:R2:W-:Y:S01]  /*4b00*/  STL.64 [R1+0x3b0], R10 ;  /* 0x0003b00a01007387 */ /* 0x0005e20000100a00 */
[----:B0-----:R-:W-:-:S04]  /*4b10*/  IMAD.WIDE R8, R12, 0x2, R180 ;  /* 0x000000020c087825 */ /* 0x001fc800078e02b4 */
[----:B-1----:R-:W-:Y:S01]  /*4b20*/  IMAD.WIDE R92, R12, 0x2, R6 ;  /* 0x000000020c5c7825 */ /* 0x002fe200078e0206 */
[----:B------:R0:W-:Y:S03]  /*4b30*/  STL.64 [R1+0x3a8], R8 ;  /* 0x0003a80801007387 */ /* 0x0001e60000100a00 */
[C---:B--2---:R-:W-:Y:S01]  /*4b40*/  IMAD.WIDE R10, R13.reuse, 0x2, R180 ;  /* 0x000000020d0a7825 */ /* 0x044fe200078e02b4 */
[----:B------:R-:W-:Y:S04]  /*4b50*/  STL.64 [R1+0x3a0], R92 ;  /* 0x0003a05c01007387 */ /* 0x000fe80000100a00 */
[----:B------:R1:W-:Y:S01]  /*4b60*/  STL.64 [R1+0x398], R10 ;  /* 0x0003980a01007387 */ /* 0x0003e20000100a00 */
[----:B0-----:R-:W-:-:S04]  /*4b70*/  IMAD.WIDE R8, R13, 0x2, R6 ;  /* 0x000000020d087825 */ /* 0x001fc800078e0206 */
[C---:B------:R-:W-:Y:S01]  /*4b80*/  IMAD.WIDE R12, R14.reuse, 0x2, R180 ;  /* 0x000000020e0c7825 */ /* 0x040fe200078e02b4 */
[----:B------:R0:W-:Y:S03]  /*4b90*/  STL.64 [R1+0x390], R8 ;  /* 0x0003900801007387 */ /* 0x0001e60000100a00 */
[----:B-1----:R-:W-:Y:S01]  /*4ba0*/  IMAD.WIDE R10, R14, 0x2, R6 ;  /* 0x000000020e0a7825 */ /* 0x002fe200078e0206 */
[----:B------:R1:W-:Y:S04]  /*4bb0*/  STL.64 [R1+0x388], R12 ;  /* 0x0003880c01007387 */ /* 0x0003e80000100a00 */
[----:B------:R2:W-:Y:S01]  /*4bc0*/  STL.64 [R1+0x380], R10 ;  /* 0x0003800a01007387 */ /* 0x0005e20000100a00 */
[----:B0-----:R-:W-:-:S04]  /*4bd0*/  IMAD.WIDE R8, R15, 0x2, R180 ;  /* 0x000000020f087825 */ /* 0x001fc800078e02b4 */
[----:B-1----:R-:W-:Y:S01]  /*4be0*/  IMAD.WIDE R12, R15, 0x2, R6 ;  /* 0x000000020f0c7825 */ /* 0x002fe200078e0206 */
[----:B------:R0:W-:Y:S03]  /*4bf0*/  STL.64 [R1+0x378], R8 ;  /* 0x0003780801007387 */ /* 0x0001e60000100a00 */
[C---:B--2---:R-:W-:Y:S01]  /*4c00*/  IMAD.WIDE R10, R16.reuse, 0x2, R180 ;  /* 0x00000002100a7825 */ /* 0x044fe200078e02b4 */
[----:B------:R1:W-:Y:S04]  /*4c10*/  STL.64 [R1+0x370], R12 ;  /* 0x0003700c01007387 */ /* 0x0003e80000100a00 */
[----:B------:R2:W-:Y:S01]  /*4c20*/  STL.64 [R1+0x368], R10 ;  /* 0x0003680a01007387 */ /* 0x0005e20000100a00 */
[----:B0-----:R-:W-:-:S04]  /*4c30*/  IMAD.WIDE R8, R16, 0x2, R6 ;  /* 0x0000000210087825 */ /* 0x001fc800078e0206 */
[C---:B-1----:R-:W-:Y:S01]  /*4c40*/  IMAD.WIDE R12, R17.reuse, 0x2, R180 ;  /* 0x00000002110c7825 */ /* 0x042fe200078e02b4 */
[----:B------:R0:W-:Y:S03]  /*4c50*/  STL.64 [R1+0x360], R8 ;  /* 0x0003600801007387 */ /* 0x0001e60000100a00 */
[----:B--2---:R-:W-:Y:S01]  /*4c60*/  IMAD.WIDE R10, R17, 0x2, R6 ;  /* 0x00000002110a7825 */ /* 0x004fe200078e0206 */
        /* <DEDUP_REMOVED lines=86> */
[----:B0-----:R-:W-:-:S03]  /*51d0*/  LOP3.LUT R8, R182, 0x40, RZ, 0x3c, !PT ;  /* 0x00000040b6087812 */ /* 0x001fc600078e3cff */
.L_x_1:
[----:B------:R-:W2:Y:S04]  /*51e0*/  LDL.64 R26, [R1+0x3c0] ;  /* 0x0003c000011a7983 */ /* 0x000ea80000100a00 */
[----:B------:R-:W3:Y:S04]  /*51f0*/  LDL.64 R190, [R1+0x390] ;  /* 0x0003900001be7983 */ /* 0x000ee80000100a00 */
[----:B------:R-:W4:Y:S04]  /*5200*/  LDL.64 R14, [R1+0x3d0] ;  /* 0x0003d000010e7983 */ /* 0x000f280000100a00 */
[----:B------:R-:W5:Y:S04]  /*5210*/  LDL.64 R16, [R1+0x3f0] ;  /* 0x0003f00001107983 */ /* 0x000f680000100a00 */
[----:B------:R-:W5:Y:S04]  /*5220*/  LDL.64 R30, [R1+0x3e0] ;  /* 0x0003e000011e7983 */ /* 0x000f680000100a00 */
[----:B------:R-:W5:Y:S04]  /*5230*/  LDL.64 R170, [R1+0x370] ;  /* 0x0003700001aa7983 */ /* 0x000f680000100a00 */
[----:B------:R-:W5:Y:S04]  /*5240*/  LDL.64 R194, [R1+0x3a0] ;  /* 0x0003a00001c27983 */ /* 0x000f680000100a00 */
[----:B------:R-:W5:Y:S04]  /*5250*/  LDL.64 R198, [R1+0x348] ;  /* 0x0003480001c67983 */ /* 0x000f680000100a00 */
[----:B-1----:R-:W5:Y:S04]  /*5260*/  LDL.64 R10, [R1+0x3e8] ;  /* 0x0003e800010a7983 */ /* 0x002f680000100a00 */
[----:B------:R-:W5:Y:S04]  /*5270*/  LDL.64 R22, [R1+0x3b0] ;  /* 0x0003b00001167983 */ /* 0x000f680000100a00 */
[----:B------:R-:W5:Y:S04]  /*5280*/  LDL.64 R18, [R1+0x388] ;  /* 0x0003880001127983 */ /* 0x000f680000100a00 */
[----:B------:R-:W5:Y:S04]  /*5290*/  LDL.64 R200, [R1+0x378] ;  /* 0x0003780001c87983 */ /* 0x000f680000100a00 */
[----:B------:R-:W5:Y:S04]  /*52a0*/  LDL.64 R178, [R1+0x358] ;  /* 0x0003580001b27983 */ /* 0x000f680000100a00 */
[----:B------:R-:W5:Y:S01]  /*52b0*/  LDL.64 R206, [R1+0x330] ;  /* 0x0003300001ce7983 */ /* 0x000f620000100a00 */
[----:B------:R-:W-:-:S03]  /*52c0*/  IMAD.WIDE R8, R2, 0x2, R180 ;  /* 0x0000000202087825 */ /* 0x000fc600078e02b4 */
[----:B------:R-:W5:Y:S01]  /*52d0*/  LDL.64 R38, [R1+0x360] ;  /* 0x0003600001267983 */ /* 0x000f620000100a00 */
[----:B------:R-:W-:-:S03]  /*52e0*/  IMAD.WIDE R12, R2, 0x2, R6 ;  /* 0x00000002020c7825 */ /* 0x000fc600078e0206 */
[----:B------:R-:W5:Y:S04]  /*52f0*/  LDL.64 R92, [R1+0x368] ;  /* 0x00036800015c7983 */ /* 0x000f680000100a00 */
[----:B------:R-:W5:Y:S04]  /*5300*/  LDL.64 R208, [R1+0x338] ;  /* 0x0003380001d07983 */ /* 0x000f680000100a00 */
[----:B------:R0:W5:Y:S04]  /*5310*/  LDG.E.U16 R8, [R8.64] ;  /* 0x0000000408087981 */ /* 0x000168000c1e1500 */
[----:B------:R-:W5:Y:S04]  /*5320*/  LDL.64 R186, [R1+0x340] ;  /* 0x0003400001ba7983 */ /* 0x000f680000100a00 */
[----:B------:R-:W5:Y:S04]  /*5330*/  LDL.64 R176, [R1+0x380] ;  /* 0x0003800001b07983 */ /* 0x000f680000100a00 */
[----:B0-----:R2:W5:Y:S04]  /*5340*/  LDG.E.U16 R9, [R12.64] ;  /* 0x000000040c097981 */ /* 0x001568000c1e1500 */
[----:B------:R-:W5:Y:S04]  /*5350*/  LDL.64 R24, [R1+0x3b8] ;  /* 0x0003b80001187983 */ /* 0x000f680000100a00 */
        /* <DEDUP_REMOVED lines=12> */
[----:B------:R-:W5:Y:S01]  /*5420*/  LDL.64 R218, [R1+0x220] ;  /* 0x0002200001da7983 */ /* 0x000f620000100a00 */
[----:B--2---:R-:W-:-:S05]  /*5430*/  IMAD.WIDE R12, R2, 0x2, R26 ;  /* 0x00000002020c7825 */ /* 0x004fca00078e021a */
[----:B------:R3:W2:Y:S01]  /*5440*/  LDG.E.U16 R27, [R12.64] ;  /* 0x000000040c1b7981 */ /* 0x0006a2000c1e1500 */
[----:B----4-:R-:W-:-:S04]  /*5450*/  IMAD.WIDE R14, R2, 0x2, R14 ;  /* 0x00000002020e7825 */ /* 0x010fc800078e020e */
[C---:B---3--:R-:W-:Y:S02]  /*5460*/  IMAD.WIDE R12, R2.reuse, 0x2, R190 ;  /* 0x00000002020c7825 */ /* 0x048fe400078e02be */
[----:B------:R-:W3:Y:S02]  /*5470*/  LDL.64 R190, [R1+0x320] ;  /* 0x0003200001be7983 */ /* 0x000ee40000100a00 */
[C---:B-----5:R-:W-:Y:S02]  /*5480*/  IMAD.WIDE R36, R2.reuse, 0x2, R16 ;  /* 0x0000000202247825 */ /* 0x060fe400078e0210 */
[----:B------:R-:W4:Y:S02]  /*5490*/  LDL.64 R16, [R1+0x398] ;  /* 0x0003980001107983 */ /* 0x000f240000100a00 */
[C---:B------:R-:W-:Y:S02]  /*54a0*/  IMAD.WIDE R32, R2.reuse, 0x2, R30 ;  /* 0x0000000202207825 */ /* 0x040fe400078e021e */
[----:B------:R0:W5:Y:S02]  /*54b0*/  LDG.E.U16 R31, [R14.64] ;  /* 0x000000040e1f7981 */ /* 0x000164000c1e1500 */
[----:B------:R-:W-:-:S02]  /*54c0*/  IMAD.WIDE R170, R2, 0x2, R170 ;  /* 0x0000000202aa7825 */ /* 0x000fc400078e02aa */
[----:B------:R1:W2:Y:S02]  /*54d0*/  LDG.E.U16 R36, [R36.64] ;  /* 0x0000000424247981 */ /* 0x0002a4000c1e1500 */
[C---:B------:R-:W-:Y:S02]  /*54e0*/  IMAD.WIDE R10, R2.reuse, 0x2, R10 ;  /* 0x00000002020a7825 */ /* 0x040fe400078e020a */
[----:B------:R1:W2:Y:S02]  /*54f0*/  LDG.E.U16 R32, [R32.64] ;  /* 0x0000000420207981 */ /* 0x0002a4000c1e1500 */
[C---:B0-----:R-:W-:Y:S02]  /*5500*/  IMAD.WIDE R14, R2.reuse, 0x2, R194 ;  /* 0x00000002020e7825 */ /* 0x041fe400078e02c2 */
[----:B------:R0:W2:Y:S04]  /*5510*/  LDG.E.U16 R35, [R10.64] ;  /* 0x000000040a237981 */ /* 0x0000a8000c1e1500 */
[----:B------:R-:W2:Y:S04]  /*5520*/  LDL.64 R194, [R1+0x328] ;  /* 0x0003280001c27983 */ /* 0x000ea80000100a00 */
[----:B-1----:R1:W5:Y:S02]  /*5530*/  LDG.E.U16 R37, [R170.64] ;  /* 0x00000004aa257981 */ /* 0x002364000c1e1500 */
[----:B-1----:R-:W-:-:S02]  /*5540*/  IMAD.WIDE R170, R2, 0x2, R198 ;  /* 0x0000000202aa7825 */ /* 0x002fc400078e02c6 */
[----:B------:R-:W5:Y:S02]  /*5550*/  LDL.64 R198, [R1+0x300] ;  /* 0x0003000001c67983 */ /* 0x000f640000100a00 */
[C---:B0-----:R-:W-:Y:S02]  /*5560*/  IMAD.WIDE R10, R2.reuse, 0x2, R22 ;  /* 0x00000002020a7825 */ /* 0x041fe400078e0216 */
[----:B------:R3:W5:Y:S04]  /*5570*/  LDG.E.U16 R26, [R170.64] ;  /* 0x00000004aa1a7981 */ /* 0x000768000c1e1500 */
[----:B------:R0:W5:Y:S01]  /*5580*/  LDG.E.U16 R23, [R10.64] ;  /* 0x000000040a177981 */ /* 0x000162000c1e1500 */
[----:B------:R-:W-:-:S05]  /*5590*/  IMAD.WIDE R178, R2, 0x2, R178 ;  /* 0x0000000202b27825 */ /* 0x000fca00078e02b2 */
[----:B------:R1:W5:Y:S01]  /*55a0*/  LDG.E.U16 R30, [R178.64] ;  /* 0x00000004b21e7981 */ /* 0x000362000c1e1500 */
[----:B0-----:R-:W-:-:S03]  /*55b0*/  IMAD.WIDE R10, R2, 0x2, R18 ;  /* 0x00000002020a7825 */ /* 0x001fc600078e0212 */
[----:B------:R0:W5:Y:S01]  /*55c0*/  LDG.E.U16 R19, [R14.64] ;  /* 0x000000040e137981 */ /* 0x000162000c1e1500 */
[----:B-1----:R-:W-:-:S03]  /*55d0*/  IMAD.WIDE R178, R2, 0x2, R206 ;  /* 0x0000000202b27825 */ /* 0x002fc600078e02ce */
[----:B------:R1:W5:Y:S04]  /*55e0*/  LDG.E.U16 R11, [R10.64] ;  /* 0x000000040a0b7981 */ /* 0x000368000c1e1500 */
[----:B------:R-:W5:Y:S04]  /*55f0*/  LDL.64 R206, [R1+0x2d8] ;  /* 0x0002d80001ce7983 */ /* 0x000f680000100a00 */
[----:B0-----:R0:W5:Y:S02]  /*5600*/  LDG.E.U16 R15, [R12.64] ;  /* 0x000000040c0f7981 */ /* 0x001164000c1e1500 */
[----:B0-----:R-:W-:-:S02]  /*5610*/  IMAD.WIDE R12, R2, 0x2, R200 ;  /* 0x00000002020c7825 */ /* 0x001fc400078e02c8 */
[----:B------:R-:W5:Y:S02]  /*5620*/  LDL.64 R200, [R1+0x308] ;  /* 0x0003080001c87983 */ /* 0x000f640000100a00 */
[C---:B------:R-:W-:Y:S02]  /*5630*/  IMAD.WIDE R38, R2.reuse, 0x2, R38 ;  /* 0x0000000202267825 */ /* 0x040fe400078e0226 */
[----:B------:R0:W5:Y:S02]  /*5640*/  LDG.E.U16 R12, [R12.64] ;  /* 0x000000040c0c7981 */ /* 0x000164000c1e1500 */
[C---:B------:R-:W-:Y:S02]  /*5650*/  IMAD.WIDE R92, R2.reuse, 0x2, R92 ;  /* 0x00000002025c7825 */ /* 0x040fe400078e025c */
[----:B------:R0:W5:Y:S04]  /*5660*/  LDG.E.U16 R33, [R38.64] ;  /* 0x0000000426217981 */ /* 0x000168000c1e1500 */
[----:B------:R1:W5:Y:S01]  /*5670*/  LDG.E.U16 R34, [R92.64] ;  /* 0x000000045c227981 */ /* 0x000362000c1e1500 */
[----:B0-----:R-:W-:-:S03]  /*5680*/  IMAD.WIDE R38, R2, 0x2, R208 ;  /* 0x0000000202267825 */ /* 0x001fc600078e02d0 */
[----:B------:R-:W5:Y:S01]  /*5690*/  LDL.64 R208, [R1+0x2e0] ;  /* 0x0002e00001d07983 */ /* 0x000f620000100a00 */
[----:B-1----:R-:W-:-:S03]  /*56a0*/  IMAD.WIDE R92, R2, 0x2, R186 ;  /* 0x00000002025c7825 */ /* 0x002fc600078e02ba */
[----:B------:R-:W5:Y:S01]  /*56b0*/  LDL.64 R186, [R1+0x2e8] ;  /* 0x0002e80001ba7983 */ /* 0x000f620000100a00 */
[----:B------:R-:W-:-:S03]  /*56c0*/  IMAD.WIDE R176, R2, 0x2, R176 ;  /* 0x0000000202b07825 */ /* 0x000fc600078e02b0 */
[----:B------:R0:W5:Y:S01]  /*56d0*/  LDG.E.U16 R22, [R38.64] ;  /* 0x0000000426167981 */ /* 0x000162000c1e1500 */
[----:B------:R-:W-:-:S03]  /*56e0*/  IMAD.WIDE R24, R2, 0x2, R24 ;  /* 0x0000000202187825 */ /* 0x000fc600078e0218 */
[----:B------:R1:W5:Y:S01]  /*56f0*/  LDG.E.U16 R10, [R176.64] ;  /* 0x00000004b00a7981 */ /* 0x000362000c1e1500 */
[----:B------:R-:W-:-:S03]  /*5700*/  IMAD.WIDE R28, R2, 0x2, R28 ;  /* 0x00000002021c7825 */ /* 0x000fc600078e021c */
[----:B------:R0:W5:Y:S04]  /*5710*/  LDG.E.U16 R24, [R24.64] ;  /* 0x0000000418187981 */ /* 0x000168000c1e1500 */
[----:B------:R0:W5:Y:S01]  /*5720*/  LDG.E.U16 R28, [R28.64] ;  /* 0x000000041c1c7981 */ /* 0x000162000c1e1500 */
[----:B-1----:R-:W-:-:S03]  /*5730*/  IMAD.WIDE R176, R2, 0x2, R210 ;  /* 0x0000000202b07825 */ /* 0x002fc600078e02d2 */
[----:B------:R-:W5:Y:S04]  /*5740*/  LDL.64 R210, [R1+0x2b0] ;  /* 0x0002b00001d27983 */ /* 0x000f680000100a00 */
[----:B0-----:R0:W5:Y:S04]  /*5750*/  LDG.E.U16 R25, [R92.64] ;  /* 0x000000045c197981 */ /* 0x001168000c1e1500 */
[----:B------:R2:W5:Y:S01]  /*5760*/  LDG.E.U16 R29, [R176.64] ;  /* 0x00000004b01d7981 */ /* 0x000562000c1e1500 */
[----:B0-----:R-:W-:-:S03]  /*5770*/  IMAD.WIDE R92, R2, 0x2, R204 ;  /* 0x00000002025c7825 */ /* 0x001fc600078e02cc */
[----:B------:R-:W5:Y:S04]  /*5780*/  LDL.64 R204, [R1+0x2b8] ;  /* 0x0002b80001cc7983 */ /* 0x000f680000100a00 */
[----:B------:R5:W5:Y:S01]  /*5790*/  LDG.E.U16 R14, [R92.64] ;  /* 0x000000045c0e7981 */ /* 0x000b62000c1e1500 */
[----:B---3--:R-:W-:-:S03]  /*57a0*/  IMAD.WIDE R170, R2, 0x2, R190 ;  /* 0x0000000202aa7825 */ /* 0x008fc600078e02be */
[----:B------:R-:W3:Y:S01]  /*57b0*/  LDL.64 R190, [R1+0x2c0] ;  /* 0x0002c00001be7983 */ /* 0x000ee20000100a00 */
[----:B----4-:R-:W-:-:S06]  /*57c0*/  IMAD.WIDE R16, R2, 0x2, R16 ;  /* 0x0000000202107825 */ /* 0x010fcc00078e0210 */
[----:B------:R0:W4:Y:S04]  /*57d0*/  LDG.E.U16 R16, [R16.64] ;  /* 0x0000000410107981 */ /* 0x000128000c1e1500 */
[----:B0-----:R0:W4:Y:S01]  /*57e0*/  LDG.E.U16 R17, [R170.64] ;  /* 0x00000004aa117981 */ /* 0x001122000c1e1500 */
[----:B--2---:R-:W-:-:S03]  /*57f0*/  IMAD.WIDE R176, R2, 0x2, R194 ;  /* 0x0000000202b07825 */ /* 0x004fc600078e02c2 */
[----:B------:R-:W2:Y:S04]  /*5800*/  LDL.64 R194, [R1+0x2c8] ;  /* 0x0002c80001c27983 */ /* 0x000ea80000100a00 */
[----:B------:R1:W2:Y:S01]  /*5810*/  LDG.E.U16 R18, [R176.64] ;  /* 0x00000004b0127981 */ /* 0x0002a2000c1e1500 */
[----:B0-----:R-:W-:-:S03]  /*5820*/  IMAD.WIDE R170, R2, 0x2, R214 ;  /* 0x0000000202aa7825 */ /* 0x001fc600078e02d6 */
[----:B------:R-:W2:Y:S01]  /*5830*/  LDL.64 R214, [R1+0x288] ;  /* 0x0002880001d67983 */ /* 0x000ea20000100a00 */
[----:B------:R-:W-:-:S03]  /*5840*/  IMAD.WIDE R38, R2, 0x2, R202 ;  /* 0x0000000202267825 */ /* 0x000fc600078e02ca */
[----:B------:R-:W2:Y:S01]  /*5850*/  LDL.64 R202, [R1+0x2a8] ;  /* 0x0002a80001ca7983 */ /* 0x000ea20000100a00 */
[----:B-----5:R-:W-:-:S03]  /*5860*/  IMAD.WIDE R92, R2, 0x2, R198 ;  /* 0x00000002025c7825 */ /* 0x020fc600078e02c6 */
[----:B------:R-:W5:Y:S01]  /*5870*/  LDL.64 R198, [R1+0x298] ;  /* 0x0002980001c67983 */ /* 0x000f620000100a00 */
[----:B-1----:R-:W-:-:S03]  /*5880*/  IMAD.WIDE R176, R2, 0x2, R212 ;  /* 0x0000000202b07825 */ /* 0x002fc600078e02d4 */
[----:B------:R-:W2:Y:S04]  /*5890*/  LDL.64 R212, [R1+0x290] ;  /* 0x0002900001d47983 */ /* 0x000ea80000100a00 */
[----:B------:R0:W2:Y:S04]  /*58a0*/  LDG.E.U16 R13, [R38.64] ;  /* 0x00000004260d7981 */ /* 0x0000a8000c1e1500 */
[----:B------:R1:W2:Y:S01]  /*58b0*/  LDG.E.U16 R169, [R92.64] ;  /* 0x000000045ca97981 */ /* 0x0002a2000c1e1500 */
[----:B------:R-:W-:-:S03]  /*58c0*/  IMAD.WIDE R20, R2, 0x2, R20 ;  /* 0x0000000202147825 */ /* 0x000fc600078e0214 */
[----:B------:R0:W4:Y:S04]  /*58d0*/  LDG.E.U16 R185, [R170.64] ;  /* 0x00000004aab97981 */ /* 0x000128000c1e1500 */
[----:B------:R0:W4:Y:S01]  /*58e0*/  LDG.E.U16 R20, [R20.64] ;  /* 0x0000000414147981 */ /* 0x000122000c1e1500 */
[----:B-1----:R-:W-:-:S03]  /*58f0*/  IMAD.WIDE R92, R2, 0x2, R206 ;  /* 0x00000002025c7825 */ /* 0x002fc600078e02ce */
[----:B------:R-:W4:Y:S04]  /*5900*/  LDL.64 R206, [R1+0x278] ;  /* 0x0002780001ce7983 */ /* 0x000f280000100a00 */
[----:B0-----:R0:W4:Y:S01]  /*5910*/  LDG.E.U16 R21, [R178.64] ;  /* 0x00000004b2157981 */ /* 0x001122000c1e1500 */
[----:B------:R-:W-:-:S03]  /*5920*/  IMAD.WIDE R38, R2, 0x2, R200 ;  /* 0x0000000202267825 */ /* 0x000fc600078e02c8 */
[----:B------:R-:W4:Y:S04]  /*5930*/  LDL.64 R200, [R1+0x2a0] ;  /* 0x0002a00001c87983 */ /* 0x000f280000100a00 */
[----:B------:R1:W4:Y:S02]  /*5940*/  LDG.E.U16 R95, [R38.64] ;  /* 0x00000004265f7981 */ /* 0x000324000c1e1500 */
[C---:B-1----:R-:W-:Y:S02]  /*5950*/  IMAD.WIDE R38, R2.reuse, 0x2, R208 ;  /* 0x0000000202267825 */ /* 0x042fe400078e02d0 */
[----:B------:R-:W4:Y:S02]  /*5960*/  LDL.64 R208, [R1+0x280] ;  /* 0x0002800001d07983 */ /* 0x000f240000100a00 */
[----:B0-----:R-:W-:-:S02]  /*5970*/  IMAD.WIDE R178, R2, 0x2, R186 ;  /* 0x0000000202b27825 */ /* 0x001fc400078e02ba */
[----:B------:R0:W4:Y:S04]  /*5980*/  LDG.E.U16 R186, [R176.64] ;  /* 0x00000004b0ba7981 */ /* 0x000128000c1e1500 */
[----:B------:R3:W4:Y:S02]  /*5990*/  LDG.E.U16 R187, [R178.64] ;  /* 0x00000004b2bb7981 */ /* 0x000724000c1e1500 */
[C---:B---3--:R-:W-:Y:S02]  /*59a0*/  IMAD.WIDE R178, R2.reuse, 0x2, R190 ;  /* 0x0000000202b27825 */ /* 0x048fe400078e02be */
[----:B------:R1:W3:Y:S04]  /*59b0*/  LDG.E.U16 R191, [R92.64] ;  /* 0x000000045cbf7981 */ /* 0x0002e8000c1e1500 */
[----:B------:R0:W3:Y:S04]  /*59c0*/  LDG.E.U16 R190, [R38.64] ;  /* 0x0000000426be7981 */ /* 0x0000e8000c1e1500 */
[----:B------:R5:W3:Y:S01]  /*59d0*/  LDG.E.U16 R197, [R178.64] ;  /* 0x00000004b2c57981 */ /* 0x000ae2000c1e1500 */
[----:B-1----:R-:W-:-:S03]  /*59e0*/  IMAD.WIDE R92, R2, 0x2, R210 ;  /* 0x00000002025c7825 */ /* 0x002fc600078e02d2 */
[----:B------:R-:W3:Y:S01]  /*59f0*/  LDL.64 R210, [R1+0x268] ;  /* 0x0002680001d27983 */ /* 0x000ee20000100a00 */
[----:B0-----:R-:W-:-:S03]  /*5a00*/  IMAD.WIDE R38, R2, 0x2, R204 ;  /* 0x0000000202267825 */ /* 0x001fc600078e02cc */
[----:B------:R-:W3:Y:S01]  /*5a10*/  LDL.64 R204, [R1+0x270] ;  /* 0x0002700001cc7983 */ /* 0x000ee20000100a00 */
[----:B-----5:R-:W-:-:S03]  /*5a20*/  IMAD.WIDE R178, R2, 0x2, R198 ;  /* 0x0000000202b27825 */ /* 0x020fc600078e02c6 */
[----:B------:R2:W5:Y:S04]  /*5a30*/  LDG.E.U16 R198, [R38.64] ;  /* 0x0000000426c67981 */ /* 0x000568000c1e1500 */
[----:B------:R0:W5:Y:S01]  /*5a40*/  LDG.E.U16 R199, [R92.64] ;  /* 0x000000045cc77981 */ /* 0x000162000c1e1500 */
[----:B--2---:R-:W-:-:S03]  /*5a50*/  IMAD.WIDE R38, R2, 0x2, R212 ;  /* 0x0000000202267825 */ /* 0x004fc600078e02d4 */
[----:B------:R-:W2:Y:S01]  /*5a60*/  LDL.64 R212, [R1+0x260] ;  /* 0x0002600001d47983 */ /* 0x000ea20000100a00 */
[----:B0-----:R-:W-:-:S03]  /*5a70*/  IMAD.WIDE R92, R2, 0x2, R214 ;  /* 0x00000002025c7825 */ /* 0x001fc600078e02d6 */
[----:B------:R-:W5:Y:S01]  /*5a80*/  LDL.64 R214, [R1+0x258] ;  /* 0x0002580001d67983 */ /* 0x000f620000100a00 */
[----:B------:R-:W-:-:S05]  /*5a90*/  IMAD.WIDE R176, R2, 0x2, R194 ;  /* 0x0000000202b07825 */ /* 0x000fca00078e02c2 */
[----:B------:R4:W5:Y:S01]  /*5aa0*/  LDG.E.U16 R195, [R176.64] ;  /* 0x00000004b0c37981 */ /* 0x000962000c1e1500 */
[----:B------:R-:W-:-:S03]  /*5ab0*/  IMAD.WIDE R170, R2, 0x2, R216 ;  /* 0x0000000202aa7825 */ /* 0x000fc600078e02d8 */
[----:B------:R-:W5:Y:S04]  /*5ac0*/  LDL.64 R216, [R1+0x210] ;  /* 0x0002100001d87983 */ /* 0x000f680000100a00 */
[----:B------:R0:W5:Y:S01]  /*5ad0*/  LDG.E.U16 R194, [R170.64] ;  /* 0x00000004aac27981 */ /* 0x000162000c1e1500 */
[----:B----4-:R-:W-:-:S05]  /*5ae0*/  IMAD.WIDE R176, R2, 0x2, R200 ;  /* 0x0000000202b07825 */ /* 0x010fca00078e02c8 */
[----:B------:R1:W4:Y:S01]  /*5af0*/  LDG.E.U16 R201, [R176.64] ;  /* 0x00000004b0c97981 */ /* 0x000322000c1e1500 */
[----:B0-----:R-:W-:-:S03]  /*5b00*/  IMAD.WIDE R170, R2, 0x2, R202 ;  /* 0x0000000202aa7825 */ /* 0x001fc600078e02ca */
[----:B------:R3:W4:Y:S04]  /*5b10*/  LDG.E.U16 R203, [R38.64] ;  /* 0x0000000426cb7981 */ /* 0x000728000c1e1500 */
[----:B------:R0:W4:Y:S01]  /*5b20*/  LDG.E.U16 R200, [R170.64] ;  /* 0x00000004aac87981 */ /* 0x000122000c1e1500 */
[----:B-1----:R-:W-:-:S03]  /*5b30*/  IMAD.WIDE R176, R2, 0x2, R206 ;  /* 0x0000000202b07825 */ /* 0x002fc600078e02ce */
[----:B------:R-:W4:Y:S04]  /*5b40*/  LDL.64 R206, [R1+0x238] ;  /* 0x0002380001ce7983 */ /* 0x000f280000100a00 */
[----:B------:R1:W4:Y:S01]  /*5b50*/  LDG.E.U16 R202, [R178.64] ;  /* 0x00000004b2ca7981 */ /* 0x000322000c1e1500 */
[----:B0-----:R-:W-:-:S03]  /*5b60*/  IMAD.WIDE R170, R2, 0x2, R208 ;  /* 0x0000000202aa7825 */ /* 0x001fc600078e02d0 */
[----:B------:R-:W4:Y:S04]  /*5b70*/  LDL.64 R208, [R1+0x228] ;  /* 0x0002280001d07983 */ /* 0x000f280000100a00 */
[----:B------:R0:W4:Y:S01]  /*5b80*/  LDG.E.U16 R176, [R176.64] ;  /* 0x00000004b0b07981 */ /* 0x000122000c1e1500 */
[----:B---3--:R-:W-:-:S03]  /*5b90*/  IMAD.WIDE R38, R2, 0x2, R210 ;  /* 0x0000000202267825 */ /* 0x008fc600078e02d2 */
[----:B------:R-:W3:Y:S01]  /*5ba0*/  LDL.64 R210, [R1+0x218] ;  /* 0x0002180001d27983 */ /* 0x000ee20000100a00 */
[----:B-1----:R-:W-:-:S03]  /*5bb0*/  IMAD.WIDE R178, R2, 0x2, R204 ;  /* 0x0000000202b27825 */ /* 0x002fc600078e02cc */
[----:B------:R2:W3:Y:S04]  /*5bc0*/  LDG.E.U16 R204, [R92.64] ;  /* 0x000000045ccc7981 */ /* 0x0004e8000c1e1500 */
[----:B------:R5:W3:Y:S04]  /*5bd0*/  LDG.E.U16 R205, [R170.64] ;  /* 0x00000004aacd7981 */ /* 0x000ae8000c1e1500 */
[----:B0-----:R0:W3:Y:S04]  /*5be0*/  LDG.E.U16 R177, [R38.64] ;  /* 0x0000000426b17981 */ /* 0x0010e8000c1e1500 */
[----:B------:R1:W3:Y:S01]  /*5bf0*/  LDG.E.U16 R178, [R178.64] ;  /* 0x00000004b2b27981 */ /* 0x0002e2000c1e1500 */
[----:B--2---:R-:W-:-:S03]  /*5c00*/  IMAD.WIDE R92, R2, 0x2, R212 ;  /* 0x00000002025c7825 */ /* 0x004fc600078e02d4 */
[----:B------:R-:W2:Y:S01]  /*5c10*/  LDL.64 R212, [R1+0x208] ;  /* 0x0002080001d47983 */ /* 0x000ea20000100a00 */
[----:B-----5:R-:W-:-:S03]  /*5c20*/  IMAD.WIDE R170, R2, 0x2, R214 ;  /* 0x0000000202aa7825 */ /* 0x020fc600078e02d6 */
[----:B------:R-:W5:Y:S01]  /*5c30*/  LDL.64 R214, [R1+0x200] ;  /* 0x0002000001d67983 */ /* 0x000f620000100a00 */
[----:B0-----:R-:W-:-:S03]  /*5c40*/  IMAD.WIDE R38, R2, 0x2, R226 ;  /* 0x0000000202267825 */ /* 0x001fc600078e02e2 */
[----:B-1----:R0:W5:Y:S04]  /*5c50*/  LDG.E.U16 R179, [R92.64] ;  /* 0x000000045cb37981 */ /* 0x002168000c1e1500 */
[----:B------:R1:W5:Y:S01]  /*5c60*/  LDG.E.U16 R170, [R170.64] ;  /* 0x00000004aaaa7981 */ /* 0x000362000c1e1500 */
[----:B0-----:R-:W-:-:S03]  /*5c70*/  IMAD.WIDE R92, R2, 0x2, R224 ;  /* 0x00000002025c7825 */ /* 0x001fc600078e02e0 */
[----:B-1----:R0:W5:Y:S04]  /*5c80*/  LDG.E.U16 R171, [R38.64] ;  /* 0x0000000426ab7981 */ /* 0x002168000c1e1500 */
[----:B------:R1:W5:Y:S01]  /*5c90*/  LDG.E.U16 R92, [R92.64] ;  /* 0x000000045c5c7981 */ /* 0x000362000c1e1500 */
[----:B0-----:R-:W-:-:S05]  /*5ca0*/  IMAD.WIDE R38, R2, 0x2, R222 ;  /* 0x0000000202267825 */ /* 0x001fca00078e02de */
[----:B-1----:R4:W5:Y:S02]  /*5cb0*/  LDG.E.U16 R93, [R38.64] ;  /* 0x00000004265d7981 */ /* 0x002964000c1e1500 */
[----:B----4-:R-:W-:-:S05]  /*5cc0*/  IMAD.WIDE R38, R2, 0x2, R206 ;  /* 0x0000000202267825 */ /* 0x010fca00078e02ce */
[----:B------:R0:W4:Y:S02]  /*5cd0*/  LDG.E.U16 R206, [R38.64] ;  /* 0x0000000426ce7981 */ /* 0x000124000c1e1500 */
[----:B0-----:R-:W-:-:S05]  /*5ce0*/  IMAD.WIDE R38, R2, 0x2, R220 ;  /* 0x0000000202267825 */ /* 0x001fca00078e02dc */
[----:B------:R0:W4:Y:S02]  /*5cf0*/  LDG.E.U16 R207, [R38.64] ;  /* 0x0000000426cf7981 */ /* 0x000124000c1e1500 */
[----:B0-----:R-:W-:-:S05]  /*5d00*/  IMAD.WIDE R38, R2, 0x2, R208 ;  /* 0x0000000202267825 */ /* 0x001fca00078e02d0 */
[----:B------:R0:W4:Y:S02]  /*5d10*/  LDG.E.U16 R208, [R38.64] ;  /* 0x0000000426d07981 */ /* 0x000124000c1e1500 */
[----:B0-----:R-:W-:-:S05]  /*5d20*/  IMAD.WIDE R38, R2, 0x2, R218 ;  /* 0x0000000202267825 */ /* 0x001fca00078e02da */
[----:B------:R3:W4:Y:S02]  /*5d30*/  LDG.E.U16 R209, [R38.64] ;  /* 0x0000000426d17981 */ /* 0x000724000c1e1500 */
[----:B---3--:R-:W-:-:S05]  /*5d40*/  IMAD.WIDE R38, R2, 0x2, R210 ;  /* 0x0000000202267825 */ /* 0x008fca00078e02d2 */
[----:B------:R0:W3:Y:S02]  /*5d50*/  LDG.E.U16 R210, [R38.64] ;  /* 0x0000000426d27981 */ /* 0x0000e4000c1e1500 */
[----:B0-----:R-:W-:-:S05]  /*5d60*/  IMAD.WIDE R38, R2, 0x2, R216 ;  /* 0x0000000202267825 */ /* 0x001fca00078e02d8 */
[----:B------:R2:W3:Y:S02]  /*5d70*/  LDG.E.U16 R211, [R38.64] ;  /* 0x0000000426d37981 */ /* 0x0004e4000c1e1500 */
[----:B--2---:R-:W-:-:S05]  /*5d80*/  IMAD.WIDE R38, R2, 0x2, R212 ;  /* 0x0000000202267825 */ /* 0x004fca00078e02d4 */
[----:B------:R5:W2:Y:S02]  /*5d90*/  LDG.E.U16 R212, [R38.64] ;  /* 0x0000000426d47981 */ /* 0x000aa4000c1e1500 */
[----:B-----5:R-:W-:-:S06]  /*5da0*/  IMAD.WIDE R38, R2, 0x2, R214 ;  /* 0x0000000202267825 */ /* 0x020fcc00078e02d6 */
[----:B------:R-:W5:Y:S04]  /*5db0*/  LDG.E.U16 R38, [R38.64] ;  /* 0x0000000426267981 */ /* 0x000f68000c1e1500 */
[----:B------:R-:W-:Y:S01]  /*5dc0*/  BAR.SYNC.DEFER_BLOCKING 0x0 ;  /* 0x0000000000007b1d */ /* 0x000fe20000010000 */
[C---:B------:R-:W-:Y:S02]  /*5dd0*/  LOP3.LUT R213, R183.reuse, 0x10, RZ, 0x3c, !PT ;  /* 0x00000010b7d57812 */ /* 0x040fe400078e3cff */
[----:B------:R-:W-:-:S03]  /*5de0*/  LOP3.LUT R214, R183, 0x20, RZ, 0x3c, !PT ;  /* 0x00000020b7d67812 */ /* 0x000fc600078e3cff */
        /* <DEDUP_REMOVED lines=15> */
[----:B------:R0:W-:Y:S04]  /*5ee0*/  STS.U16 [R213+0x16600], R179 ;  /* 0x016600b3d5007388 */ /* 0x0001e80000000400 */
[----:B------:R-:W-:Y:S04]  /*5ef0*/  STS.U16 [R214+0x10800], R32 ;  /* 0x01080020d6007388 */ /* 0x000fe80000000400 */
[----:B------:R-:W-:Y:S01]  /*5f00*/  STS.U16 [R214+0x10a00], R31 ;  /* 0x010a001fd6007388 */ /* 0x000fe20000000400 */
[----:B0-----:R-:W-:-:S03]  /*5f10*/  LOP3.LUT R213, R183, 0x30, RZ, 0x3c, !PT ;  /* 0x00000030b7d57812 */ /* 0x001fc600078e3cff */
        /* <DEDUP_REMOVED lines=22> */
[----:B----4-:R-:W-:Y:S04]  /*6080*/  STS.U16 [R214+0x17000], R206 ;  /* 0x017000ced6007388 */ /* 0x010fe80000000400 */
[----:B------:R-:W-:Y:S01]  /*6090*/  STS.U16 [R214+0x17200], R207 ;  /* 0x017200cfd6007388 */ /* 0x000fe20000000400 */
        /* <DEDUP_REMOVED lines=24> */
[----:B--2---:R-:W-:Y:S04]  /*6220*/  STS.U16 [R8+0x17c00], R212 ;  /* 0x017c00d408007388 */ /* 0x004fe80000000400 */
[----:B-----5:R-:W-:Y:S04]  /*6230*/  STS.U16 [R8+0x17e00], R38 ;  /* 0x017e002608007388 */ /* 0x020fe80000000400 */
[----:B------:R-:W-:Y:S01]  /*6240*/  BAR.SYNC.DEFER_BLOCKING 0x0 ;  /* 0x0000000000007b1d */ /* 0x000fe20000010000 */
[----:B------:R-:W-:-:S02]  /*6250*/  LOP3.LUT R170, R4, 0x20, RZ, 0x3c, !PT ;  /* 0x0000002004aa7812 */ /* 0x000fc400078e3cff */
[----:B------:R-:W-:-:S03]  /*6260*/  LOP3.LUT R92, R4, 0x40, RZ, 0x3c, !PT ;  /* 0x00000040045c7812 */ /* 0x000fc600078e3cff */
[----:B------:R-:W-:Y:S04]  /*6270*/  LDSM.16.MT88.4 R200, [R4] ;  /* 0x0000000004c8783b */ /* 0x000fe80000004200 */
[----:B------:R-:W0:Y:S04]  /*6280*/  LDSM.16.M88.4 R8, [R182+0x10000] ;  /* 0x01000000b608783b */ /* 0x000e280000000200 */
[----:B------:R-:W1:Y:S04]  /*6290*/  LDSM.16.MT88.4 R32, [R170] ;  /* 0x00000000aa20783b */ /* 0x000e680000004200 */
[----:B------:R-:W2:Y:S04]  /*62a0*/  LDSM.16.MT88.4 R176, [R92] ;  /* 0x000000005cb0783b */ /* 0x000ea80000004200 */
[----:B------:R-:W3:Y:S04]  /*62b0*/  LDSM.16.MT88.4 R204, [R252] ;  /* 0x00000000fccc783b */ /* 0x000ee80000004200 */
[----:B------:R-:W4:Y:S04]  /*62c0*/  LDSM.16.MT88.4 R12, [R4+0x800] ;  /* 0x00080000040c783b */ /* 0x000f280000004200 */
[----:B------:R-:W5:Y:S04]  /*62d0*/  LDSM.16.MT88.4 R16, [R170+0x800] ;  /* 0x00080000aa10783b */ /* 0x000f680000004200 */
[----:B------:R-:W3:Y:S01]  /*62e0*/  LDSM.16.MT88.4 R20, [R92+0x800] ;  /* 0x000800005c14783b */ /* 0x000ee20000004200 */
[----:B------:R-:W-:-:S03]  /*62f0*/  LOP3.LUT R93, R182, 0x40, RZ, 0x3c, !PT ;  /* 0x00000040b65d7812 */ /* 0x000fc600078e3cff */
[----:B------:R-:W4:Y:S04]  /*6300*/  LDSM.16.MT88.4 R28, [R252+0x800] ;  /* 0x00080000fc1c783b */ /* 0x000f280000004200 */
[----:B------:R-:W-:Y:S04]  /*6310*/  LDSM.16.MT88.4 R212, [R4+0x1000] ;  /* 0x0010000004d4783b */ /* 0x000fe80000004200 */
[----:B------:R-:W5:Y:S01]  /*6320*/  LDSM.16.M88.4 R36, [R93+0x10000] ;  /* 0x010000005d24783b */ /* 0x000f620000000200 */
[-C--:B0-----:R-:W-:Y:S03]  /*6330*/  HMMA.16816.F32.BF16 R200, R200, R8.reuse, RZ ;  /* 0x00000008c8c8723c */ /* 0x081fe600000418ff */
[----:B------:R-:W0:Y:S04]  /*6340*/  LDSM.16.MT88.4 R24, [R170+0x1000] ;  /* 0x00100000aa18783b */ /* 0x000e280000004200 */
[----:B------:R-:W0:Y:S01]  /*6350*/  LDSM.16.MT88.4 R208, [R92+0x1000] ;  /* 0x001000005cd0783b */ /* 0x000e220000004200 */
[-C--:B-1----:R-:W-:Y:S08]  /*6360*/  HMMA.16816.F32.BF16 R32, R32, R8.reuse, RZ ;  /* 0x000000082020723c */ /* 0x082ff000000418ff */
[-C--:B--2---:R-:W-:Y:S08]  /*6370*/  HMMA.16816.F32.BF16 R176, R176, R8.reuse, RZ ;  /* 0x00000008b0b0723c */ /* 0x084ff000000418ff */
[----:B---3--:R-:W-:Y:S08]  /*6380*/  HMMA.16816.F32.BF16 R204, R204, R8, RZ ;  /* 0x00000008cccc723c */ /* 0x008ff000000418ff */
[-C--:B----4-:R-:W-:Y:S01]  /*6390*/  HMMA.16816.F32.BF16 R12, R12, R10.reuse, R200 ;  /* 0x0000000a0c0c723c */ /* 0x090fe200000418c8 */
[----:B------:R-:W1:Y:S07]  /*63a0*/  LDSM.16.MT88.4 R200, [R252+0x1000] ;  /* 0x00100000fcc8783b */ /* 0x000e6e0000004200 */
[-C--:B-----5:R-:W-:Y:S01]  /*63b0*/  HMMA.16816.F32.BF16 R16, R16, R10.reuse, R32 ;  /* 0x0000000a1010723c */ /* 0x0a0fe20000041820 */
[----:B------:R-:W2:Y:S07]  /*63c0*/  LDSM.16.MT88.4 R32, [R4+0x1800] ;  /* 0x001800000420783b */ /* 0x000eae0000004200 */
[-C--:B------:R-:W-:Y:S01]  /*63d0*/  HMMA.16816.F32.BF16 R20, R20, R10.reuse, R176 ;  /* 0x0000000a1414723c */ /* 0x080fe200000418b0 */
[----:B------:R-:W3:Y:S07]  /*63e0*/  LDSM.16.MT88.4 R176, [R170+0x1800] ;  /* 0x00180000aab0783b */ /* 0x000eee0000004200 */
[----:B------:R-:W-:Y:S01]  /*63f0*/  HMMA.16816.F32.BF16 R8, R28, R10, R204 ;  /* 0x0000000a1c08723c */ /* 0x000fe200000418cc */
[----:B------:R-:W4:Y:S04]  /*6400*/  LDSM.16.MT88.4 R28, [R92+0x1800] ;  /* 0x001800005c1c783b */ /* 0x000f280000004200 */
[----:B------:R-:W-:Y:S03]  /*6410*/  LDSM.16.MT88.4 R204, [R4+0x2000] ;  /* 0x0020000004cc783b */ /* 0x000fe60000004200 */
[-C--:B------:R-:W-:Y:S01]  /*6420*/  HMMA.16816.F32.BF16 R212, R212, R36.reuse, R12 ;  /* 0x00000024d4d4723c */ /* 0x080fe2000004180c */
[----:B------:R-:W5:Y:S07]  /*6430*/  LDSM.16.MT88.4 R12, [R252+0x1800] ;  /* 0x00180000fc0c783b */ /* 0x000f6e0000004200 */
[-C--:B0-----:R-:W-:Y:S01]  /*6440*/  HMMA.16816.F32.BF16 R24, R24, R36.reuse, R16 ;  /* 0x000000241818723c */ /* 0x081fe20000041810 */
[----:B------:R-:W0:Y:S07]  /*6450*/  LDSM.16.M88.4 R16, [R182+0x10080] ;  /* 0x01008000b610783b */ /* 0x000e2e0000000200 */
[-C--:B------:R-:W-:Y:S01]  /*6460*/  HMMA.16816.F32.BF16 R208, R208, R36.reuse, R20 ;  /* 0x00000024d0d0723c */ /* 0x080fe20000041814 */
[----:B------:R-:W0:Y:S07]  /*6470*/  LDSM.16.MT88.4 R20, [R170+0x2000] ;  /* 0x00200000aa14783b */ /* 0x000e2e0000004200 */
[----:B-1----:R-:W-:Y:S01]  /*6480*/  HMMA.16816.F32.BF16 R200, R200, R36, R8 ;  /* 0x00000024c8c8723c */ /* 0x002fe20000041808 */
[----:B------:R-:W1:Y:S07]  /*6490*/  LDSM.16.MT88.4 R8, [R92+0x2000] ;  /* 0x002000005c08783b */ /* 0x000e6e0000004200 */
[-C--:B--2---:R-:W-:Y:S01]  /*64a0*/  HMMA.16816.F32.BF16 R32, R32, R38.reuse, R212 ;  /* 0x000000262020723c */ /* 0x084fe200000418d4 */
[----:B------:R-:W2:Y:S07]  /*64b0*/  LDSM.16.MT88.4 R212, [R252+0x2000] ;  /* 0x00200000fcd4783b */ /* 0x000eae0000004200 */
[-C--:B---3--:R-:W-:Y:S01]  /*64c0*/  HMMA.16816.F32.BF16 R176, R176, R38.reuse, R24 ;  /* 0x00000026b0b0723c */ /* 0x088fe20000041818 */
[----:B------:R-:W3:Y:S07]  /*64d0*/  LDSM.16.MT88.4 R24, [R4+0x2800] ;  /* 0x002800000418783b */ /* 0x000eee0000004200 */
[-C--:B----4-:R-:W-:Y:S01]  /*64e0*/  HMMA.16816.F32.BF16 R28, R28, R38.reuse, R208 ;  /* 0x000000261c1c723c */ /* 0x090fe200000418d0 */
[----:B------:R-:W4:Y:S07]  /*64f0*/  LDSM.16.MT88.4 R208, [R170+0x2800] ;  /* 0x00280000aad0783b */ /* 0x000f2e0000004200 */
[----:B-----5:R-:W-:Y:S01]  /*6500*/  HMMA.16816.F32.BF16 R36, R12, R38, R200 ;  /* 0x000000260c24723c */ /* 0x020fe200000418c8 */
[----:B------:R-:W5:Y:S04]  /*6510*/  LDSM.16.MT88.4 R12, [R92+0x2800] ;  /* 0x002800005c0c783b */ /* 0x000f680000004200 */
[----:B------:R-:W-:Y:S03]  /*6520*/  LDSM.16.M88.4 R200, [R93+0x10080] ;  /* 0x010080005dc8783b */ /* 0x000fe60000000200 */
[-C--:B0-----:R-:W-:Y:S01]  /*6530*/  HMMA.16816.F32.BF16 R204, R204, R16.reuse, R32 ;  /* 0x00000010cccc723c */ /* 0x081fe20000041820 */
[----:B------:R-:W0:Y:S07]  /*6540*/  LDSM.16.MT88.4 R32, [R252+0x2800] ;  /* 0x00280000fc20783b */ /* 0x000e2e0000004200 */
[-C--:B------:R-:W-:Y:S01]  /*6550*/  HMMA.16816.F32.BF16 R20, R20, R16.reuse, R176 ;  /* 0x000000101414723c */ /* 0x080fe200000418b0 */
[----:B------:R-:W0:Y:S07]  /*6560*/  LDSM.16.MT88.4 R176, [R4+0x3000] ;  /* 0x0030000004b0783b */ /* 0x000e2e0000004200 */
[-C--:B-1----:R-:W-:Y:S01]  /*6570*/  HMMA.16816.F32.BF16 R8, R8, R16.reuse, R28 ;  /* 0x000000100808723c */ /* 0x082fe2000004181c */
[----:B------:R-:W1:Y:S07]  /*6580*/  LDSM.16.MT88.4 R28, [R170+0x3000] ;  /* 0x00300000aa1c783b */ /* 0x000e6e0000004200 */
[----:B--2---:R-:W-:Y:S01]  /*6590*/  HMMA.16816.F32.BF16 R212, R212, R16, R36 ;  /* 0x00000010d4d4723c */ /* 0x004fe20000041824 */
[----:B------:R-:W2:Y:S07]  /*65a0*/  LDSM.16.MT88.4 R36, [R92+0x3000] ;  /* 0x003000005c24783b */ /* 0x000eae0000004200 */
[-C--:B---3--:R-:W-:Y:S01]  /*65b0*/  HMMA.16816.F32.BF16 R24, R24, R18.reuse, R204 ;  /* 0x000000121818723c */ /* 0x088fe200000418cc */
[----:B------:R-:W3:Y:S07]  /*65c0*/  LDSM.16.MT88.4 R204, [R252+0x3000] ;  /* 0x00300000fccc783b */ /* 0x000eee0000004200 */
[-C--:B----4-:R-:W-:Y:S01]  /*65d0*/  HMMA.16816.F32.BF16 R208, R208, R18.reuse, R20 ;  /* 0x00000012d0d0723c */ /* 0x090fe20000041814 */
[----:B------:R-:W4:Y:S07]  /*65e0*/  LDSM.16.MT88.4 R20, [R4+0x3800] ;  /* 0x003800000414783b */ /* 0x000f2e0000004200 */
[-C--:B-----5:R-:W-:Y:S01]  /*65f0*/  HMMA.16816.F32.BF16 R12, R12, R18.reuse, R8 ;  /* 0x000000120c0c723c */ /* 0x0a0fe20000041808 */
[----:B------:R-:W5:Y:S07]  /*6600*/  LDSM.16.MT88.4 R8, [R170+0x3800] ;  /* 0x00380000aa08783b */ /* 0x000f6e0000004200 */
[----:B0-----:R-:W-:Y:S01]  /*6610*/  HMMA.16816.F32.BF16 R16, R32, R18, R212 ;  /* 0x000000122010723c */ /* 0x001fe200000418d4 */
[----:B------:R-:W0:Y:S04]  /*6620*/  LDSM.16.MT88.4 R32, [R92+0x3800] ;  /* 0x003800005c20783b */ /* 0x000e280000004200 */
[----:B------:R-:W-:Y:S03]  /*6630*/  LDSM.16.M88.4 R212, [R182+0x10100] ;  /* 0x01010000b6d4783b */ /* 0x000fe60000000200 */
[-C--:B------:R-:W-:Y:S01]  /*6640*/  HMMA.16816.F32.BF16 R176, R176, R200.reuse, R24 ;  /* 0x000000c8b0b0723c */ /* 0x080fe20000041818 */
[----:B------:R-:W0:Y:S07]  /*6650*/  LDSM.16.MT88.4 R24, [R252+0x3800] ;  /* 0x00380000fc18783b */ /* 0x000e2e0000004200 */
[-C--:B-1----:R-:W-:Y:S01]  /*6660*/  HMMA.16816.F32.BF16 R28, R28, R200.reuse, R208 ;  /* 0x000000c81c1c723c */ /* 0x082fe200000418d0 */
[----:B------:R-:W1:Y:S07]  /*6670*/  LDSM.16.MT88.4 R208, [R4+0x4000] ;  /* 0x0040000004d0783b */ /* 0x000e6e0000004200 */
[-C--:B--2---:R-:W-:Y:S01]  /*6680*/  HMMA.16816.F32.BF16 R36, R36, R200.reuse, R12 ;  /* 0x000000c82424723c */ /* 0x084fe2000004180c */
[----:B------:R-:W2:Y:S07]  /*6690*/  LDSM.16.MT88.4 R12, [R170+0x4000] ;  /* 0x00400000aa0c783b */ /* 0x000eae0000004200 */
[----:B---3--:R-:W-:Y:S01]  /*66a0*/  HMMA.16816.F32.BF16 R204, R204, R200, R16 ;  /* 0x000000c8cccc723c */ /* 0x008fe20000041810 */
[----:B------:R-:W3:Y:S07]  /*66b0*/  LDSM.16.MT88.4 R16, [R92+0x4000] ;  /* 0x004000005c10783b */ /* 0x000eee0000004200 */
[-C--:B----4-:R-:W-:Y:S01]  /*66c0*/  HMMA.16816.F32.BF16 R20, R20, R202.reuse, R176 ;  /* 0x000000ca1414723c */ /* 0x090fe200000418b0 */
[----:B------:R-:W4:Y:S07]  /*66d0*/  LDSM.16.MT88.4 R176, [R252+0x4000] ;  /* 0x00400000fcb0783b */ /* 0x000f2e0000004200 */
[-C--:B-----5:R-:W-:Y:S01]  /*66e0*/  HMMA.16816.F32.BF16 R8, R8, R202.reuse, R28 ;  /* 0x000000ca0808723c */ /* 0x0a0fe2000004181c */
[----:B------:R-:W5:Y:S07]  /*66f0*/  LDSM.16.MT88.4 R28, [R4+0x4800] ;  /* 0x00480000041c783b */ /* 0x000f6e0000004200 */
[-C--:B0-----:R-:W-:Y:S01]  /*6700*/  HMMA.16816.F32.BF16 R32, R32, R202.reuse, R36 ;  /* 0x000000ca2020723c */ /* 0x081fe20000041824 */
[----:B------:R-:W0:Y:S07]  /*6710*/  LDSM.16.MT88.4 R36, [R170+0x4800] ;  /* 0x00480000aa24783b */ /* 0x000e2e0000004200 */
[----:B------:R-:W-:Y:S01]  /*6720*/  HMMA.16816.F32.BF16 R200, R24, R202, R204 ;  /* 0x000000ca18c8723c */ /* 0x000fe200000418cc */
[----:B------:R-:W0:Y:S04]  /*6730*/  LDSM.16.MT88.4 R204, [R92+0x4800] ;  /* 0x004800005ccc783b */ /* 0x000e280000004200 */
[----:B------:R-:W-:Y:S03]  /*6740*/  LDSM.16.MT88.4 R24, [R4+0x5000] ;  /* 0x005000000418783b */ /* 0x000fe60000004200 */
[-C--:B-1----:R-:W-:Y:S01]  /*6750*/  HMMA.16816.F32.BF16 R208, R208, R212.reuse, R20 ;  /* 0x000000d4d0d0723c */ /* 0x082fe20000041814 */
[----:B------:R-:W1:Y:S07]  /*6760*/  LDSM.16.MT88.4 R20, [R252+0x4800] ;  /* 0x00480000fc14783b */ /* 0x000e6e0000004200 */
[-C--:B--2---:R-:W-:Y:S01]  /*6770*/  HMMA.16816.F32.BF16 R12, R12, R212.reuse, R8 ;  /* 0x000000d40c0c723c */ /* 0x084fe20000041808 */
[----:B------:R-:W2:Y:S07]  /*6780*/  LDSM.16.M88.4 R8, [R93+0x10100] ;  /* 0x010100005d08783b */ /* 0x000eae0000000200 */
[-C--:B---3--:R-:W-:Y:S01]  /*6790*/  HMMA.16816.F32.BF16 R16, R16, R212.reuse, R32 ;  /* 0x000000d41010723c */ /* 0x088fe20000041820 */
[----:B------:R-:W3:Y:S07]  /*67a0*/  LDSM.16.MT88.4 R32, [R170+0x5000] ;  /* 0x00500000aa20783b */ /* 0x000eee0000004200 */
[----:B----4-:R-:W-:Y:S01]  /*67b0*/  HMMA.16816.F32.BF16 R176, R176, R212, R200 ;  /* 0x000000d4b0b0723c */ /* 0x010fe200000418c8 */
[----:B------:R-:W4:Y:S07]  /*67c0*/  LDSM.16.MT88.4 R200, [R92+0x5000] ;  /* 0x005000005cc8783b */ /* 0x000f2e0000004200 */
[-C--:B-----5:R-:W-:Y:S01]  /*67d0*/  HMMA.16816.F32.BF16 R28, R28, R214.reuse, R208 ;  /* 0x000000d61c1c723c */ /* 0x0a0fe200000418d0 */
[----:B------:R-:W5:Y:S07]  /*67e0*/  LDSM.16.MT88.4 R208, [R252+0x5000] ;  /* 0x00500000fcd0783b */ /* 0x000f6e0000004200 */
[-C--:B0-----:R-:W-:Y:S01]  /*67f0*/  HMMA.16816.F32.BF16 R36, R36, R214.reuse, R12 ;  /* 0x000000d62424723c */ /* 0x081fe2000004180c */
[----:B------:R-:W0:Y:S07]  /*6800*/  LDSM.16.MT88.4 R12, [R4+0x5800] ;  /* 0x00580000040c783b */ /* 0x000e2e0000004200 */
[-C--:B------:R-:W-:Y:S01]  /*6810*/  HMMA.16816.F32.BF16 R204, R204, R214.reuse, R16 ;  /* 0x000000d6cccc723c */ /* 0x080fe20000041810 */
[----:B------:R-:W0:Y:S07]  /*6820*/  LDSM.16.MT88.4 R16, [R170+0x5800] ;  /* 0x00580000aa10783b */ /* 0x000e2e0000004200 */
[----:B-1----:R-:W-:Y:S01]  /*6830*/  HMMA.16816.F32.BF16 R212, R20, R214, R176 ;  /* 0x000000d614d4723c */ /* 0x002fe200000418b0 */
[----:B------:R-:W1:Y:S04]  /*6840*/  LDSM.16.MT88.4 R20, [R92+0x5800] ;  /* 0x005800005c14783b */ /* 0x000e680000004200 */
[----:B------:R-:W-:Y:S03]  /*6850*/  LDSM.16.M88.4 R176, [R182+0x10180] ;  /* 0x01018000b6b0783b */ /* 0x000fe60000000200 */
[-C--:B--2---:R-:W-:Y:S01]  /*6860*/  HMMA.16816.F32.BF16 R24, R24, R8.reuse, R28 ;  /* 0x000000081818723c */ /* 0x084fe2000004181c */
[----:B------:R-:W2:Y:S07]  /*6870*/  LDSM.16.MT88.4 R28, [R252+0x5800] ;  /* 0x00580000fc1c783b */ /* 0x000eae0000004200 */
[-C--:B---3--:R-:W-:Y:S01]  /*6880*/  HMMA.16816.F32.BF16 R32, R32, R8.reuse, R36 ;  /* 0x000000082020723c */ /* 0x088fe20000041824 */
[----:B------:R-:W3:Y:S07]  /*6890*/  LDSM.16.MT88.4 R36, [R4+0x6000] ;  /* 0x006000000424783b */ /* 0x000eee0000004200 */
[-C--:B----4-:R-:W-:Y:S01]  /*68a0*/  HMMA.16816.F32.BF16 R200, R200, R8.reuse, R204 ;  /* 0x00000008c8c8723c */ /* 0x090fe200000418cc */
[----:B------:R-:W4:Y:S07]  /*68b0*/  LDSM.16.MT88.4 R204, [R170+0x6000] ;  /* 0x00600000aacc783b */ /* 0x000f2e0000004200 */
[----:B-----5:R-:W-:Y:S01]  /*68c0*/  HMMA.16816.F32.BF16 R208, R208, R8, R212 ;  /* 0x00000008d0d0723c */ /* 0x020fe200000418d4 */
[----:B------:R-:W5:Y:S07]  /*68d0*/  LDSM.16.MT88.4 R212, [R92+0x6000] ;  /* 0x006000005cd4783b */ /* 0x000f6e0000004200 */
[-C--:B0-----:R-:W-:Y:S01]  /*68e0*/  HMMA.16816.F32.BF16 R24, R12, R10.reuse, R24 ;  /* 0x0000000a0c18723c */ /* 0x081fe20000041818 */
[----:B------:R-:W0:Y:S07]  /*68f0*/  LDSM.16.MT88.4 R12, [R252+0x6000] ;  /* 0x00600000fc0c783b */ /* 0x000e2e0000004200 */
[-C--:B------:R-:W-:Y:S01]  /*6900*/  HMMA.16816.F32.BF16 R32, R16, R10.reuse, R32 ;  /* 0x0000000a1020723c */ /* 0x080fe20000041820 */
[----:B------:R-:W0:Y:S07]  /*6910*/  LDSM.16.MT88.4 R16, [R4+0x6800] ;  /* 0x006800000410783b */ /* 0x000e2e0000004200 */
[-C--:B-1----:R-:W-:Y:S01]  /*6920*/  HMMA.16816.F32.BF16 R200, R20, R10.reuse, R200 ;  /* 0x0000000a14c8723c */ /* 0x082fe200000418c8 */
[----:B------:R-:W1:Y:S07]  /*6930*/  LDSM.16.MT88.4 R20, [R170+0x6800] ;  /* 0x00680000aa14783b */ /* 0x000e6e0000004200 */
[----:B--2---:R-:W-:Y:S01]  /*6940*/  HMMA.16816.F32.BF16 R28, R28, R10, R208 ;  /* 0x0000000a1c1c723c */ /* 0x004fe200000418d0 */
[----:B------:R-:W2:Y:S04]  /*6950*/  LDSM.16.MT88.4 R8, [R92+0x6800] ;  /* 0x006800005c08783b */ /* 0x000ea80000004200 */
[----:B------:R-:W-:Y:S03]  /*6960*/  LDSM.16.MT88.4 R208, [R4+0x7000] ;  /* 0x0070000004d0783b */ /* 0x000fe60000004200 */
[-C--:B---3--:R-:W-:Y:S01]  /*6970*/  HMMA.16816.F32.BF16 R24, R36, R176.reuse, R24 ;  /* 0x000000b02418723c */ /* 0x088fe20000041818 */
[----:B------:R-:W3:Y:S07]  /*6980*/  LDSM.16.MT88.4 R36, [R252+0x6800] ;  /* 0x00680000fc24783b */ /* 0x000eee0000004200 */
[-C--:B----4-:R-:W-:Y:S01]  /*6990*/  HMMA.16816.F32.BF16 R32, R204, R176.reuse, R32 ;  /* 0x000000b0cc20723c */ /* 0x090fe20000041820 */
[----:B------:R-:W4:Y:S07]  /*69a0*/  LDSM.16.M88.4 R204, [R93+0x10180] ;  /* 0x010180005dcc783b */ /* 0x000f2e0000000200 */
[-C--:B-----5:R-:W-:Y:S01]  /*69b0*/  HMMA.16816.F32.BF16 R212, R212, R176.reuse, R200 ;  /* 0x000000b0d4d4723c */ /* 0x0a0fe200000418c8 */
[----:B------:R-:W5:Y:S07]  /*69c0*/  LDSM.16.MT88.4 R200, [R170+0x7000] ;  /* 0x00700000aac8783b */ /* 0x000f6e0000004200 */
[----:B0-----:R-:W-:Y:S01]  /*69d0*/  HMMA.16816.F32.BF16 R28, R12, R176, R28 ;  /* 0x000000b00c1c723c */ /* 0x001fe2000004181c */
[----:B------:R-:W0:Y:S07]  /*69e0*/  LDSM.16.MT88.4 R12, [R92+0x7000] ;  /* 0x007000005c0c783b */ /* 0x000e2e0000004200 */
[-C--:B------:R-:W-:Y:S01]  /*69f0*/  HMMA.16816.F32.BF16 R16, R16, R178.reuse, R24 ;  /* 0x000000b21010723c */ /* 0x080fe20000041818 */
[----:B------:R-:W0:Y:S07]  /*6a00*/  LDSM.16.MT88.4 R24, [R252+0x7000] ;  /* 0x00700000fc18783b */ /* 0x000e2e0000004200 */
[-C--:B-1----:R-:W-:Y:S01]  /*6a10*/  HMMA.16816.F32.BF16 R20, R20, R178.reuse, R32 ;  /* 0x000000b21414723c */ /* 0x082fe20000041820 */
[----:B------:R-:W1:Y:S07]  /*6a20*/  LDSM.16.MT88.4 R32, [R4+0x7800] ;  /* 0x007800000420783b */ /* 0x000e6e0000004200 */
[-C--:B--2---:R-:W-:Y:S01]  /*6a30*/  HMMA.16816.F32.BF16 R8, R8, R178.reuse, R212 ;  /* 0x000000b20808723c */ /* 0x084fe200000418d4 */
[----:B------:R-:W2:Y:S07]  /*6a40*/  LDSM.16.MT88.4 R212, [R170+0x7800] ;  /* 0x00780000aad4783b */ /* 0x000eae0000004200 */
[----:B---3--:R-:W-:Y:S01]  /*6a50*/  HMMA.16816.F32.BF16 R36, R36, R178, R28 ;  /* 0x000000b22424723c */ /* 0x008fe2000004181c */
[----:B------:R-:W3:Y:S04]  /*6a60*/  LDSM.16.MT88.4 R28, [R92+0x7800] ;  /* 0x007800005c1c783b */ /* 0x000ee80000004200 */
[----:B------:R-:W2:Y:S03]  /*6a70*/  LDSM.16.MT88.4 R176, [R252+0x7800] ;  /* 0x00780000fcb0783b */ /* 0x000ea60000004200 */
[-C--:B----4-:R-:W-:Y:S08]  /*6a80*/  HMMA.16816.F32.BF16 R16, R208, R204.reuse, R16 ;  /* 0x000000ccd010723c */ /* 0x090ff00000041810 */
[-C--:B-----5:R-:W-:Y:S01]  /*6a90*/  HMMA.16816.F32.BF16 R208, R200, R204.reuse, R20 ;  /* 0x000000ccc8d0723c */ /* 0x0a0fe20000041814 */
[----:B------:R-:W-:Y:S04]  /*6aa0*/  LDSM.16.MT88.4 R200, [R4+0x8000] ;  /* 0x0080000004c8783b */ /* 0x000fe80000004200 */
[----:B------:R-:W4:Y:S03]  /*6ab0*/  LDSM.16.M88.4 R20, [R182+0x10200] ;  /* 0x01020000b614783b */ /* 0x000f260000000200 */
[-C--:B0-----:R-:W-:Y:S01]  /*6ac0*/  HMMA.16816.F32.BF16 R8, R12, R204.reuse, R8 ;  /* 0x000000cc0c08723c */ /* 0x081fe20000041808 */
[----:B------:R-:W0:Y:S07]  /*6ad0*/  LDSM.16.MT88.4 R12, [R170+0x8000] ;  /* 0x00800000aa0c783b */ /* 0x000e2e0000004200 */
[----:B------:R-:W-:Y:S01]  /*6ae0*/  HMMA.16816.F32.BF16 R36, R24, R204, R36 ;  /* 0x000000cc1824723c */ /* 0x000fe20000041824 */
[----:B------:R-:W5:Y:S07]  /*6af0*/  LDSM.16.MT88.4 R24, [R92+0x8000] ;  /* 0x008000005c18783b */ /* 0x000f6e0000004200 */
[-C--:B-1----:R-:W-:Y:S01]  /*6b00*/  HMMA.16816.F32.BF16 R32, R32, R206.reuse, R16 ;  /* 0x000000ce2020723c */ /* 0x082fe20000041810 */
[----:B------:R-:W1:Y:S07]  /*6b10*/  LDSM.16.MT88.4 R16, [R252+0x8000] ;  /* 0x00800000fc10783b */ /* 0x000e6e0000004200 */
[-C--:B--2---:R-:W-:Y:S01]  /*6b20*/  HMMA.16816.F32.BF16 R208, R212, R206.reuse, R208 ;  /* 0x000000ced4d0723c */ /* 0x084fe200000418d0 */
[----:B------:R-:W2:Y:S07]  /*6b30*/  LDSM.16.MT88.4 R212, [R4+0x8800] ;  /* 0x0088000004d4783b */ /* 0x000eae0000004200 */
[-C--:B---3--:R-:W-:Y:S01]  /*6b40*/  HMMA.16816.F32.BF16 R8, R28, R206.reuse, R8 ;  /* 0x000000ce1c08723c */ /* 0x088fe20000041808 */
[----:B------:R-:W3:Y:S07]  /*6b50*/  LDSM.16.MT88.4 R28, [R170+0x8800] ;  /* 0x00880000aa1c783b */ /* 0x000eee0000004200 */
[----:B------:R-:W-:Y:S01]  /*6b60*/  HMMA.16816.F32.BF16 R36, R176, R206, R36 ;  /* 0x000000ceb024723c */ /* 0x000fe20000041824 */
[----:B------:R-:W3:Y:S04]  /*6b70*/  LDSM.16.MT88.4 R176, [R92+0x8800] ;  /* 0x008800005cb0783b */ /* 0x000ee80000004200 */
[----:B------:R-:W-:Y:S03]  /*6b80*/  LDSM.16.M88.4 R204, [R93+0x10200] ;  /* 0x010200005dcc783b */ /* 0x000fe60000000200 */
[-C--:B----4-:R-:W-:Y:S01]  /*6b90*/  HMMA.16816.F32.BF16 R32, R200, R20.reuse, R32 ;  /* 0x00000014c820723c */ /* 0x090fe20000041820 */
[----:B------:R-:W4:Y:S07]  /*6ba0*/  LDSM.16.MT88.4 R200, [R252+0x8800] ;  /* 0x00880000fcc8783b */ /* 0x000f2e0000004200 */
[-C--:B0-----:R-:W-:Y:S01]  /*6bb0*/  HMMA.16816.F32.BF16 R208, R12, R20.reuse, R208 ;  /* 0x000000140cd0723c */ /* 0x081fe200000418d0 */
[----:B------:R-:W0:Y:S07]  /*6bc0*/  LDSM.16.MT88.4 R12, [R4+0x9000] ;  /* 0x00900000040c783b */ /* 0x000e2e0000004200 */
[-C--:B-----5:R-:W-:Y:S01]  /*6bd0*/  HMMA.16816.F32.BF16 R8, R24, R20.reuse, R8 ;  /* 0x000000141808723c */ /* 0x0a0fe20000041808 */
[----:B------:R-:W5:Y:S07]  /*6be0*/  LDSM.16.MT88.4 R24, [R170+0x9000] ;  /* 0x00900000aa18783b */ /* 0x000f6e0000004200 */
[----:B-1----:R-:W-:Y:S01]  /*6bf0*/  HMMA.16816.F32.BF16 R16, R16, R20, R36 ;  /* 0x000000141010723c */ /* 0x002fe20000041824 */
[----:B------:R-:W1:Y:S07]  /*6c00*/  LDSM.16.MT88.4 R36, [R92+0x9000] ;  /* 0x009000005c24783b */ /* 0x000e6e0000004200 */
[-C--:B--2---:R-:W-:Y:S01]  /*6c10*/  HMMA.16816.F32.BF16 R212, R212, R22.reuse, R32 ;  /* 0x00000016d4d4723c */ /* 0x084fe20000041820 */
[----:B------:R-:W2:Y:S07]  /*6c20*/  LDSM.16.MT88.4 R32, [R252+0x9000] ;  /* 0x00900000fc20783b */ /* 0x000eae0000004200 */
[-C--:B---3--:R-:W-:Y:S01]  /*6c30*/  HMMA.16816.F32.BF16 R28, R28, R22.reuse, R208 ;  /* 0x000000161c1c723c */ /* 0x088fe200000418d0 */
[----:B------:R-:W3:Y:S07]  /*6c40*/  LDSM.16.MT88.4 R208, [R4+0x9800] ;  /* 0x0098000004d0783b */ /* 0x000eee0000004200 */
[-C--:B------:R-:W-:Y:S01]  /*6c50*/  HMMA.16816.F32.BF16 R8, R176, R22.reuse, R8 ;  /* 0x00000016b008723c */ /* 0x080fe20000041808 */
[----:B------:R-:W3:Y:S07]  /*6c60*/  LDSM.16.MT88.4 R176, [R170+0x9800] ;  /* 0x00980000aab0783b */ /* 0x000eee0000004200 */
[----:B----4-:R-:W-:Y:S01]  /*6c70*/  HMMA.16816.F32.BF16 R16, R200, R22, R16 ;  /* 0x00000016c810723c */ /* 0x010fe20000041810 */
[----:B------:R-:W4:Y:S04]  /*6c80*/  LDSM.16.MT88.4 R20, [R92+0x9800] ;  /* 0x009800005c14783b */ /* 0x000f280000004200 */
[----:B------:R-:W4:Y:S03]  /*6c90*/  LDSM.16.MT88.4 R200, [R252+0x9800] ;  /* 0x00980000fcc8783b */ /* 0x000f260000004200 */
[-C--:B0-----:R-:W-:Y:S01]  /*6ca0*/  HMMA.16816.F32.BF16 R12, R12, R204.reuse, R212 ;  /* 0x000000cc0c0c723c */ /* 0x081fe200000418d4 */
[----:B------:R-:W-:Y:S07]  /*6cb0*/  LDSM.16.MT88.4 R212, [R4+0xa000] ;  /* 0x00a0000004d4783b */ /* 0x000fee0000004200 */
[-C--:B-----5:R-:W-:Y:S01]  /*6cc0*/  HMMA.16816.F32.BF16 R24, R24, R204.reuse, R28 ;  /* 0x000000cc1818723c */ /* 0x0a0fe2000004181c */
[----:B------:R-:W0:Y:S07]  /*6cd0*/  LDSM.16.M88.4 R28, [R182+0x10280] ;  /* 0x01028000b61c783b */ /* 0x000e2e0000000200 */
[-C--:B-1----:R-:W-:Y:S01]  /*6ce0*/  HMMA.16816.F32.BF16 R36, R36, R204.reuse, R8 ;  /* 0x000000cc2424723c */ /* 0x082fe20000041808 */
[----:B------:R-:W1:Y:S07]  /*6cf0*/  LDSM.16.MT88.4 R8, [R170+0xa000] ;  /* 0x00a00000aa08783b */ /* 0x000e6e0000004200 */
[----:B--2---:R-:W-:Y:S01]  /*6d00*/  HMMA.16816.F32.BF16 R16, R32, R204, R16 ;  /* 0x000000cc2010723c */ /* 0x004fe20000041810 */
[----:B------:R-:W2:Y:S07]  /*6d10*/  LDSM.16.MT88.4 R32, [R92+0xa000] ;  /* 0x00a000005c20783b */ /* 0x000eae0000004200 */
[-C--:B---3--:R-:W-:Y:S01]  /*6d20*/  HMMA.16816.F32.BF16 R12, R208, R206.reuse, R12 ;  /* 0x000000ced00c723c */ /* 0x088fe2000004180c */
[----:B------:R-:W3:Y:S07]  /*6d30*/  LDSM.16.MT88.4 R208, [R252+0xa000] ;  /* 0x00a00000fcd0783b */ /* 0x000eee0000004200 */
[-C--:B------:R-:W-:Y:S01]  /*6d40*/  HMMA.16816.F32.BF16 R24, R176, R206.reuse, R24 ;  /* 0x000000ceb018723c */ /* 0x080fe20000041818 */
[----:B------:R-:W5:Y:S07]  /*6d50*/  LDSM.16.MT88.4 R176, [R4+0xa800] ;  /* 0x00a8000004b0783b */ /* 0x000f6e0000004200 */
[-C--:B----4-:R-:W-:Y:S01]  /*6d60*/  HMMA.16816.F32.BF16 R20, R20, R206.reuse, R36 ;  /* 0x000000ce1414723c */ /* 0x090fe20000041824 */
[----:B------:R-:W4:Y:S07]  /*6d70*/  LDSM.16.MT88.4 R36, [R170+0xa800] ;  /* 0x00a80000aa24783b */ /* 0x000f2e0000004200 */
[----:B------:R-:W-:Y:S01]  /*6d80*/  HMMA.16816.F32.BF16 R200, R200, R206, R16 ;  /* 0x000000cec8c8723c */ /* 0x000fe20000041810 */
[----:B------:R-:W4:Y:S04]  /*6d90*/  LDSM.16.MT88.4 R16, [R92+0xa800] ;  /* 0x00a800005c10783b */ /* 0x000f280000004200 */
[----:B------:R-:W4:Y:S03]  /*6da0*/  LDSM.16.MT88.4 R204, [R252+0xa800] ;  /* 0x00a80000fccc783b */ /* 0x000f260000004200 */
[-C--:B0-----:R-:W-:Y:S01]  /*6db0*/  HMMA.16816.F32.BF16 R12, R212, R28.reuse, R12 ;  /* 0x0000001cd40c723c */ /* 0x081fe2000004180c */
[----:B------:R-:W-:Y:S07]  /*6dc0*/  LDSM.16.M88.4 R212, [R93+0x10280] ;  /* 0x010280005dd4783b */ /* 0x000fee0000000200 */
[-C--:B-1----:R-:W-:Y:S01]  /*6dd0*/  HMMA.16816.F32.BF16 R24, R8, R28.reuse, R24 ;  /* 0x0000001c0818723c */ /* 0x082fe20000041818 */
[----:B------:R-:W0:Y:S07]  /*6de0*/  LDSM.16.MT88.4 R8, [R4+0xb000] ;  /* 0x00b000000408783b */ /* 0x000e2e0000004200 */
[-C--:B--2---:R-:W-:Y:S01]  /*6df0*/  HMMA.16816.F32.BF16 R20, R32, R28.reuse, R20 ;  /* 0x0000001c2014723c */ /* 0x084fe20000041814 */
[----:B------:R-:W1:Y:S07]  /*6e00*/  LDSM.16.MT88.4 R32, [R170+0xb000] ;  /* 0x00b00000aa20783b */ /* 0x000e6e0000004200 */
[----:B---3--:R-:W-:Y:S01]  /*6e10*/  HMMA.16816.F32.BF16 R200, R208, R28, R200 ;  /* 0x0000001cd0c8723c */ /* 0x008fe200000418c8 */
[----:B------:R-:W2:Y:S07]  /*6e20*/  LDSM.16.MT88.4 R208, [R92+0xb000] ;  /* 0x00b000005cd0783b */ /* 0x000eae0000004200 */
[-C--:B-----5:R-:W-:Y:S01]  /*6e30*/  HMMA.16816.F32.BF16 R12, R176, R30.reuse, R12 ;  /* 0x0000001eb00c723c */ /* 0x0a0fe2000004180c */
[----:B------:R-:W-:Y:S07]  /*6e40*/  LDSM.16.M88.4 R176, [R182+0x10300] ;  /* 0x01030000b6b0783b */ /* 0x000fee0000000200 */
[-C--:B----4-:R-:W-:Y:S01]  /*6e50*/  HMMA.16816.F32.BF16 R36, R36, R30.reuse, R24 ;  /* 0x0000001e2424723c */ /* 0x090fe20000041818 */
[----:B------:R-:W3:Y:S07]  /*6e60*/  LDSM.16.MT88.4 R24, [R252+0xb000] ;  /* 0x00b00000fc18783b */ /* 0x000eee0000004200 */
[-C--:B------:R-:W-:Y:S01]  /*6e70*/  HMMA.16816.F32.BF16 R16, R16, R30.reuse, R20 ;  /* 0x0000001e1010723c */ /* 0x080fe20000041814 */
[----:B------:R-:W4:Y:S07]  /*6e80*/  LDSM.16.MT88.4 R20, [R4+0xb800] ;  /* 0x00b800000414783b */ /* 0x000f2e0000004200 */
[----:B------:R-:W-:Y:S01]  /*6e90*/  HMMA.16816.F32.BF16 R200, R204, R30, R200 ;  /* 0x0000001eccc8723c */ /* 0x000fe200000418c8 */
[----:B------:R-:W5:Y:S04]  /*6ea0*/  LDSM.16.MT88.4 R28, [R170+0xb800] ;  /* 0x00b80000aa1c783b */ /* 0x000f680000004200 */
[----:B------:R-:W-:Y:S03]  /*6eb0*/  LDSM.16.MT88.4 R204, [R4+0xc000] ;  /* 0x00c0000004cc783b */ /* 0x000fe60000004200 */
[-C--:B0-----:R-:W-:Y:S01]  /*6ec0*/  HMMA.16816.F32.BF16 R12, R8, R212.reuse, R12 ;  /* 0x000000d4080c723c */ /* 0x081fe2000004180c */
[----:B------:R-:W0:Y:S07]  /*6ed0*/  LDSM.16.MT88.4 R8, [R92+0xb800] ;  /* 0x00b800005c08783b */ /* 0x000e2e0000004200 */
[-C--:B-1----:R-:W-:Y:S01]  /*6ee0*/  HMMA.16816.F32.BF16 R32, R32, R212.reuse, R36 ;  /* 0x000000d42020723c */ /* 0x082fe20000041824 */
[----:B------:R-:W1:Y:S07]  /*6ef0*/  LDSM.16.MT88.4 R36, [R252+0xb800] ;  /* 0x00b80000fc24783b */ /* 0x000e6e0000004200 */
[-C--:B--2---:R-:W-:Y:S01]  /*6f00*/  HMMA.16816.F32.BF16 R16, R208, R212.reuse, R16 ;  /* 0x000000d4d010723c */ /* 0x084fe20000041810 */
[----:B------:R-:W-:Y:S07]  /*6f10*/  LDSM.16.M88.4 R208, [R93+0x10300] ;  /* 0x010300005dd0783b */ /* 0x000fee0000000200 */
[----:B---3--:R-:W-:Y:S01]  /*6f20*/  HMMA.16816.F32.BF16 R200, R24, R212, R200 ;  /* 0x000000d418c8723c */ /* 0x008fe200000418c8 */
[----:B------:R-:W2:Y:S07]  /*6f30*/  LDSM.16.MT88.4 R24, [R170+0xc000] ;  /* 0x00c00000aa18783b */ /* 0x000eae0000004200 */
[-C--:B----4-:R-:W-:Y:S01]  /*6f40*/  HMMA.16816.F32.BF16 R20, R20, R214.reuse, R12 ;  /* 0x000000d61414723c */ /* 0x090fe2000004180c */
[----:B------:R-:W3:Y:S07]  /*6f50*/  LDSM.16.MT88.4 R12, [R92+0xc000] ;  /* 0x00c000005c0c783b */ /* 0x000eee0000004200 */
[-C--:B-----5:R-:W-:Y:S01]  /*6f60*/  HMMA.16816.F32.BF16 R28, R28, R214.reuse, R32 ;  /* 0x000000d61c1c723c */ /* 0x0a0fe20000041820 */
[----:B------:R-:W4:Y:S07]  /*6f70*/  LDSM.16.MT88.4 R32, [R252+0xc000] ;  /* 0x00c00000fc20783b */ /* 0x000f2e0000004200 */
[-C--:B0-----:R-:W-:Y:S01]  /*6f80*/  HMMA.16816.F32.BF16 R16, R8, R214.reuse, R16 ;  /* 0x000000d60810723c */ /* 0x081fe20000041810 */
[----:B------:R-:W0:Y:S07]  /*6f90*/  LDSM.16.MT88.4 R8, [R4+0xc800] ;  /* 0x00c800000408783b */ /* 0x000e2e0000004200 */
[----:B-1----:R-:W-:Y:S01]  /*6fa0*/  HMMA.16816.F32.BF16 R36, R36, R214, R200 ;  /* 0x000000d62424723c */ /* 0x002fe200000418c8 */
[----:B------:R-:W1:Y:S07]  /*6fb0*/  LDSM.16.MT88.4 R200, [R170+0xc800] ;  /* 0x00c80000aac8783b */ /* 0x000e6e0000004200 */
[-C--:B------:R-:W-:Y:S01]  /*6fc0*/  HMMA.16816.F32.BF16 R204, R204, R176.reuse, R20 ;  /* 0x000000b0cccc723c */ /* 0x080fe20000041814 */
[----:B------:R-:W5:Y:S07]  /*6fd0*/  LDSM.16.MT88.4 R20, [R92+0xc800] ;  /* 0x00c800005c14783b */ /* 0x000f6e0000004200 */
[-C--:B--2---:R-:W-:Y:S01]  /*6fe0*/  HMMA.16816.F32.BF16 R24, R24, R176.reuse, R28 ;  /* 0x000000b01818723c */ /* 0x084fe2000004181c */
[----:B------:R-:W2:Y:S07]  /*6ff0*/  LDSM.16.MT88.4 R28, [R252+0xc800] ;  /* 0x00c80000fc1c783b */ /* 0x000eae0000004200 */
[-C--:B---3--:R-:W-:Y:S01]  /*7000*/  HMMA.16816.F32.BF16 R16, R12, R176.reuse, R16 ;  /* 0x000000b00c10723c */ /* 0x088fe20000041810 */
[----:B------:R-:W3:Y:S07]  /*7010*/  LDSM.16.MT88.4 R12, [R4+0xd000] ;  /* 0x00d00000040c783b */ /* 0x000eee0000004200 */
[----:B----4-:R-:W-:Y:S01]  /*7020*/  HMMA.16816.F32.BF16 R36, R32, R176, R36 ;  /* 0x000000b02024723c */ /* 0x010fe20000041824 */
[----:B------:R-:W4:Y:S07]  /*7030*/  LDSM.16.MT88.4 R32, [R170+0xd000] ;  /* 0x00d00000aa20783b */ /* 0x000f2e0000004200 */
[-C--:B0-----:R-:W-:Y:S01]  /*7040*/  HMMA.16816.F32.BF16 R204, R8, R178.reuse, R204 ;  /* 0x000000b208cc723c */ /* 0x081fe200000418cc */
[----:B------:R-:W0:Y:S07]  /*7050*/  LDSM.16.MT88.4 R8, [R92+0xd000] ;  /* 0x00d000005c08783b */ /* 0x000e2e0000004200 */
[-C--:B-1----:R-:W-:Y:S01]  /*7060*/  HMMA.16816.F32.BF16 R200, R200, R178.reuse, R24 ;  /* 0x000000b2c8c8723c */ /* 0x082fe20000041818 */
[----:B------:R-:W1:Y:S07]  /*7070*/  LDSM.16.MT88.4 R24, [R252+0xd000] ;  /* 0x00d00000fc18783b */ /* 0x000e6e0000004200 */
[-C--:B-----5:R-:W-:Y:S01]  /*7080*/  HMMA.16816.F32.BF16 R20, R20, R178.reuse, R16 ;  /* 0x000000b21414723c */ /* 0x0a0fe20000041810 */
[----:B------:R-:W5:Y:S07]  /*7090*/  LDSM.16.MT88.4 R16, [R4+0xd800] ;  /* 0x00d800000410783b */ /* 0x000f6e0000004200 */
[----:B--2---:R-:W-:Y:S01]  /*70a0*/  HMMA.16816.F32.BF16 R28, R28, R178, R36 ;  /* 0x000000b21c1c723c */ /* 0x004fe20000041824 */
[----:B------:R-:W2:Y:S04]  /*70b0*/  LDSM.16.MT88.4 R36, [R170+0xd800] ;  /* 0x00d80000aa24783b */ /* 0x000ea80000004200 */
[----:B------:R-:W-:Y:S03]  /*70c0*/  LDSM.16.MT88.4 R176, [R252+0xd800] ;  /* 0x00d80000fcb0783b */ /* 0x000fe60000004200 */
[-C--:B---3--:R-:W-:Y:S01]  /*70d0*/  HMMA.16816.F32.BF16 R204, R12, R208.reuse, R204 ;  /* 0x000000d00ccc723c */ /* 0x088fe200000418cc */
[----:B------:R-:W3:Y:S07]  /*70e0*/  LDSM.16.MT88.4 R12, [R92+0xd800] ;  /* 0x00d800005c0c783b */ /* 0x000eee0000004200 */
[-C--:B----4-:R-:W-:Y:S01]  /*70f0*/  HMMA.16816.F32.BF16 R32, R32, R208.reuse, R200 ;  /* 0x000000d02020723c */ /* 0x090fe200000418c8 */
[----:B------:R-:W-:Y:S07]  /*7100*/  LDSM.16.MT88.4 R200, [R4+0xe000] ;  /* 0x00e0000004c8783b */ /* 0x000fee0000004200 */
[-C--:B0-----:R-:W-:Y:S01]  /*7110*/  HMMA.16816.F32.BF16 R8, R8, R208.reuse, R20 ;  /* 0x000000d00808723c */ /* 0x081fe20000041814 */
[----:B------:R-:W0:Y:S07]  /*7120*/  LDSM.16.M88.4 R20, [R182+0x10380] ;  /* 0x01038000b614783b */ /* 0x000e2e0000000200 */
[----:B-1----:R-:W-:Y:S01]  /*7130*/  HMMA.16816.F32.BF16 R28, R24, R208, R28 ;  /* 0x000000d0181c723c */ /* 0x002fe2000004181c */
[----:B------:R-:W1:Y:S07]  /*7140*/  LDSM.16.MT88.4 R24, [R170+0xe000] ;  /* 0x00e00000aa18783b */ /* 0x000e6e0000004200 */
[-C--:B-----5:R-:W-:Y:S01]  /*7150*/  HMMA.16816.F32.BF16 R204, R16, R210.reuse, R204 ;  /* 0x000000d210cc723c */ /* 0x0a0fe200000418cc */
[----:B------:R-:W4:Y:S07]  /*7160*/  LDSM.16.MT88.4 R16, [R92+0xe000] ;  /* 0x00e000005c10783b */ /* 0x000f2e0000004200 */
[-C--:B--2---:R-:W-:Y:S01]  /*7170*/  HMMA.16816.F32.BF16 R32, R36, R210.reuse, R32 ;  /* 0x000000d22420723c */ /* 0x084fe20000041820 */
[----:B------:R-:W2:Y:S07]  /*7180*/  LDSM.16.MT88.4 R36, [R252+0xe000] ;  /* 0x00e00000fc24783b */ /* 0x000eae0000004200 */
[-C--:B---3--:R-:W-:Y:S01]  /*7190*/  HMMA.16816.F32.BF16 R8, R12, R210.reuse, R8 ;  /* 0x000000d20c08723c */ /* 0x088fe20000041808 */
[----:B------:R-:W3:Y:S07]  /*71a0*/  LDSM.16.MT88.4 R12, [R4+0xe800] ;  /* 0x00e80000040c783b */ /* 0x000eee0000004200 */
[----:B------:R-:W-:Y:S01]  /*71b0*/  HMMA.16816.F32.BF16 R28, R176, R210, R28 ;  /* 0x000000d2b01c723c */ /* 0x000fe2000004181c */
[----:B------:R-:W5:Y:S07]  /*71c0*/  LDSM.16.MT88.4 R176, [R170+0xe800] ;  /* 0x00e80000aab0783b */ /* 0x000f6e0000004200 */
[-C--:B0-----:R-:W-:Y:S01]  /*71d0*/  HMMA.16816.F32.BF16 R204, R200, R20.reuse, R204 ;  /* 0x00000014c8cc723c */ /* 0x081fe200000418cc */
[----:B------:R-:W0:Y:S07]  /*71e0*/  LDSM.16.MT88.4 R200, [R92+0xe800] ;  /* 0x00e800005cc8783b */ /* 0x000e2e0000004200 */
[-C--:B-1----:R-:W-:Y:S01]  /*71f0*/  HMMA.16816.F32.BF16 R24, R24, R20.reuse, R32 ;  /* 0x000000141818723c */ /* 0x082fe20000041820 */
[----:B------:R-:W1:Y:S07]  /*7200*/  LDSM.16.MT88.4 R32, [R252+0xe800] ;  /* 0x00e80000fc20783b */ /* 0x000e6e0000004200 */
[-C--:B----4-:R-:W-:Y:S01]  /*7210*/  HMMA.16816.F32.BF16 R208, R16, R20.reuse, R8 ;  /* 0x0000001410d0723c */ /* 0x090fe20000041808 */
[----:B------:R-:W-:Y:S04]  /*7220*/  LDSM.16.MT88.4 R16, [R4+0xf000] ;  /* 0x00f000000410783b */ /* 0x000fe80000004200 */
[----:B------:R-:W4:Y:S03]  /*7230*/  LDSM.16.M88.4 R8, [R93+0x10380] ;  /* 0x010380005d08783b */ /* 0x000f260000000200 */
[----:B--2---:R-:W-:Y:S01]  /*7240*/  HMMA.16816.F32.BF16 R36, R36, R20, R28 ;  /* 0x000000142424723c */ /* 0x004fe2000004181c */
[----:B------:R-:W2:Y:S07]  /*7250*/  LDSM.16.MT88.4 R28, [R170+0xf000] ;  /* 0x00f00000aa1c783b */ /* 0x000eae0000004200 */
[-C--:B---3--:R-:W-:Y:S01]  /*7260*/  HMMA.16816.F32.BF16 R204, R12, R22.reuse, R204 ;  /* 0x000000160ccc723c */ /* 0x088fe200000418cc */
[----:B------:R-:W3:Y:S07]  /*7270*/  LDSM.16.MT88.4 R12, [R92+0xf000] ;  /* 0x00f000005c0c783b */ /* 0x000eee0000004200 */
[-C--:B-----5:R-:W-:Y:S01]  /*7280*/  HMMA.16816.F32.BF16 R24, R176, R22.reuse, R24 ;  /* 0x00000016b018723c */ /* 0x0a0fe20000041818 */
[----:B------:R-:W5:Y:S07]  /*7290*/  LDSM.16.MT88.4 R176, [R252+0xf000] ;  /* 0x00f00000fcb0783b */ /* 0x000f6e0000004200 */
[-C--:B0-----:R-:W-:Y:S01]  /*72a0*/  HMMA.16816.F32.BF16 R200, R200, R22.reuse, R208 ;  /* 0x00000016c8c8723c */ /* 0x081fe200000418d0 */
[----:B------:R-:W0:Y:S07]  /*72b0*/  LDSM.16.MT88.4 R208, [R4+0xf800] ;  /* 0x00f8000004d0783b */ /* 0x000e2e0000004200 */
[----:B-1----:R-:W-:Y:S01]  /*72c0*/  HMMA.16816.F32.BF16 R32, R32, R22, R36 ;  /* 0x000000162020723c */ /* 0x002fe20000041824 */
[----:B------:R1:W0:Y:S04]  /*72d0*/  LDSM.16.MT88.4 R20, [R170+0xf800] ;  /* 0x00f80000aa14783b */ /* 0x0002280000004200 */
[----:B------:R-:W-:Y:S03]  /*72e0*/  LDSM.16.MT88.4 R36, [R252+0xf800] ;  /* 0x00f80000fc24783b */ /* 0x000fe60000004200 */
[-C--:B----4-:R-:W-:Y:S01]  /*72f0*/  HMMA.16816.F32.BF16 R16, R16, R8.reuse, R204 ;  /* 0x000000081010723c */ /* 0x090fe200000418cc */
[----:B------:R4:W0:Y:S04]  /*7300*/  LDSM.16.MT88.4 R204, [R92+0xf800] ;  /* 0x00f800005ccc783b */ /* 0x0008280000004200 */
[----:B------:R-:W0:Y:S03]  /*7310*/  S2R R216, SR_TID.X ;  /* 0x0000000000d87919 */ /* 0x000e260000002100 */
[-C--:B--2---:R-:W-:Y:S01]  /*7320*/  HMMA.16816.F32.BF16 R24, R28, R8.reuse, R24 ;  /* 0x000000081c18723c */ /* 0x084fe20000041818 */
[----:B-1----:R-:W2:Y:S04]  /*7330*/  LDL.64 R170, [R1+0x1c8] ;  /* 0x0001c80001aa7983 */ /* 0x002ea80000100a00 */
[----:B----4-:R-:W4:Y:S03]  /*7340*/  LDL.64 R92, [R1+0x1b8] ;  /* 0x0001b800015c7983 */ /* 0x010f260000100a00 */
[-C--:B---3--:R-:W-:Y:S08]  /*7350*/  HMMA.16816.F32.BF16 R12, R12, R8.reuse, R200 ;  /* 0x000000080c0c723c */ /* 0x088ff000000418c8 */
[----:B-----5:R-:W-:Y:S01]  /*7360*/  HMMA.16816.F32.BF16 R32, R176, R8, R32 ;  /* 0x00000008b020723c */ /* 0x020fe20000041820 */
[----:B------:R-:W3:Y:S07]  /*7370*/  LDL.64 R178, [R1+0x1d8] ;  /* 0x0001d80001b27983 */ /* 0x000eee0000100a00 */
[-C--:B0-----:R-:W-:Y:S01]  /*7380*/  HMMA.16816.F32.BF16 R208, R208, R10.reuse, R16 ;  /* 0x0000000ad0d0723c */ /* 0x081fe20000041810 */
[----:B------:R-:W-:Y:S01]  /*7390*/  LOP3.LUT R230, R216, 0x1c, RZ, 0xc0, !PT ;  /* 0x0000001cd8e67812 */ /* 0x000fe200078ec0ff */
[----:B------:R-:W-:Y:S06]  /*73a0*/  BAR.SYNC.DEFER_BLOCKING 0x0 ;  /* 0x0000000000007b1d */ /* 0x000fec0000010000 */
[-C--:B------:R-:W-:Y:S01]  /*73b0*/  HMMA.16816.F32.BF16 R16, R20, R10.reuse, R24 ;  /* 0x0000000a1410723c */ /* 0x080fe20000041818 */
[----:B------:R-:W5:Y:S07]  /*73c0*/  LDL.64 R176, [R1+0x1d0] ;  /* 0x0001d00001b07983 */ /* 0x000f6e0000100a00 */
[-C--:B------:R-:W-:Y:S08]  /*73d0*/  HMMA.16816.F32.BF16 R12, R204, R10.reuse, R12 ;  /* 0x0000000acc0c723c */ /* 0x080ff0000004180c */
[----:B------:R-:W-:Y:S01]  /*73e0*/  HMMA.16816.F32.BF16 R8, R36, R10, R32 ;  /* 0x0000000a2408723c */ /* 0x000fe20000041820 */
[----:B------:R-:W-:Y:S01]  /*73f0*/  FMUL R22, R209, c[0x0][0x188] ;  /* 0x00006200d1167a20 */ /* 0x000fe20000400000 */
[----:B------:R-:W2:Y:S01]  /*7400*/  LDL.64 R36, [R1+0x1a0] ;  /* 0x0001a00001247983 */ /* 0x000ea20000100a00 */
[----:B------:R-:W-:-:S03]  /*7410*/  FMUL R21, R211, c[0x0][0x188] ;  /* 0x00006200d3157a20 */ /* 0x000fc60000400000 */
[----:B------:R-:W2:Y:S01]  /*7420*/  LDL.64 R38, [R1+0x1a8] ;  /* 0x0001a80001267983 */ /* 0x000ea20000100a00 */
[----:B------:R-:W-:Y:S02]  /*7430*/  FMUL R34, R208, c[0x0][0x188] ;  /* 0x00006200d0227a20 */ /* 0x000fe40000400000 */
[----:B------:R-:W-:Y:S02]  /*7440*/  FMUL R32, R210, c[0x0][0x188] ;  /* 0x00006200d2207a20 */ /* 0x000fe40000400000 */
[----:B------:R-:W-:Y:S02]  /*7450*/  FMUL R31, R16, c[0x0][0x188] ;  /* 0x00006200101f7a20 */ /* 0x000fe40000400000 */
[----:B------:R-:W-:Y:S01]  /*7460*/  FMUL R20, R17, c[0x0][0x188] ;  /* 0x0000620011147a20 */ /* 0x000fe20000400000 */
[----:B------:R-:W-:Y:S01]  /*7470*/  FMNMX R34, R34, R22, !PT ;  /* 0x0000001622227209 */ /* 0x000fe20007800000 */
[----:B------:R-:W-:Y:S01]  /*7480*/  FMUL R30, R18, c[0x0][0x188] ;  /* 0x00006200121e7a20 */ /* 0x000fe20000400000 */
[----:B------:R-:W-:Y:S01]  /*7490*/  FMNMX R32, R32, R21, !PT ;  /* 0x0000001520207209 */ /* 0x000fe20007800000 */
[----:B------:R-:W-:Y:S01]  /*74a0*/  FMUL R24, R19, c[0x0][0x188] ;  /* 0x0000620013187a20 */ /* 0x000fe20000400000 */
[----:B------:R-:W-:Y:S01]  /*74b0*/  FMNMX R31, R31, R20, !PT ;  /* 0x000000141f1f7209 */ /* 0x000fe20007800000 */
[----:B------:R-:W-:-:S02]  /*74c0*/  FMUL R29, R12, c[0x0][0x188] ;  /* 0x000062000c1d7a20 */ /* 0x000fc40000400000 */
[----:B------:R-:W-:Y:S02]  /*74d0*/  FMUL R23, R13, c[0x0][0x188] ;  /* 0x000062000d177a20 */ /* 0x000fe40000400000 */
[----:B------:R-:W-:Y:S02]  /*74e0*/  FMUL R28, R14, c[0x0][0x188] ;  /* 0x000062000e1c7a20 */ /* 0x000fe40000400000 */
[----:B------:R-:W-:Y:S02]  /*74f0*/  FMUL R22, R15, c[0x0][0x188] ;  /* 0x000062000f167a20 */ /* 0x000fe40000400000 */
[----:B------:R-:W-:Y:S02]  /*7500*/  FMUL R27, R8, c[0x0][0x188] ;  /* 0x00006200081b7a20 */ /* 0x000fe40000400000 */
[----:B------:R-:W-:Y:S02]  /*7510*/  FMUL R21, R9, c[0x0][0x188] ;  /* 0x0000620009157a20 */ /* 0x000fe40000400000 */
[----:B------:R-:W-:-:S02]  /*7520*/  FMUL R26, R10, c[0x0][0x188] ;  /* 0x000062000a1a7a20 */ /* 0x000fc40000400000 */
[----:B------:R-:W-:Y:S01]  /*7530*/  FMUL R20, R11, c[0x0][0x188] ;  /* 0x000062000b147a20 */ /* 0x000fe20000400000 */
[----:B------:R-:W-:Y:S02]  /*7540*/  FMNMX R30, R30, R24, !PT ;  /* 0x000000181e1e7209 */ /* 0x000fe40007800000 */
[----:B------:R-:W-:Y:S02]  /*7550*/  FMNMX R29, R29, R23, !PT ;  /* 0x000000171d1d7209 */ /* 0x000fe40007800000 */
[----:B------:R-:W-:Y:S02]  /*7560*/  FMNMX R28, R28, R22, !PT ;  /* 0x000000161c1c7209 */ /* 0x000fe40007800000 */
[----:B------:R-:W-:Y:S02]  /*7570*/  FMNMX R27, R27, R21, !PT ;  /* 0x000000151b1b7209 */ /* 0x000fe40007800000 */
[----:B------:R-:W-:Y:S01]  /*7580*/  FMNMX R26, R26, R20, !PT ;  /* 0x000000141a1a7209 */ /* 0x000fe20007800000 */
[----:B------:R-:W0:Y:S04]  /*7590*/  SHFL.BFLY PT, R22, R31, 0x2, 0x1f ;  /* 0x0c401f001f167f89 */ /* 0x000e2800000e0000 */
[----:B------:R-:W1:Y:S04]  /*75a0*/  SHFL.BFLY PT, R35, R34, 0x2, 0x1f ;  /* 0x0c401f0022237f89 */ /* 0x000e6800000e0000 */
[----:B------:R-:W1:Y:S04]  /*75b0*/  SHFL.BFLY PT, R33, R32, 0x2, 0x1f ;  /* 0x0c401f0020217f89 */ /* 0x000e6800000e0000 */
[----:B------:R-:W1:Y:S04]  /*75c0*/  SHFL.BFLY PT, R23, R30, 0x2, 0x1f ;  /* 0x0c401f001e177f89 */ /* 0x000e6800000e0000 */
[----:B------:R-:W1:Y:S04]  /*75d0*/  SHFL.BFLY PT, R24, R29, 0x2, 0x1f ;  /* 0x0c401f001d187f89 */ /* 0x000e6800000e0000 */
[----:B------:R-:W1:Y:S04]  /*75e0*/  SHFL.BFLY PT, R25, R28, 0x2, 0x1f ;  /* 0x0c401f001c197f89 */ /* 0x000e6800000e0000 */
[----:B------:R-:W1:Y:S04]  /*75f0*/  SHFL.BFLY PT, R20, R27, 0x2, 0x1f ;  /* 0x0c401f001b147f89 */ /* 0x000e6800000e0000 */
[----:B------:R-:W1:Y:S01]  /*7600*/  SHFL.BFLY PT, R21, R26, 0x2, 0x1f ;  /* 0x0c401f001a157f89 */ /* 0x000e6200000e0000 */
[----:B0-----:R-:W-:-:S02]  /*7610*/  FMNMX R22, R31, R22, !PT ;  /* 0x000000161f167209 */ /* 0x001fc40007800000 */
[----:B-1----:R-:W-:Y:S02]  /*7620*/  FMNMX R35, R34, R35, !PT ;  /* 0x0000002322237209 */ /* 0x002fe40007800000 */
[----:B------:R-:W-:Y:S02]  /*7630*/  FMNMX R33, R32, R33, !PT ;  /* 0x0000002120217209 */ /* 0x000fe40007800000 */
[----:B------:R-:W-:Y:S02]  /*7640*/  FMNMX R23, R30, R23, !PT ;  /* 0x000000171e177209 */ /* 0x000fe40007800000 */
[----:B------:R-:W-:Y:S02]  /*7650*/  FMNMX R24, R29, R24, !PT ;  /* 0x000000181d187209 */ /* 0x000fe40007800000 */
[----:B------:R-:W-:Y:S02]  /*7660*/  FMNMX R25, R28, R25, !PT ;  /* 0x000000191c197209 */ /* 0x000fe40007800000 */
[----:B------:R-:W-:-:S02]  /*7670*/  FMNMX R20, R27, R20, !PT ;  /* 0x000000141b147209 */ /* 0x000fc40007800000 */
        /* <DEDUP_REMOVED lines=17> */
[----:B------:R-:W-:Y:S04]  /*7790*/  @P0 STS [R3+0x10000], R34 ;  /* 0x0100002203000388 */ /* 0x000fe80000000800 */
[----:B------:R-:W-:Y:S04]  /*77a0*/  @P0 STS [R3+0x10080], R32 ;  /* 0x0100802003000388 */ /* 0x000fe80000000800 */
[----:B------:R-:W-:Y:S04]  /*77b0*/  @P0 STS [R3+0x10100], R30 ;  /* 0x0101001e03000388 */ /* 0x000fe80000000800 */
[----:B------:R-:W-:Y:S04]  /*77c0*/  @P0 STS [R3+0x10180], R29 ;  /* 0x0101801d03000388 */ /* 0x000fe80000000800 */
[----:B------:R0:W-:Y:S04]  /*77d0*/  @P0 STS [R3+0x10200], R28 ;  /* 0x0102001c03000388 */ /* 0x0001e80000000800 */
[----:B------:R-:W-:Y:S04]  /*77e0*/  @P0 STS [R3+0x10280], R27 ;  /* 0x0102801b03000388 */ /* 0x000fe80000000800 */
[----:B------:R1:W-:Y:S04]  /*77f0*/  @P0 STS [R3+0x10300], R26 ;  /* 0x0103001a03000388 */ /* 0x0003e80000000800 */
[----:B------:R-:W-:Y:S04]  /*7800*/  @P0 STS [R3+0x10380], R21 ;  /* 0x0103801503000388 */ /* 0x000fe80000000800 */
[----:B------:R-:W-:Y:S06]  /*7810*/  BAR.SYNC.DEFER_BLOCKING 0x0 ;  /* 0x0000000000007b1d */ /* 0x000fec0000010000 */
[----:B0-----:R-:W2:Y:S04]  /*7820*/  LDL.64 R28, [R1+0x1f0] ;  /* 0x0001f000011c7983 */ /* 0x001ea80000100a00 */
[----:B-1----:R-:W2:Y:S04]  /*7830*/  LDL.64 R26, [R1+0x1e8] ;  /* 0x0001e800011a7983 */ /* 0x002ea80000100a00 */
[----:B------:R-:W2:Y:S04]  /*7840*/  LDL.64 R32, [R1+0x1e0] ;  /* 0x0001e00001207983 */ /* 0x000ea80000100a00 */
[----:B------:R-:W2:Y:S04]  /*7850*/  LDL.64 R24, [R1+0x1b0] ;  /* 0x0001b00001187983 */ /* 0x000ea80000100a00 */
[----:B------:R-:W2:Y:S04]  /*7860*/  LDL.64 R30, [R1+0x1c0] ;  /* 0x0001c000011e7983 */ /* 0x000ea80000100a00 */
[----:B------:R-:W0:Y:S04]  /*7870*/  LDS R20, [R241.X4+0x10000] ;  /* 0x01000000f1147984 */ /* 0x000e280000004800 */
[----:B------:R-:W2:Y:S04]  /*7880*/  LDL.64 R34, [R1+0x190] ;  /* 0x0001900001227983 */ /* 0x000ea80000100a00 */
[----:B0-----:R-:W0:Y:S02]  /*7890*/  SHFL.BFLY PT, R21, R20, 0x2, 0x1f ;  /* 0x0c401f0014157f89 */ /* 0x001e2400000e0000 */
[----:B0-----:R-:W-:-:S05]  /*78a0*/  FMNMX R21, R20, R21, !PT ;  /* 0x0000001514157209 */ /* 0x001fca0007800000 */
[----:B------:R-:W0:Y:S02]  /*78b0*/  SHFL.BFLY PT, R20, R21, 0x1, 0x1f ;  /* 0x0c201f0015147f89 */ /* 0x000e2400000e0000 */
[----:B0-----:R-:W-:-:S05]  /*78c0*/  FMNMX R20, R21, R20, !PT ;  /* 0x0000001415147209 */ /* 0x001fca0007800000 */
[----:B------:R-:W-:Y:S04]  /*78d0*/  @!P1 STS [R241.X4+0x10000], R20 ;  /* 0x01000014f1009388 */ /* 0x000fe80000004800 */
[----:B------:R-:W-:Y:S06]  /*78e0*/  BAR.SYNC.DEFER_BLOCKING 0x0 ;  /* 0x0000000000007b1d */ /* 0x000fec0000010000 */
[----:B------:R-:W0:Y:S04]  /*78f0*/  LDS R204, [R230.X4+0x10000] ;  /* 0x01000000e6cc7984 */ /* 0x000e280000004800 */
[----:B------:R-:W1:Y:S04]  /*7900*/  LDS R201, [R230.X4+0x10180] ;  /* 0x01018000e6c97984 */ /* 0x000e680000004800 */
[----:B------:R-:W3:Y:S04]  /*7910*/  LDS R202, [R230.X4+0x10100] ;  /* 0x01010000e6ca7984 */ /* 0x000ee80000004800 */
[----:B------:R-:W4:Y:S04]  /*7920*/  LDS R203, [R230.X4+0x10080] ;  /* 0x01008000e6cb7984 */ /* 0x000f280000004800 */
[----:B------:R-:W5:Y:S04]  /*7930*/  LDS R200, [R230.X4+0x10200] ;  /* 0x01020000e6c87984 */ /* 0x000f680000004800 */
[----:B------:R-:W5:Y:S04]  /*7940*/  LDS R199, [R230.X4+0x10280] ;  /* 0x01028000e6c77984 */ /* 0x000f680000004800 */
[----:B------:R-:W5:Y:S04]  /*7950*/  LDS R198, [R230.X4+0x10300] ;  /* 0x01030000e6c67984 */ /* 0x000f680000004800 */
[----:B------:R-:W5:Y:S01]  /*7960*/  LDS R197, [R230.X4+0x10380] ;  /* 0x01038000e6c57984 */ /* 0x000f620000004800 */
[----:B0-----:R-:W-:-:S02]  /*7970*/  FMNMX R204, R204, R94, !PT ;  /* 0x0000005ecccc7209 */ /* 0x001fc40007800000 */
[----:B-1----:R-:W-:Y:S02]  /*7980*/  FMNMX R201, R201, R188, !PT ;  /* 0x000000bcc9c97209 */ /* 0x002fe40007800000 */
[----:B---3--:R-:W-:Y:S01]  /*7990*/  FMNMX R202, R202, R189, !PT ;  /* 0x000000bdcaca7209 */ /* 0x008fe20007800000 */
[----:B------:R-:W-:Y:S01]  /*79a0*/  FFMA R225, R208, c[0x0][0x188], -R204 ;  /* 0x00006200d0e17a23 */ /* 0x000fe200000008cc */
[----:B----4-:R-:W-:Y:S01]  /*79b0*/  FMNMX R203, R203, R168, !PT ;  /* 0x000000a8cbcb7209 */ /* 0x010fe20007800000 */
[----:B------:R-:W-:Y:S01]  /*79c0*/  FFMA R236, R18, c[0x0][0x188], -R201 ;  /* 0x0000620012ec7a23 */ /* 0x000fe200000008c9 */
[----:B-----5:R-:W-:Y:S02]  /*79d0*/  FMNMX R200, R200, R184, !PT ;  /* 0x000000b8c8c87209 */ /* 0x020fe40007800000 */
[----:B------:R-:W-:Y:S02]  /*79e0*/  FMNMX R199, R199, R237, !PT ;  /* 0x000000edc7c77209 */ /* 0x000fe40007800000 */
[----:B------:R-:W-:-:S02]  /*79f0*/  FMNMX R198, R198, R238, !PT ;  /* 0x000000eec6c67209 */ /* 0x000fc40007800000 */
[----:B------:R-:W-:Y:S01]  /*7a00*/  FMNMX R197, R197, R239, !PT ;  /* 0x000000efc5c57209 */ /* 0x000fe20007800000 */
[--C-:B------:R-:W-:Y:S02]  /*7a10*/  FFMA R16, R16, c[0x0][0x188], -R202.reuse ;  /* 0x0000620010107a23 */ /* 0x100fe400000008ca */
[----:B------:R-:W-:Y:S02]  /*7a20*/  FFMA R17, R17, c[0x0][0x188], -R202 ;  /* 0x0000620011117a23 */ /* 0x000fe400000008ca */
[----:B------:R-:W-:Y:S02]  /*7a30*/  FFMA R209, R209, c[0x0][0x188], -R204 ;  /* 0x00006200d1d17a23 */ /* 0x000fe400000008cc */
[--C-:B------:R-:W-:Y:S02]  /*7a40*/  FFMA R210, R210, c[0x0][0x188], -R203.reuse ;  /* 0x00006200d2d27a23 */ /* 0x100fe400000008cb */
[----:B------:R-:W-:Y:S02]  /*7a50*/  FFMA R211, R211, c[0x0][0x188], -R203 ;  /* 0x00006200d3d37a23 */ /* 0x000fe400000008cb */
[----:B------:R-:W-:-:S02]  /*7a60*/  FFMA R19, R19, c[0x0][0x188], -R201 ;  /* 0x0000620013137a23 */ /* 0x000fc400000008c9 */
[--C-:B------:R-:W-:Y:S02]  /*7a70*/  FFMA R12, R12, c[0x0][0x188], -R200.reuse ;  /* 0x000062000c0c7a23 */ /* 0x100fe400000008c8 */
[----:B------:R-:W-:Y:S02]  /*7a80*/  FFMA R13, R13, c[0x0][0x188], -R200 ;  /* 0x000062000d0d7a23 */ /* 0x000fe400000008c8 */
[--C-:B------:R-:W-:Y:S02]  /*7a90*/  FFMA R14, R14, c[0x0][0x188], -R199.reuse ;  /* 0x000062000e0e7a23 */ /* 0x100fe400000008c7 */
[----:B------:R-:W-:Y:S02]  /*7aa0*/  FFMA R15, R15, c[0x0][0x188], -R199 ;  /* 0x000062000f0f7a23 */ /* 0x000fe400000008c7 */
[--C-:B------:R-:W-:Y:S02]  /*7ab0*/  FFMA R8, R8, c[0x0][0x188], -R198.reuse ;  /* 0x0000620008087a23 */ /* 0x100fe400000008c6 */
[----:B------:R-:W-:-:S02]  /*7ac0*/  FFMA R9, R9, c[0x0][0x188], -R198 ;  /* 0x0000620009097a23 */ /* 0x000fc400000008c6 */
[--C-:B------:R-:W-:Y:S02]  /*7ad0*/  FFMA R10, R10, c[0x0][0x188], -R197.reuse ;  /* 0x000062000a0a7a23 */ /* 0x100fe400000008c5 */
[----:B------:R-:W-:Y:S02]  /*7ae0*/  FFMA R11, R11, c[0x0][0x188], -R197 ;  /* 0x000062000b0b7a23 */ /* 0x000fe400000008c5 */
[----:B------:R-:W-:Y:S02]  /*7af0*/  FMUL R225, R225, 1.4426950216293334961 ;  /* 0x3fb8aa3be1e17820 */ /* 0x000fe40000400000 */
[----:B------:R-:W-:Y:S02]  /*7b00*/  FMUL R236, R236, 1.4426950216293334961 ;  /* 0x3fb8aa3becec7820 */ /* 0x000fe40000400000 */
[----:B------:R-:W-:Y:S02]  /*7b10*/  FMUL R16, R16, 1.4426950216293334961 ;  /* 0x3fb8aa3b10107820 */ /* 0x000fe40000400000 */
[----:B------:R-:W-:-:S02]  /*7b20*/  FMUL R17, R17, 1.4426950216293334961 ;  /* 0x3fb8aa3b11117820 */ /* 0x000fc40000400000 */
[----:B------:R-:W-:Y:S02]  /*7b30*/  FMUL R209, R209, 1.4426950216293334961 ;  /* 0x3fb8aa3bd1d17820 */ /* 0x000fe40000400000 */
[----:B------:R-:W-:Y:S02]  /*7b40*/  FMUL R210, R210, 1.4426950216293334961 ;  /* 0x3fb8aa3bd2d27820 */ /* 0x000fe40000400000 */
        /* <DEDUP_REMOVED lines=9> */
[----:B------:R-:W-:Y:S01]  /*7be0*/  FMUL R11, R11, 1.4426950216293334961 ;  /* 0x3fb8aa3b0b0b7820 */ /* 0x000fe20000400000 */
[----:B------:R-:W-:Y:S08]  /*7bf0*/  MUFU.EX2 R221, R16 ;  /* 0x0000001000dd7308 */ /* 0x000ff00000000800 */
[----:B------:R-:W0:Y:S08]  /*7c00*/  MUFU.EX2 R220, R17 ;  /* 0x0000001100dc7308 */ /* 0x000e300000000800 */
[----:B------:R-:W-:Y:S08]  /*7c10*/  MUFU.EX2 R225, R225 ;  /* 0x000000e100e17308 */ /* 0x000ff00000000800 */
[----:B------:R-:W1:Y:S08]  /*7c20*/  MUFU.EX2 R224, R209 ;  /* 0x000000d100e07308 */ /* 0x000e700000000800 */
[----:B------:R-:W-:Y:S08]  /*7c30*/  MUFU.EX2 R223, R210 ;  /* 0x000000d200df7308 */ /* 0x000ff00000000800 */
[----:B------:R-:W3:Y:S08]  /*7c40*/  MUFU.EX2 R222, R211 ;  /* 0x000000d300de7308 */ /* 0x000ef00000000800 */
[----:B------:R-:W-:Y:S08]  /*7c50*/  MUFU.EX2 R236, R236 ;  /* 0x000000ec00ec7308 */ /* 0x000ff00000000800 */
[----:B------:R0:W4:Y:S08]  /*7c60*/  MUFU.EX2 R235, R19 ;  /* 0x0000001300eb7308 */ /* 0x0001300000000800 */
[----:B------:R-:W-:Y:S08]  /*7c70*/  MUFU.EX2 R234, R12 ;  /* 0x0000000c00ea7308 */ /* 0x000ff00000000800 */
[----:B------:R-:W5:Y:S08]  /*7c80*/  MUFU.EX2 R233, R13 ;  /* 0x0000000d00e97308 */ /* 0x000f700000000800 */
[----:B------:R-:W-:Y:S08]  /*7c90*/  MUFU.EX2 R232, R14 ;  /* 0x0000000e00e87308 */ /* 0x000ff00000000800 */
[----:B------:R-:W0:Y:S08]  /*7ca0*/  MUFU.EX2 R231, R15 ;  /* 0x0000000f00e77308 */ /* 0x000e300000000800 */
[----:B------:R-:W-:Y:S08]  /*7cb0*/  MUFU.EX2 R229, R8 ;  /* 0x0000000800e57308 */ /* 0x000ff00000000800 */
[----:B------:R-:W0:Y:S08]  /*7cc0*/  MUFU.EX2 R228, R9 ;  /* 0x0000000900e47308 */ /* 0x000e300000000800 */
[----:B------:R-:W-:Y:S08]  /*7cd0*/  MUFU.EX2 R227, R10 ;  /* 0x0000000a00e37308 */ /* 0x000ff00000000800 */
[----:B------:R-:W2:Y:S01]  /*7ce0*/  MUFU.EX2 R226, R11 ;  /* 0x0000000b00e27308 */ /* 0x000ea20000000800 */
[----:B0-----:R-:W-:-:S02]  /*7cf0*/  FADD R19, R221, R220 ;  /* 0x000000dcdd137221 */ /* 0x001fc40000000000 */
[----:B-1----:R-:W-:Y:S02]  /*7d00*/  FADD R22, R225, R224 ;  /* 0x000000e0e1167221 */ /* 0x002fe40000000000 */
[----:B---3--:R-:W-:Y:S02]  /*7d10*/  FADD R20, R223, R222 ;  /* 0x000000dedf147221 */ /* 0x008fe40000000000 */
[----:B----4-:R-:W-:Y:S02]  /*7d20*/  FADD R18, R236, R235 ;  /* 0x000000ebec127221 */ /* 0x010fe40000000000 */
[----:B-----5:R-:W-:Y:S02]  /*7d30*/  FADD R17, R234, R233 ;  /* 0x000000e9ea117221 */ /* 0x020fe40000000000 */
[----:B------:R-:W-:Y:S02]  /*7d40*/  FADD R16, R232, R231 ;  /* 0x000000e7e8107221 */ /* 0x000fe40000000000 */
[----:B------:R-:W-:-:S02]  /*7d50*/  FADD R15, R229, R228 ;  /* 0x000000e4e50f7221 */ /* 0x000fc40000000000 */
[----:B--2---:R-:W-:Y:S01]  /*7d60*/  FADD R14, R227, R226 ;  /* 0x000000e2e30e7221 */ /* 0x004fe20000000000 */
[----:B------:R-:W0:Y:S04]  /*7d70*/  SHFL.BFLY PT, R10, R19, 0x2, 0x1f ;  /* 0x0c401f00130a7f89 */ /* 0x000e2800000e0000 */
[----:B------:R-:W1:Y:S04]  /*7d80*/  SHFL.BFLY PT, R23, R22, 0x2, 0x1f ;  /* 0x0c401f0016177f89 */ /* 0x000e6800000e0000 */
[----:B------:R-:W2:Y:S04]  /*7d90*/  SHFL.BFLY PT, R21, R20, 0x2, 0x1f ;  /* 0x0c401f0014157f89 */ /* 0x000ea800000e0000 */
[----:B------:R-:W3:Y:S04]  /*7da0*/  SHFL.BFLY PT, R11, R18, 0x2, 0x1f ;  /* 0x0c401f00120b7f89 */ /* 0x000ee800000e0000 */
[----:B------:R-:W4:Y:S04]  /*7db0*/  SHFL.BFLY PT, R12, R17, 0x2, 0x1f ;  /* 0x0c401f00110c7f89 */ /* 0x000f2800000e0000 */
[----:B------:R-:W5:Y:S04]  /*7dc0*/  SHFL.BFLY PT, R13, R16, 0x2, 0x1f ;  /* 0x0c401f00100d7f89 */ /* 0x000f6800000e0000 */
[----:B------:R-:W5:Y:S04]  /*7dd0*/  SHFL.BFLY PT, R8, R15, 0x2, 0x1f ;  /* 0x0c401f000f087f89 */ /* 0x000f6800000e0000 */
[----:B------:R-:W5:Y:S01]  /*7de0*/  SHFL.BFLY PT, R9, R14, 0x2, 0x1f ;  /* 0x0c401f000e097f89 */ /* 0x000f6200000e0000 */
[----:B0-----:R-:W-:-:S02]  /*7df0*/  FADD R10, R19, R10 ;  /* 0x0000000a130a7221 */ /* 0x001fc40000000000 */
[----:B-1----:R-:W-:Y:S02]  /*7e00*/  FADD R23, R22, R23 ;  /* 0x0000001716177221 */ /* 0x002fe40000000000 */
[----:B--2---:R-:W-:Y:S02]  /*7e10*/  FADD R21, R20, R21 ;  /* 0x0000001514157221 */ /* 0x004fe40000000000 */
[----:B---3--:R-:W-:Y:S02]  /*7e20*/  FADD R11, R18, R11 ;  /* 0x0000000b120b7221 */ /* 0x008fe40000000000 */
[----:B----4-:R-:W-:Y:S02]  /*7e30*/  FADD R12, R17, R12 ;  /* 0x0000000c110c7221 */ /* 0x010fe40000000000 */
[----:B-----5:R-:W-:Y:S02]  /*7e40*/  FADD R13, R16, R13 ;  /* 0x0000000d100d7221 */ /* 0x020fe40000000000 */
[----:B------:R-:W-:-:S02]  /*7e50*/  FADD R8, R15, R8 ;  /* 0x000000080f087221 */ /* 0x000fc40000000000 */
[----:B------:R-:W-:Y:S01]  /*7e60*/  FADD R19, R14, R9 ;  /* 0x000000090e137221 */ /* 0x000fe20000000000 */
        /* <DEDUP_REMOVED lines=8> */
[----:B0-----:R-:W-:-:S03]  /*7ef0*/  FADD R22, R23, R22 ;  /* 0x0000001617167221 */ /* 0x001fc60000000000 */
[----:B------:R-:W-:Y:S01]  /*7f00*/  BAR.SYNC.DEFER_BLOCKING 0x0 ;  /* 0x0000000000007b1d */ /* 0x000fe20000010000 */
[----:B-1----:R-:W-:Y:S02]  /*7f10*/  FADD R20, R21, R20 ;  /* 0x0000001415147221 */ /* 0x002fe40000000000 */
[----:B--2---:R-:W-:Y:S02]  /*7f20*/  FADD R18, R10, R18 ;  /* 0x000000120a127221 */ /* 0x004fe40000000000 */
[----:B---3--:R-:W-:Y:S02]  /*7f30*/  FADD R17, R11, R17 ;  /* 0x000000110b117221 */ /* 0x008fe40000000000 */
[----:B----4-:R-:W-:Y:S02]  /*7f40*/  FADD R16, R12, R16 ;  /* 0x000000100c107221 */ /* 0x010fe40000000000 */
[----:B-----5:R-:W-:Y:S02]  /*7f50*/  FADD R15, R13, R15 ;  /* 0x0000000f0d0f7221 */ /* 0x020fe40000000000 */
[----:B------:R-:W-:-:S02]  /*7f60*/  FADD R14, R8, R14 ;  /* 0x0000000e080e7221 */ /* 0x000fc40000000000 */
[----:B------:R-:W-:Y:S01]  /*7f70*/  FADD R9, R19, R9 ;  /* 0x0000000913097221 */ /* 0x000fe20000000000 */
[----:B------:R0:W-:Y:S04]  /*7f80*/  @P0 STS [R3+0x10000], R22 ;  /* 0x0100001603000388 */ /* 0x0001e80000000800 */
[----:B------:R1:W-:Y:S04]  /*7f90*/  @P0 STS [R3+0x10080], R20 ;  /* 0x0100801403000388 */ /* 0x0003e80000000800 */
[----:B------:R2:W-:Y:S04]  /*7fa0*/  @P0 STS [R3+0x10100], R18 ;  /* 0x0101001203000388 */ /* 0x0005e80000000800 */
[----:B------:R-:W-:Y:S04]  /*7fb0*/  @P0 STS [R3+0x10180], R17 ;  /* 0x0101801103000388 */ /* 0x000fe80000000800 */
[----:B------:R-:W-:Y:S04]  /*7fc0*/  @P0 STS [R3+0x10200], R16 ;  /* 0x0102001003000388 */ /* 0x000fe80000000800 */
[----:B------:R-:W-:Y:S04]  /*7fd0*/  @P0 STS [R3+0x10280], R15 ;  /* 0x0102800f03000388 */ /* 0x000fe80000000800 */
[----:B------:R-:W-:Y:S04]  /*7fe0*/  @P0 STS [R3+0x10300], R14 ;  /* 0x0103000e03000388 */ /* 0x000fe80000000800 */
[----:B------:R-:W-:Y:S04]  /*7ff0*/  @P0 STS [R3+0x10380], R9 ;  /* 0x0103800903000388 */ /* 0x000fe80000000800 */
[----:B------:R-:W-:Y:S06]  /*8000*/  BAR.SYNC.DEFER_BLOCKING 0x0 ;  /* 0x0000000000007b1d */ /* 0x000fec0000010000 */
[----:B0-----:R-:W3:Y:S01]  /*8010*/  LDL.64 R22, [R1+0x178] ;  /* 0x0001780001167983 */ /* 0x001ee20000100a00 */
[----:B------:R-:W-:-:S03]  /*8020*/  IMAD.WIDE R12, R5, 0x2, R178 ;  /* 0x00000002050c7825 */ /* 0x000fc600078e02b2 */
[----:B-1----:R-:W4:Y:S04]  /*8030*/  LDL.64 R20, [R1+0x168] ;  /* 0x0001680001147983 */ /* 0x002f280000100a00 */
[----:B--2---:R-:W2:Y:S04]  /*8040*/  LDL.64 R18, [R1+0x158] ;  /* 0x0001580001127983 */ /* 0x004ea80000100a00 */
[----:B------:R-:W0:Y:S04]  /*8050*/  LDS R8, [R241.X4+0x10000] ;  /* 0x01000000f1087984 */ /* 0x000e280000004800 */
[----:B0-----:R-:W0:Y:S02]  /*8060*/  SHFL.BFLY PT, R9, R8, 0x2, 0x1f ;  /* 0x0c401f0008097f89 */ /* 0x001e2400000e0000 */
[----:B0-----:R-:W-:-:S05]  /*8070*/  FADD R9, R8, R9 ;  /* 0x0000000908097221 */ /* 0x001fca0000000000 */
[----:B------:R-:W0:Y:S02]  /*8080*/  SHFL.BFLY PT, R10, R9, 0x1, 0x1f ;  /* 0x0c201f00090a7f89 */ /* 0x000e2400000e0000 */
[----:B0-----:R-:W-:Y:S02]  /*8090*/  FADD R10, R9, R10 ;  /* 0x0000000a090a7221 */ /* 0x001fe40000000000 */
[C---:B------:R-:W-:Y:S02]  /*80a0*/  IMAD.WIDE R8, R5.reuse, 0x2, R28 ;  /* 0x0000000205087825 */ /* 0x040fe400078e021c */
[----:B------:R-:W5:Y:S04]  /*80b0*/  LDL.64 R28, [R1+0x198] ;  /* 0x00019800011c7983 */ /* 0x000f680000100a00 */
[----:B------:R0:W-:Y:S04]  /*80c0*/  @!P1 STS [R241.X4+0x10000], R10 ;  /* 0x0100000af1009388 */ /* 0x0001e80000004800 */
[----:B------:R-:W-:Y:S01]  /*80d0*/  BAR.SYNC.DEFER_BLOCKING 0x0 ;  /* 0x0000000000007b1d */ /* 0x000fe20000010000 */
[----:B------:R-:W-:-:S04]  /*80e0*/  IMAD.WIDE R16, R5, 0x2, R26 ;  /* 0x0000000205107825 */ /* 0x000fc800078e021a */
[C---:B------:R-:W-:Y:S01]  /*80f0*/  IMAD.WIDE R14, R5.reuse, 0x2, R32 ;  /* 0x00000002050e7825 */ /* 0x040fe200078e0220 */
[----:B------:R-:W2:Y:S04]  /*8100*/  LDL.64 R26, [R1+0x188] ;  /* 0x00018800011a7983 */ /* 0x000ea80000100a00 */
[----:B------:R-:W4:Y:S04]  /*8110*/  LDL.64 R32, [R1+0x180] ;  /* 0x0001800001207983 */ /* 0x000f280000100a00 */
[----:B------:R1:W4:Y:S04]  /*8120*/  LDG.E.U16 R219, [R8.64] ;  /* 0x0000000408db7981 */ /* 0x000328000c1e1500 */
[----:B------:R0:W4:Y:S04]  /*8130*/  LDG.E.U16 R215, [R12.64] ;  /* 0x000000040cd77981 */ /* 0x000128000c1e1500 */
[----:B------:R0:W4:Y:S01]  /*8140*/  LDG.E.U16 R217, [R16.64] ;  /* 0x0000000410d97981 */ /* 0x000122000c1e1500 */
[----:B-1----:R-:W-:-:S03]  /*8150*/  IMAD.WIDE R8, R5, 0x2, R170 ;  /* 0x0000000205087825 */ /* 0x002fc600078e02aa */
[----:B------:R1:W4:Y:S01]  /*8160*/  LDG.E.U16 R216, [R14.64] ;  /* 0x000000040ed87981 */ /* 0x000322000c1e1500 */
[----:B0-----:R-:W-:-:S03]  /*8170*/  IMAD.WIDE R12, R5, 0x2, R24 ;  /* 0x00000002050c7825 */ /* 0x001fc600078e0218 */
[----:B------:R-:W4:Y:S01]  /*8180*/  LDL.64 R24, [R1+0x160] ;  /* 0x0001600001187983 */ /* 0x000f220000100a00 */
[----:B------:R-:W-:-:S03]  /*8190*/  IMAD.WIDE R16, R5, 0x2, R30 ;  /* 0x0000000205107825 */ /* 0x000fc600078e021e */
[----:B------:R0:W4:Y:S04]  /*81a0*/  LDG.E.U16 R213, [R8.64] ;  /* 0x0000000408d57981 */ /* 0x000128000c1e1500 */
[----:B------:R-:W4:Y:S04]  /*81b0*/  LDL.64 R30, [R1+0x170] ;  /* 0x00017000011e7983 */ /* 0x000f280000100a00 */
[----:B------:R5:W4:Y:S01]  /*81c0*/  LDG.E.U16 R212, [R16.64] ;  /* 0x0000000410d47981 */ /* 0x000b22000c1e1500 */
[----:B0-----:R-:W-:-:S03]  /*81d0*/  IMAD.WIDE R8, R5, 0x2, R36 ;  /* 0x0000000205087825 */ /* 0x001fc600078e0224 */
[----:B------:R2:W4:Y:S04]  /*81e0*/  LDG.E.U16 R210, [R12.64] ;  /* 0x000000040cd27981 */ /* 0x000528000c1e1500 */
[----:B------:R3:W4:Y:S01]  /*81f0*/  LDG.E.U16 R208, [R8.64] ;  /* 0x0000000408d07981 */ /* 0x000722000c1e1500 */
[----:B------:R-:W-:-:S03]  /*8200*/  IMAD.WIDE R10, R5, 0x2, R176 ;  /* 0x00000002050a7825 */ /* 0x000fc600078e02b0 */
[----:B------:R-:W4:Y:S01]  /*8210*/  LDL.64 R36, [R1+0x98] ;  /* 0x0000980001247983 */ /* 0x000f220000100a00 */
[----:B-1----:R-:W-:-:S03]  /*8220*/  IMAD.WIDE R14, R5, 0x2, R92 ;  /* 0x00000002050e7825 */ /* 0x002fc600078e025c */
[----:B------:R0:W4:Y:S04]  /*8230*/  LDG.E.U16 R214, [R10.64] ;  /* 0x000000040ad67981 */ /* 0x000128000c1e1500 */
[----:B------:R1:W4:Y:S04]  /*8240*/  LDG.E.U16 R211, [R14.64] ;  /* 0x000000040ed37981 */ /* 0x000328000c1e1500 */
[----:B------:R-:W4:Y:S01]  /*8250*/  LDL.64 R92, [R1+0x88] ;  /* 0x00008800015c7983 */ /* 0x000f220000100a00 */
[----:B------:R-:W-:-:S03]  /*8260*/  FADD R194, -R204, R94 ;  /* 0x0000005eccc27221 */ /* 0x000fc60000000100 */
[----:B------:R-:W0:Y:S01]  /*8270*/  LDS R218, [R230.X4+0x10000] ;  /* 0x01000000e6da7984 */ /* 0x000e220000004800 */
[----:B---3--:R-:W-:-:S03]  /*8280*/  IMAD.WIDE R8, R5, 0x2, R22 ;  /* 0x0000000205087825 */ /* 0x008fc600078e0216 */
[----:B------:R-:W3:Y:S04]  /*8290*/  LDL.64 R176, [R1+0x58] ;  /* 0x0000580001b07983 */ /* 0x000ee80000100a00 */
[----:B------:R-:W3:Y:S01]  /*82a0*/  LDL.64 R22, [R1+0x140] ;  /* 0x0001400001167983 */ /* 0x000ee20000100a00 */
[----:B-----5:R-:W-:-:S03]  /*82b0*/  IMAD.WIDE R16, R5, 0x2, R28 ;  /* 0x0000000205107825 */ /* 0x020fc600078e021c */
[----:B------:R5:W5:Y:S04]  /*82c0*/  LDG.E.U16 R191, [R8.64] ;  /* 0x0000000408bf7981 */ /* 0x000b68000c1e1500 */
[----:B------:R-:W5:Y:S01]  /*82d0*/  LDL.64 R28, [R1+0x150] ;  /* 0x00015000011c7983 */ /* 0x000f620000100a00 */
[----:B0-----:R-:W-:-:S03]  /*82e0*/  IMAD.WIDE R10, R5, 0x2, R38 ;  /* 0x00000002050a7825 */ /* 0x001fc600078e0226 */
[----:B------:R0:W5:Y:S01]  /*82f0*/  LDG.E.U16 R207, [R16.64] ;  /* 0x0000000410cf7981 */ /* 0x000162000c1e1500 */
[----:B-1----:R-:W-:-:S03]  /*8300*/  IMAD.WIDE R14, R5, 0x2, R34 ;  /* 0x00000002050e7825 */ /* 0x002fc600078e0222 */
[----:B------:R4:W5:Y:S01]  /*8310*/  LDG.E.U16 R209, [R10.64] ;  /* 0x000000040ad17981 */ /* 0x000962000c1e1500 */
[----:B--2---:R-:W-:-:S03]  /*8320*/  IMAD.WIDE R12, R5, 0x2, R26 ;  /* 0x00000002050c7825 */ /* 0x004fc600078e021a */
[----:B------:R1:W2:Y:S04]  /*8330*/  LDG.E.U16 R206, [R14.64] ;  /* 0x000000040ece7981 */ /* 0x0002a8000c1e1500 */
[----:B------:R-:W2:Y:S01]  /*8340*/  LDL.64 R26, [R1+0x148] ;  /* 0x00014800011a7983 */ /* 0x000ea20000100a00 */
[----:B----4-:R-:W-:-:S03]  /*8350*/  IMAD.WIDE R10, R5, 0x2, R32 ;  /* 0x00000002050a7825 */ /* 0x010fc600078e0220 */
[----:B------:R-:W4:Y:S01]  /*8360*/  LDL.64 R34, [R1+0x138] ;  /* 0x0001380001227983 */ /* 0x000f220000100a00 */
[----:B-1----:R-:W-:-:S03]  /*8370*/  IMAD.WIDE R14, R5, 0x2, R20 ;  /* 0x00000002050e7825 */ /* 0x002fc600078e0214 */
[----:B------:R-:W4:Y:S04]  /*8380*/  LDL.64 R20, [R1+0x130] ;  /* 0x0001300001147983 */ /* 0x000f280000100a00 */
[----:B------:R1:W4:Y:S04]  /*8390*/  LDG.E.U16 R205, [R12.64] ;  /* 0x000000040ccd7981 */ /* 0x000328000c1e1500 */
[----:B------:R0:W4:Y:S04]  /*83a0*/  LDG.E.U16 R195, [R10.64] ;  /* 0x000000040ac37981 */ /* 0x000128000c1e1500 */
[----:B------:R-:W4:Y:S04]  /*83b0*/  LDL.64 R32, [R1+0x128] ;  /* 0x0001280001207983 */ /* 0x000f280000100a00 */
[----:B------:R3:W4:Y:S01]  /*83c0*/  LDG.E.U16 R187, [R14.64] ;  /* 0x000000040ebb7981 */ /* 0x000722000c1e1500 */
[----:B0-----:R-:W-:-:S03]  /*83d0*/  IMAD.WIDE R10, R5, 0x2, R18 ;  /* 0x00000002050a7825 */ /* 0x001fc600078e0212 */
[----:B------:R-:W4:Y:S01]  /*83e0*/  LDL.64 R18, [R1+0x118] ;  /* 0x0001180001127983 */ /* 0x000f220000100a00 */
[----:B-1----:R-:W-:-:S03]  /*83f0*/  IMAD.WIDE R12, R5, 0x2, R24 ;  /* 0x00000002050c7825 */ /* 0x002fc600078e0218 */
[----:B------:R-:W4:Y:S01]  /*8400*/  LDL.64 R24, [R1+0x120] ;  /* 0x0001200001187983 */ /* 0x000f220000100a00 */
[----:B------:R-:W-:-:S03]  /*8410*/  IMAD.WIDE R16, R5, 0x2, R30 ;  /* 0x0000000205107825 */ /* 0x000fc600078e021e */
[----:B------:R0:W4:Y:S04]  /*8420*/  LDG.E.U16 R185, [R10.64] ;  /* 0x000000040ab97981 */ /* 0x000128000c1e1500 */
[----:B------:R-:W4:Y:S04]  /*8430*/  LDL.64 R30, [R1+0x110] ;  /* 0x00011000011e7983 */ /* 0x000f280000100a00 */
[----:B------:R2:W4:Y:S04]  /*8440*/  LDG.E.U16 R190, [R16.64] ;  /* 0x0000000410be7981 */ /* 0x000528000c1e1500 */
[----:B------:R4:W4:Y:S04]  /*8450*/  LDG.E.U16 R186, [R12.64] ;  /* 0x000000040cba7981 */ /* 0x000928000c1e1500 */
[----:B------:R-:W4:Y:S04]  /*8460*/  LDL.64 R38, [R1+0x60] ;  /* 0x0000600001267983 */ /* 0x000f280000100a00 */
[----:B------:R-:W4:Y:S01]  /*8470*/  LDL.64 R94, [R1+0x18] ;  /* 0x00001800015e7983 */ /* 0x000f220000100a00 */
[----:B------:R-:W-:-:S03]  /*8480*/  FMUL R194, R194, 1.4426950216293334961 ;  /* 0x3fb8aa3bc2c27820 */ /* 0x000fc60000400000 */
[----:B------:R-:W1:Y:S01]  /*8490*/  LDS R230, [R230.X4+0x10080] ;  /* 0x01008000e6e67984 */ /* 0x000e620000004800 */
[----:B---3--:R-:W-:-:S03]  /*84a0*/  IMAD.WIDE R14, R5, 0x2, R22 ;  /* 0x00000002050e7825 */ /* 0x008fc600078e0216 */
[----:B------:R-:W3:Y:S04]  /*84b0*/  LDL.64 R22, [R1+0xf8] ;  /* 0x0000f80001167983 */ /* 0x000ee80000100a00 */
[----:B------:R0:W3:Y:S01]  /*84c0*/  LDG.E.U16 R171, [R14.64] ;  /* 0x000000040eab7981 */ /* 0x0000e2000c1e1500 */
[----:B-----5:R-:W-:-:S03]  /*84d0*/  IMAD.WIDE R8, R5, 0x2, R28 ;  /* 0x0000000205087825 */ /* 0x020fc600078e021c */
[----:B------:R-:W5:Y:S04]  /*84e0*/  LDL.64 R28, [R1+0x108] ;  /* 0x00010800011c7983 */ /* 0x000f680000100a00 */
[----:B------:R0:W5:Y:S01]  /*84f0*/  LDG.E.U16 R179, [R8.64] ;  /* 0x0000000408b37981 */ /* 0x000162000c1e1500 */
[----:B--2---:R-:W-:-:S03]  /*8500*/  IMAD.WIDE R16, R5, 0x2, R26 ;  /* 0x0000000205107825 */ /* 0x004fc600078e021a */
[----:B------:R-:W2:Y:S01]  /*8510*/  LDL.64 R26, [R1+0x100] ;  /* 0x00010000011a7983 */ /* 0x000ea20000100a00 */
[----:B----4-:R-:W-:-:S03]  /*8520*/  IMAD.WIDE R12, R5, 0x2, R34 ;  /* 0x00000002050c7825 */ /* 0x010fc600078e0222 */
[----:B------:R2:W4:Y:S01]  /*8530*/  LDG.E.U16 R178, [R16.64] ;  /* 0x0000000410b27981 */ /* 0x000522000c1e1500 */
[----:B0-----:R-:W-:-:S03]  /*8540*/  IMAD.WIDE R10, R5, 0x2, R20 ;  /* 0x00000002050a7825 */ /* 0x001fc600078e0214 */
[----:B------:R0:W4:Y:S04]  /*8550*/  LDG.E.U16 R170, [R12.64] ;  /* 0x000000040caa7981 */ /* 0x000128000c1e1500 */
[----:B------:R0:W4:Y:S04]  /*8560*/  LDG.E.U16 R169, [R10.64] ;  /* 0x000000040aa97981 */ /* 0x000128000c1e1500 */
[----:B------:R-:W4:Y:S01]  /*8570*/  LDL.64 R34, [R1+0xa8] ;  /* 0x0000a80001227983 */ /* 0x000f220000100a00 */
[----:B------:R-:W-:-:S03]  /*8580*/  IMAD.WIDE R8, R5, 0x2, R32 ;  /* 0x0000000205087825 */ /* 0x000fc600078e0220 */
[----:B------:R-:W4:Y:S04]  /*8590*/  LDL.64 R20, [R1+0xf0] ;  /* 0x0000f00001147983 */ /* 0x000f280000100a00 */
[----:B------:R1:W4:Y:S01]  /*85a0*/  LDG.E.U16 R8, [R8.64] ;  /* 0x0000000408087981 */ /* 0x000322000c1e1500 */
[----:B0-----:R-:W-:-:S03]  /*85b0*/  IMAD.WIDE R10, R5, 0x2, R18 ;  /* 0x00000002050a7825 */ /* 0x001fc600078e0212 */
[----:B------:R-:W4:Y:S01]  /*85c0*/  LDL.64 R18, [R1+0xe0] ;  /* 0x0000e00001127983 */ /* 0x000f220000100a00 */
[----:B------:R-:W-:-:S03]  /*85d0*/  IMAD.WIDE R14, R5, 0x2, R24 ;  /* 0x00000002050e7825 */ /* 0x000fc600078e0218 */
[----:B------:R-:W4:Y:S04]  /*85e0*/  LDL.64 R24, [R1+0xe8] ;  /* 0x0000e80001187983 */ /* 0x000f280000100a00 */
[----:B------:R0:W4:Y:S01]  /*85f0*/  LDG.E.U16 R10, [R10.64] ;  /* 0x000000040a0a7981 */ /* 0x000122000c1e1500 */
[----:B------:R-:W-:-:S03]  /*8600*/  IMAD.WIDE R12, R5, 0x2, R30 ;  /* 0x00000002050c7825 */ /* 0x000fc600078e021e */
[----:B-1----:R3:W4:Y:S04]  /*8610*/  LDG.E.U16 R9, [R14.64] ;  /* 0x000000040e097981 */ /* 0x002728000c1e1500 */
[----:B------:R-:W4:Y:S04]  /*8620*/  LDL.64 R30, [R1+0xb8] ;  /* 0x0000b800011e7983 */ /* 0x000f280000100a00 */
[----:B0-----:R5:W4:Y:S04]  /*8630*/  LDG.E.U16 R11, [R12.64] ;  /* 0x000000040c0b7981 */ /* 0x001b28000c1e1500 */
[----:B------:R-:W4:Y:S01]  /*8640*/  LDL.64 R32, [R1+0xc8] ;  /* 0x0000c80001207983 */ /* 0x000f220000100a00 */
[----:B---3--:R-:W-:-:S03]  /*8650*/  IMAD.WIDE R14, R5, 0x2, R22 ;  /* 0x00000002050e7825 */ /* 0x008fc600078e0216 */
[----:B------:R-:W3:Y:S04]  /*8660*/  LDL.64 R22, [R1+0xd0] ;  /* 0x0000d00001167983 */ /* 0x000ee80000100a00 */
[----:B------:R0:W3:Y:S01]  /*8670*/  LDG.E.U16 R14, [R14.64] ;  /* 0x000000040e0e7981 */ /* 0x0000e2000c1e1500 */
[----:B-----5:R-:W-:-:S03]  /*8680*/  IMAD.WIDE R12, R5, 0x2, R28 ;  /* 0x00000002050c7825 */ /* 0x020fc600078e021c */
[----:B------:R-:W5:Y:S04]  /*8690*/  LDL.64 R28, [R1+0xd8] ;  /* 0x0000d800011c7983 */ /* 0x000f680000100a00 */
[----:B------:R1:W5:Y:S01]  /*86a0*/  LDG.E.U16 R12, [R12.64] ;  /* 0x000000040c0c7981 */ /* 0x000362000c1e1500 */
[----:B--2---:R-:W-:-:S03]  /*86b0*/  IMAD.WIDE R16, R5, 0x2, R26 ;  /* 0x0000000205107825 */ /* 0x004fc600078e021a */
[----:B------:R-:W2:Y:S04]  /*86c0*/  LDL.64 R26, [R1+0xc0] ;  /* 0x0000c000011a7983 */ /* 0x000ea80000100a00 */
[----:B-1----:R1:W2:Y:S01]  /*86d0*/  LDG.E.U16 R13, [R16.64] ;  /* 0x00000004100d7981 */ /* 0x0022a2000c1e1500 */
[----:B----4-:R-:W-:-:S04]  /*86e0*/  IMAD.WIDE R18, R5, 0x2, R18 ;  /* 0x0000000205127825 */ /* 0x010fc800078e0212 */
[C---:B-1----:R-:W-:Y:S02]  /*86f0*/  IMAD.WIDE R16, R5.reuse, 0x2, R24 ;  /* 0x0000000205107825 */ /* 0x042fe400078e0218 */
[----:B------:R-:W4:Y:S04]  /*8700*/  LDL.64 R24, [R1+0xb0] ;  /* 0x0000b00001187983 */ /* 0x000f280000100a00 */
[----:B------:R1:W2:Y:S04]  /*8710*/  LDG.E.U16 R16, [R16.64] ;  /* 0x0000000410107981 */ /* 0x0002a8000c1e1500 */
[----:B-1----:R5:W2:Y:S01]  /*8720*/  LDG.E.U16 R17, [R18.64] ;  /* 0x0000000412117981 */ /* 0x002aa2000c1e1500 */
[----:B---3--:R-:W-:-:S04]  /*8730*/  IMAD.WIDE R22, R5, 0x2, R22 ;  /* 0x0000000205167825 */ /* 0x008fc800078e0216 */
[C---:B-----5:R-:W-:Y:S02]  /*8740*/  IMAD.WIDE R18, R5.reuse, 0x2, R28 ;  /* 0x0000000205127825 */ /* 0x060fe400078e021c */
[----:B------:R-:W3:Y:S04]  /*8750*/  LDL.64 R28, [R1+0xa0] ;  /* 0x0000a000011c7983 */ /* 0x000ee80000100a00 */
[----:B------:R1:W5:Y:S04]  /*8760*/  LDG.E.U16 R18, [R18.64] ;  /* 0x0000000412127981 */ /* 0x000368000c1e1500 */
[----:B-1----:R1:W5:Y:S02]  /*8770*/  LDG.E.U16 R19, [R22.64] ;  /* 0x0000000416137981 */ /* 0x002364000c1e1500 */
[----:B-1----:R-:W-:-:S02]  /*8780*/  IMAD.WIDE R22, R5, 0x2, R30 ;  /* 0x0000000205167825 */ /* 0x002fc400078e021e */
[----:B------:R-:W5:Y:S04]  /*8790*/  LDL.64 R30, [R1+0x80] ;  /* 0x00008000011e7983 */ /* 0x000f680000100a00 */
[----:B------:R1:W5:Y:S01]  /*87a0*/  LDG.E.U16 R22, [R22.64] ;  /* 0x0000000416167981 */ /* 0x000362000c1e1500 */
[----:B----4-:R-:W-:-:S05]  /*87b0*/  IMAD.WIDE R24, R5, 0x2, R24 ;  /* 0x0000000205187825 */ /* 0x010fca00078e0218 */
[----:B-1----:R1:W4:Y:S02]  /*87c0*/  LDG.E.U16 R23, [R24.64] ;  /* 0x0000000418177981 */ /* 0x002324000c1e1500 */
[C---:B-1----:R-:W-:Y:S02]  /*87d0*/  IMAD.WIDE R24, R5.reuse, 0x2, R34 ;  /* 0x0000000205187825 */ /* 0x042fe400078e0222 */
[----:B------:R-:W4:Y:S04]  /*87e0*/  LDL.64 R34, [R1+0x70] ;  /* 0x0000700001227983 */ /* 0x000f280000100a00 */
[----:B------:R1:W4:Y:S01]  /*87f0*/  LDG.E.U16 R24, [R24.64] ;  /* 0x0000000418187981 */ /* 0x000322000c1e1500 */
[----:B------:R-:W-:-:S05]  /*8800*/  IMAD.WIDE R20, R5, 0x2, R20 ;  /* 0x0000000205147825 */ /* 0x000fca00078e0214 */
[----:B0-----:R0:W4:Y:S01]  /*8810*/  LDG.E.U16 R15, [R20.64] ;  /* 0x00000004140f7981 */ /* 0x001122000c1e1500 */
[----:B--2---:R-:W-:-:S04]  /*8820*/  IMAD.WIDE R26, R5, 0x2, R26 ;  /* 0x00000002051a7825 */ /* 0x004fc800078e021a */
[C---:B0-----:R-:W-:Y:S02]  /*8830*/  IMAD.WIDE R20, R5.reuse, 0x2, R32 ;  /* 0x0000000205147825 */ /* 0x041fe400078e0220 */
[----:B------:R-:W2:Y:S04]  /*8840*/  LDL.64 R32, [R1+0x90] ;  /* 0x0000900001207983 */ /* 0x000ea80000100a00 */
[----:B------:R0:W2:Y:S04]  /*8850*/  LDG.E.U16 R20, [R20.64] ;  /* 0x0000000414147981 */ /* 0x0000a8000c1e1500 */
[----:B0-----:R0:W2:Y:S02]  /*8860*/  LDG.E.U16 R21, [R26.64] ;  /* 0x000000041a157981 */ /* 0x0010a4000c1e1500 */
[----:B0-----:R-:W-:-:S02]  /*8870*/  IMAD.WIDE R26, R5, 0x2, R36 ;  /* 0x00000002051a7825 */ /* 0x001fc400078e0224 */
[----:B------:R-:W2:Y:S04]  /*8880*/  LDL.64 R36, [R1+0x50] ;  /* 0x0000500001247983 */ /* 0x000ea80000100a00 */
[----:B------:R0:W2:Y:S01]  /*8890*/  LDG.E.U16 R26, [R26.64] ;  /* 0x000000041a1a7981 */ /* 0x0000a2000c1e1500 */
[----:B---3--:R-:W-:-:S05]  /*88a0*/  IMAD.WIDE R28, R5, 0x2, R28 ;  /* 0x00000002051c7825 */ /* 0x008fca00078e021c */
[----:B-1----:R1:W3:Y:S02]  /*88b0*/  LDG.E.U16 R25, [R28.64] ;  /* 0x000000041c197981 */ /* 0x0022e4000c1e1500 */
[C---:B-1----:R-:W-:Y:S02]  /*88c0*/  IMAD.WIDE R28, R5.reuse, 0x2, R92 ;  /* 0x00000002051c7825 */ /* 0x042fe400078e025c */
[----:B------:R-:W3:Y:S04]  /*88d0*/  LDL.64 R92, [R1+0x40] ;  /* 0x00004000015c7983 */ /* 0x000ee80000100a00 */
[----:B------:R1:W3:Y:S01]  /*88e0*/  LDG.E.U16 R28, [R28.64] ;  /* 0x000000041c1c7981 */ /* 0x0002e2000c1e1500 */
[----:B-----5:R-:W-:-:S05]  /*88f0*/  IMAD.WIDE R30, R5, 0x2, R30 ;  /* 0x00000002051e7825 */ /* 0x020fca00078e021e */
[----:B-1----:R1:W5:Y:S04]  /*8900*/  LDG.E.U16 R29, [R30.64] ;  /* 0x000000041e1d7981 */ /* 0x002368000c1e1500 */
[----:B-1----:R-:W3:Y:S01]  /*8910*/  LDL.64 R30, [R1+0x78] ;  /* 0x00007800011e7983 */ /* 0x002ee20000100a00 */
[----:B----4-:R-:W-:-:S04]  /*8920*/  IMAD.WIDE R34, R5, 0x2, R34 ;  /* 0x0000000205227825 */ /* 0x010fc800078e0222 */
[----:B--2---:R-:W-:-:S05]  /*8930*/  IMAD.WIDE R32, R5, 0x2, R32 ;  /* 0x0000000205207825 */ /* 0x004fca00078e0220 */
[----:B0-----:R0:W2:Y:S04]  /*8940*/  LDG.E.U16 R27, [R32.64] ;  /* 0x00000004201b7981 */ /* 0x0010a8000c1e1500 */
[----:B0-----:R-:W4:Y:S01]  /*8950*/  LDL.64 R32, [R1+0x68] ;  /* 0x0000680001207983 */ /* 0x001f220000100a00 */
[----:B------:R-:W-:-:S04]  /*8960*/  IMAD.WIDE R36, R5, 0x2, R36 ;  /* 0x0000000205247825 */ /* 0x000fc800078e0224 */
[----:B---3--:R-:W-:-:S06]  /*8970*/  IMAD.WIDE R30, R5, 0x2, R30 ;  /* 0x00000002051e7825 */ /* 0x008fcc00078e021e */
[----:B------:R0:W3:Y:S04]  /*8980*/  LDG.E.U16 R30, [R30.64] ;  /* 0x000000041e1e7981 */ /* 0x0000e8000c1e1500 */
[----:B0-----:R0:W2:Y:S02]  /*8990*/  LDG.E.U16 R31, [R34.64] ;  /* 0x00000004221f7981 */ /* 0x0010a4000c1e1500 */
[C---:B0-----:R-:W-:Y:S02]  /*89a0*/  IMAD.WIDE R34, R5.reuse, 0x2, R176 ;  /* 0x0000000205227825 */ /* 0x041fe400078e02b0 */
[----:B------:R-:W2:Y:S04]  /*89b0*/  LDL.64 R176, [R1+0x20] ;  /* 0x0000200001b07983 */ /* 0x000ea80000100a00 */
[----:B------:R0:W2:Y:S04]  /*89c0*/  LDG.E.U16 R34, [R34.64] ;  /* 0x0000000422227981 */ /* 0x0000a8000c1e1500 */
[----:B0-----:R0:W2:Y:S04]  /*89d0*/  LDG.E.U16 R35, [R36.64] ;  /* 0x0000000424237981 */ /* 0x0010a8000c1e1500 */
[----:B0-----:R-:W2:Y:S01]  /*89e0*/  LDL.64 R36, [R1+0x48] ;  /* 0x0000480001247983 */ /* 0x001ea20000100a00 */
[----:B------:R-:W-:-:S04]  /*89f0*/  IMAD.WIDE R38, R5, 0x2, R38 ;  /* 0x0000000205267825 */ /* 0x000fc800078e0226 */
[----:B----4-:R-:W-:-:S04]  /*8a00*/  IMAD.WIDE R32, R5, 0x2, R32 ;  /* 0x0000000205207825 */ /* 0x010fc800078e0220 */
[C---:B------:R-:W-:Y:S02]  /*8a10*/  IMAD.WIDE R92, R5.reuse, 0x2, R92 ;  /* 0x00000002055c7825 */ /* 0x040fe400078e025c */
[----:B------:R0:W4:Y:S04]  /*8a20*/  LDG.E.U16 R32, [R32.64] ;  /* 0x0000000420207981 */ /* 0x000128000c1e1500 */
[----:B0-----:R0:W3:Y:S04]  /*8a30*/  LDG.E.U16 R33, [R38.64] ;  /* 0x0000000426217981 */ /* 0x0010e8000c1e1500 */
[----:B0-----:R-:W3:Y:S01]  /*8a40*/  LDL.64 R38, [R1+0x38] ;  /* 0x0000380001267983 */ /* 0x001ee20000100a00 */
[----:B--2---:R-:W-:-:S06]  /*8a50*/  IMAD.WIDE R36, R5, 0x2, R36 ;  /* 0x0000000205247825 */ /* 0x004fcc00078e0224 */
[----:B------:R0:W2:Y:S04]  /*8a60*/  LDG.E.U16 R36, [R36.64] ;  /* 0x0000000424247981 */ /* 0x0000a8000c1e1500 */
[----:B0-----:R0:W2:Y:S04]  /*8a70*/  LDG.E.U16 R37, [R92.64] ;  /* 0x000000045c257981 */ /* 0x0010a8000c1e1500 */
[----:B0-----:R-:W2:Y:S01]  /*8a80*/  LDL.64 R92, [R1+0x30] ;  /* 0x00003000015c7983 */ /* 0x001ea20000100a00 */
[----:B---3--:R-:W-:-:S06]  /*8a90*/  IMAD.WIDE R38, R5, 0x2, R38 ;  /* 0x0000000205267825 */ /* 0x008fcc00078e0226 */
[----:B------:R0:W3:Y:S01]  /*8aa0*/  LDG.E.U16 R38, [R38.64] ;  /* 0x0000000426267981 */ /* 0x0000e2000c1e1500 */
[----:B--2---:R-:W-:-:S05]  /*8ab0*/  IMAD.WIDE R92, R5, 0x2, R92 ;  /* 0x00000002055c7825 */ /* 0x004fca00078e025c */
[----:B0-----:R0:W2:Y:S04]  /*8ac0*/  LDG.E.U16 R39, [R92.64] ;  /* 0x000000045c277981 */ /* 0x0010a8000c1e1500 */
[----:B0-----:R-:W2:Y:S01]  /*8ad0*/  LDL.64 R92, [R1+0x28] ;  /* 0x00002800015c7983 */ /* 0x001ea20000100a00 */
[----:B------:R-:W-:-:S04]  /*8ae0*/  IMAD.WIDE R176, R5, 0x2, R176 ;  /* 0x0000000205b07825 */ /* 0x000fc800078e02b0 */
[----:B--2---:R-:W-:-:S06]  /*8af0*/  IMAD.WIDE R92, R5, 0x2, R92 ;  /* 0x00000002055c7825 */ /* 0x004fcc00078e025c */
[----:B------:R0:W2:Y:S04]  /*8b00*/  LDG.E.U16 R92, [R92.64] ;  /* 0x000000045c5c7981 */ /* 0x0000a8000c1e1500 */
[----:B0-----:R0:W2:Y:S04]  /*8b10*/  LDG.E.U16 R93, [R176.64] ;  /* 0x00000004b05d7981 */ /* 0x0010a8000c1e1500 */
[----:B0-----:R-:W2:Y:S01]  /*8b20*/  LDL.64 R176, [R1+0x10] ;  /* 0x0000100001b07983 */ /* 0x001ea20000100a00 */
[----:B------:R-:W-:-:S06]  /*8b30*/  IMAD.WIDE R94, R5, 0x2, R94 ;  /* 0x00000002055e7825 */ /* 0x000fcc00078e025e */
[----:B------:R0:W3:Y:S01]  /*8b40*/  LDG.E.U16 R94, [R94.64] ;  /* 0x000000045e5e7981 */ /* 0x0000e2000c1e1500 */
[----:B--2---:R-:W-:-:S05]  /*8b50*/  IMAD.WIDE R176, R5, 0x2, R176 ;  /* 0x0000000205b07825 */ /* 0x004fca00078e02b0 */
[----:B0-----:R0:W2:Y:S04]  /*8b60*/  LDG.E.U16 R95, [R176.64] ;  /* 0x00000004b05f7981 */ /* 0x0010a8000c1e1500 */
[----:B0-----:R-:W2:Y:S01]  /*8b70*/  LDL.64 R176, [R1+0x8] ;  /* 0x0000080001b07983 */ /* 0x001ea20000100a00 */
[----:B------:R-:W0:Y:S02]  /*8b80*/  MUFU.EX2 R194, R194 ;  /* 0x000000c200c27308 */ /* 0x000e240000000800 */
[----:B0-----:R-:W-:Y:S02]  /*8b90*/  FFMA R243, R194, R243, R218 ;  /* 0x000000f3c2f37223 */ /* 0x001fe400000000da */
[----:B------:R-:W-:Y:S02]  /*8ba0*/  FADD R218, -R203, R168 ;  /* 0x000000a8cbda7221 */ /* 0x000fe40000000100 */
[----:B--2---:R-:W-:-:S05]  /*8bb0*/  IMAD.WIDE R176, R5, 0x2, R176 ;  /* 0x0000000205b07825 */ /* 0x004fca00078e02b0 */
[----:B------:R0:W2:Y:S04]  /*8bc0*/  LDG.E.U16 R168, [R176.64] ;  /* 0x00000004b0a87981 */ /* 0x0000a8000c1e1500 */
[----:B0-----:R-:W2:Y:S01]  /*8bd0*/  LDL.64 R176, [R1] ;  /* 0x0000000001b07983 */ /* 0x001ea20000100a00 */
[C---:B------:R-:W-:Y:S02]  /*8be0*/  FMUL R64, R194.reuse, R64 ;  /* 0x00000040c2407220 */ /* 0x040fe40000400000 */
[C---:B------:R-:W-:Y:S02]  /*8bf0*/  FMUL R65, R194.reuse, R65 ;  /* 0x00000041c2417220 */ /* 0x040fe40000400000 */
[C---:B------:R-:W-:Y:S02]  /*8c00*/  FMUL R60, R194.reuse, R60 ;  /* 0x0000003cc23c7220 */ /* 0x040fe40000400000 */
[----:B------:R-:W-:-:S02]  /*8c10*/  FMUL R61, R194, R61 ;  /* 0x0000003dc23d7220 */ /* 0x000fc40000400000 */
[C---:B------:R-:W-:Y:S02]  /*8c20*/  FMUL R56, R194.reuse, R56 ;  /* 0x00000038c2387220 */ /* 0x040fe40000400000 */
[C---:B------:R-:W-:Y:S02]  /*8c30*/  FMUL R57, R194.reuse, R57 ;  /* 0x00000039c2397220 */ /* 0x040fe40000400000 */
        /* <DEDUP_REMOVED lines=10> */
[----:B------:R-:W-:-:S06]  /*8ce0*/  FMUL R218, R218, 1.4426950216293334961 ;  /* 0x3fb8aa3bdada7820 */ /* 0x000fcc0000400000 */
[----:B------:R-:W0:Y:S02]  /*8cf0*/  MUFU.EX2 R218, R218 ;  /* 0x000000da00da7308 */ /* 0x000e240000000800 */
[C---:B0-----:R-:W-:Y:S02]  /*8d00*/  FFMA R242, R218.reuse, R242, R230 ;  /* 0x000000f2daf27223 */ /* 0x041fe400000000e6 */
[----:B------:R-:W0:Y:S01]  /*8d10*/  S2R R230, SR_TID.X ;  /* 0x0000000000e67919 */ /* 0x000e220000002100 */
[C---:B------:R-:W-:Y:S02]  /*8d20*/  FMUL R66, R218.reuse, R66 ;  /* 0x00000042da427220 */ /* 0x040fe40000400000 */
[C---:B------:R-:W-:Y:S02]  /*8d30*/  FMUL R67, R218.reuse, R67 ;  /* 0x00000043da437220 */ /* 0x040fe40000400000 */
[C---:B------:R-:W-:Y:S02]  /*8d40*/  FMUL R62, R218.reuse, R62 ;  /* 0x0000003eda3e7220 */ /* 0x040fe40000400000 */
[----:B------:R-:W-:-:S02]  /*8d50*/  FMUL R63, R218, R63 ;  /* 0x0000003fda3f7220 */ /* 0x000fc40000400000 */
[----:B--2---:R-:W-:-:S05]  /*8d60*/  IMAD.WIDE R176, R5, 0x2, R176 ;  /* 0x0000000205b07825 */ /* 0x004fca00078e02b0 */
[----:B------:R1:W2:Y:S02]  /*8d70*/  LDG.E.U16 R194, [R176.64] ;  /* 0x00000004b0c27981 */ /* 0x0002a4000c1e1500 */
[----:B-1----:R-:W-:-:S06]  /*8d80*/  IMAD.WIDE R176, R5, 0x2, R250 ;  /* 0x0000000205b07825 */ /* 0x002fcc00078e02fa */
[----:B------:R1:W2:Y:S01]  /*8d90*/  LDG.E.U16 R176, [R176.64] ;  /* 0x00000004b0b07981 */ /* 0x0002a2000c1e1500 */
[----:B0-----:R-:W-:Y:S01]  /*8da0*/  LOP3.LUT R230, R230, 0x1c, RZ, 0xc0, !PT ;  /* 0x0000001ce6e67812 */ /* 0x001fe200078ec0ff */
        /* <DEDUP_REMOVED lines=11> */
[----:B------:R-:W-:Y:S02]  /*8e60*/  FMUL R163, R218, R163 ;  /* 0x000000a3daa37220 */ /* 0x000fe40000400000 */
[----:B------:R-:W0:Y:S01]  /*8e70*/  LDS R218, [R230.X4+0x10100] ;  /* 0x01010000e6da7984 */ /* 0x000e220000004800 */
[----:B-1----:R-:W-:Y:S02]  /*8e80*/  FADD R177, -R202, R189 ;  /* 0x000000bdcab17221 */ /* 0x002fe40000000100 */
[----:B------:R-:W-:Y:S02]  /*8e90*/  FADD R189, -R201, R188 ;  /* 0x000000bcc9bd7221 */ /* 0x000fe40000000100 */
[----:B------:R-:W1:Y:S01]  /*8ea0*/  LDS R188, [R230.X4+0x10180] ;  /* 0x01018000e6bc7984 */ /* 0x000e620000004800 */
[----:B------:R-:W-:Y:S02]  /*8eb0*/  FMUL R177, R177, 1.4426950216293334961 ;  /* 0x3fb8aa3bb1b17820 */ /* 0x000fe40000400000 */
[----:B------:R-:W-:-:S04]  /*8ec0*/  FMUL R189, R189, 1.4426950216293334961 ;  /* 0x3fb8aa3bbdbd7820 */ /* 0x000fc80000400000 */
[----:B------:R-:W3:Y:S08]  /*8ed0*/  MUFU.EX2 R177, R177 ;  /* 0x000000b100b17308 */ /* 0x000ef00000000800 */
[----:B------:R-:W1:Y:S01]  /*8ee0*/  MUFU.EX2 R189, R189 ;  /* 0x000000bd00bd7308 */ /* 0x000e620000000800 */
[C---:B---3--:R-:W-:Y:S02]  /*8ef0*/  FMUL R164, R177.reuse, R164 ;  /* 0x000000a4b1a47220 */ /* 0x048fe40000400000 */
[----:B------:R-:W-:-:S02]  /*8f00*/  FMUL R165, R177, R165 ;  /* 0x000000a5b1a57220 */ /* 0x000fc40000400000 */
[----:B0-----:R-:W-:Y:S02]  /*8f10*/  FFMA R244, R177, R244, R218 ;  /* 0x000000f4b1f47223 */ /* 0x001fe400000000da */
[----:B------:R-:W-:-:S04]  /*8f20*/  FADD R218, -R200, R184 ;  /* 0x000000b8c8da7221 */ /* 0x000fc80000000100 */
[----:B------:R-:W-:Y:S01]  /*8f30*/  FMUL R218, R218, 1.4426950216293334961 ;  /* 0x3fb8aa3bdada7820 */ /* 0x000fe20000400000 */
[----:B------:R-:W-:Y:S01]  /*8f40*/  F2FP.BF16.PACK_AB R184, R220, R221 ;  /* 0x000000dddcb8723e */ /* 0x000fe200000010ff */
[----:B-1----:R-:W-:Y:S01]  /*8f50*/  FFMA R249, R189, R249, R188 ;  /* 0x000000f9bdf97223 */ /* 0x002fe200000000bc */
[----:B------:R-:W-:Y:S01]  /*8f60*/  LDS R221, [R230.X4+0x10280] ;  /* 0x01028000e6dd7984 */ /* 0x000fe20000004800 */
[C---:B------:R-:W-:Y:S01]  /*8f70*/  FMUL R156, R177.reuse, R156 ;  /* 0x0000009cb19c7220 */ /* 0x040fe20000400000 */
[----:B------:R0:W1:Y:S01]  /*8f80*/  MUFU.EX2 R188, R218 ;  /* 0x000000da00bc7308 */ /* 0x0000620000000800 */
[C---:B------:R-:W-:Y:S01]  /*8f90*/  FMUL R157, R177.reuse, R157 ;  /* 0x0000009db19d7220 */ /* 0x040fe20000400000 */
[----:B------:R-:W-:Y:S01]  /*8fa0*/  LDS R220, [R230.X4+0x10300] ;  /* 0x01030000e6dc7984 */ /* 0x000fe20000004800 */
[C---:B------:R-:W-:Y:S02]  /*8fb0*/  FMUL R72, R177.reuse, R72 ;  /* 0x00000048b1487220 */ /* 0x040fe40000400000 */
[----:B------:R-:W-:-:S02]  /*8fc0*/  FMUL R73, R177, R73 ;  /* 0x00000049b1497220 */ /* 0x000fc40000400000 */
[C---:B------:R-:W-:Y:S02]  /*8fd0*/  FMUL R76, R177.reuse, R76 ;  /* 0x0000004cb14c7220 */ /* 0x040fe40000400000 */
[C---:B------:R-:W-:Y:S01]  /*8fe0*/  FMUL R77, R177.reuse, R77 ;  /* 0x0000004db14d7220 */ /* 0x040fe20000400000 */
[----:B0-----:R-:W-:Y:S01]  /*8ff0*/  LDS R218, [R230.X4+0x10380] ;  /* 0x01038000e6da7984 */ /* 0x001fe20000004800 */
[C---:B------:R-:W-:Y:S02]  /*9000*/  FMUL R80, R177.reuse, R80 ;  /* 0x00000050b1507220 */ /* 0x040fe40000400000 */
[C---:B------:R-:W-:Y:S02]  /*9010*/  FMUL R81, R177.reuse, R81 ;  /* 0x00000051b1517220 */ /* 0x040fe40000400000 */
[C---:B------:R-:W-:Y:S02]  /*9020*/  FMUL R84, R177.reuse, R84 ;  /* 0x00000054b1547220 */ /* 0x040fe40000400000 */
[----:B------:R-:W-:-:S02]  /*9030*/  FMUL R85, R177, R85 ;  /* 0x00000055b1557220 */ /* 0x000fc40000400000 */
[C---:B------:R-:W-:Y:S02]  /*9040*/  FMUL R88, R177.reuse, R88 ;  /* 0x00000058b1587220 */ /* 0x040fe40000400000 */
[C---:B------:R-:W-:Y:S02]  /*9050*/  FMUL R89, R177.reuse, R89 ;  /* 0x00000059b1597220 */ /* 0x040fe40000400000 */
[C---:B------:R-:W-:Y:S02]  /*9060*/  FMUL R172, R177.reuse, R172 ;  /* 0x000000acb1ac7220 */ /* 0x040fe40000400000 */
[----:B------:R-:W-:Y:S02]  /*9070*/  FMUL R173, R177, R173 ;  /* 0x000000adb1ad7220 */ /* 0x000fe40000400000 */
[----:B------:R-:W1:Y:S04]  /*9080*/  LDS R177, [R230.X4+0x10200] ;  /* 0x01020000e6b17984 */ /* 0x000e680000004800 */
[----:B------:R-:W-:Y:S01]  /*9090*/  BAR.SYNC.DEFER_BLOCKING 0x0 ;  /* 0x0000000000007b1d */ /* 0x000fe20000010000 */
[----:B------:R-:W-:-:S02]  /*90a0*/  F2FP.BF16.PACK_AB R224, R224, R225 ;  /* 0x000000e1e0e0723e */ /* 0x000fc400000010ff */
[----:B------:R-:W-:Y:S02]  /*90b0*/  F2FP.BF16.PACK_AB R222, R222, R223 ;  /* 0x000000dfdede723e */ /* 0x000fe400000010ff */
[----:B------:R-:W-:Y:S02]  /*90c0*/  F2FP.BF16.PACK_AB R235, R235, R236 ;  /* 0x000000ecebeb723e */ /* 0x000fe400000010ff */
[----:B------:R-:W-:Y:S02]  /*90d0*/  F2FP.BF16.PACK_AB R233, R233, R234 ;  /* 0x000000eae9e9723e */ /* 0x000fe400000010ff */
[----:B------:R-:W-:Y:S02]  /*90e0*/  F2FP.BF16.PACK_AB R231, R231, R232 ;  /* 0x000000e8e7e7723e */ /* 0x000fe400000010ff */
[----:B------:R-:W-:Y:S02]  /*90f0*/  F2FP.BF16.PACK_AB R228, R228, R229 ;  /* 0x000000e5e4e4723e */ /* 0x000fe400000010ff */
[----:B------:R-:W-:Y:S01]  /*9100*/  F2FP.BF16.PACK_AB R226, R226, R227 ;  /* 0x000000e3e2e2723e */ /* 0x000fe200000010ff */
        /* <DEDUP_REMOVED lines=46> */
[----:B-----5:R-:W-:Y:S04]  /*93f0*/  STS.U16 [R0+0x15c00], R29 ;  /* 0x015c001d00007388 */ /* 0x020fe80000000400 */
[----:B------:R-:W-:Y:S04]  /*9400*/  STS.U16 [R0+0x15e00], R30 ;  /* 0x015e001e00007388 */ /* 0x000fe80000000400 */
[----:B------:R-:W-:Y:S04]  /*9410*/  STS.U16 [R0+0x16000], R31 ;  /* 0x0160001f00007388 */ /* 0x000fe80000000400 */
[----:B----4-:R-:W-:Y:S04]  /*9420*/  STS.U16 [R0+0x16200], R32 ;  /* 0x0162002000007388 */ /* 0x010fe80000000400 */
        /* <DEDUP_REMOVED lines=13> */
[----:B------:R-:W-:Y:S04]  /*9500*/  STS.U16 [R0+0x17e00], R176 ;  /* 0x017e00b000007388 */ /* 0x000fe80000000400 */
[----:B------:R-:W-:Y:S04]  /*9510*/  STS [R193+0x18000], R224 ;  /* 0x018000e0c1007388 */ /* 0x000fe80000000800 */
[----:B------:R-:W-:Y:S04]  /*9520*/  STS [R193+0x18200], R222 ;  /* 0x018200dec1007388 */ /* 0x000fe80000000800 */
[----:B------:R-:W-:Y:S04]  /*9530*/  STS [R193+0x18400], R184 ;  /* 0x018400b8c1007388 */ /* 0x000fe80000000800 */
[----:B------:R-:W-:Y:S04]  /*9540*/  STS [R193+0x18600], R235 ;  /* 0x018600ebc1007388 */ /* 0x000fe80000000800 */
[----:B------:R-:W-:Y:S04]  /*9550*/  STS [R193+0x18800], R233 ;  /* 0x018800e9c1007388 */ /* 0x000fe80000000800 */
[----:B------:R-:W-:Y:S04]  /*9560*/  STS [R193+0x18a00], R231 ;  /* 0x018a00e7c1007388 */ /* 0x000fe80000000800 */
[----:B------:R-:W-:Y:S04]  /*9570*/  STS [R193+0x18c00], R228 ;  /* 0x018c00e4c1007388 */ /* 0x000fe80000000800 */
[----:B------:R-:W-:Y:S04]  /*9580*/  STS [R193+0x18e00], R226 ;  /* 0x018e00e2c1007388 */ /* 0x000fe80000000800 */
[----:B------:R-:W-:Y:S01]  /*9590*/  BAR.SYNC.DEFER_BLOCKING 0x0 ;  /* 0x0000000000007b1d */ /* 0x000fe20000010000 */
[----:B-1----:R-:W-:-:S05]  /*95a0*/  FFMA R248, R188, R248, R177 ;  /* 0x000000f8bcf87223 */ /* 0x002fca00000000b1 */
[----:B------:R-:W-:Y:S04]  /*95b0*/  LDSM.16.M88.4 R176, [R196+0x18000] ;  /* 0x01800000c4b0783b */ /* 0x000fe80000000200 */
[----:B------:R-:W1:Y:S04]  /*95c0*/  LDSM.16.M88.4 R8, [R192+0x10000] ;  /* 0x01000000c008783b */ /* 0x000e680000000200 */
[----:B------:R-:W2:Y:S04]  /*95d0*/  LDSM.16.M88.4 R12, [R192+0x11000] ;  /* 0x01100000c00c783b */ /* 0x000ea80000000200 */
[----:B------:R-:W3:Y:S04]  /*95e0*/  LDSM.16.M88.4 R16, [R192+0x12000] ;  /* 0x01200000c010783b */ /* 0x000ee80000000200 */
[----:B------:R-:W4:Y:S04]  /*95f0*/  LDSM.16.M88.4 R20, [R192+0x13000] ;  /* 0x01300000c014783b */ /* 0x000f280000000200 */
[----:B------:R-:W5:Y:S04]  /*9600*/  LDSM.16.M88.4 R24, [R192+0x14000] ;  /* 0x01400000c018783b */ /* 0x000f680000000200 */
[----:B------:R-:W3:Y:S04]  /*9610*/  LDSM.16.M88.4 R28, [R192+0x15000] ;  /* 0x01500000c01c783b */ /* 0x000ee80000000200 */
[----:B------:R-:W3:Y:S04]  /*9620*/  LDSM.16.M88.4 R32, [R192+0x16000] ;  /* 0x01600000c020783b */ /* 0x000ee80000000200 */
[----:B------:R-:W4:Y:S04]  /*9630*/  LDSM.16.M88.4 R36, [R192+0x17000] ;  /* 0x01700000c024783b */ /* 0x000f280000000200 */
[----:B------:R-:W4:Y:S04]  /*9640*/  LDSM.16.M88.4 R168, [R196+0x18400] ;  /* 0x01840000c4a8783b */ /* 0x000f280000000200 */
[----:B------:R-:W5:Y:S01]  /*9650*/  LDSM.16.M88.4 R92, [R196+0x18800] ;  /* 0x01880000c45c783b */ /* 0x000f620000000200 */
[----:B0-----:R-:W-:-:S03]  /*9660*/  FADD R205, -R199, R237 ;  /* 0x000000edc7cd7221 */ /* 0x001fc60000000100 */
[----:B------:R-:W0:Y:S01]  /*9670*/  LDSM.16.M88.4 R184, [R196+0x18c00] ;  /* 0x018c0000c4b8783b */ /* 0x000e220000000200 */
[----:B------:R-:W-:-:S06]  /*9680*/  FMUL R205, R205, 1.4426950216293334961 ;  /* 0x3fb8aa3bcdcd7820 */ /* 0x000fcc0000400000 */
[----:B------:R-:W0:Y:S01]  /*9690*/  MUFU.EX2 R205, R205 ;  /* 0x000000cd00cd7308 */ /* 0x000e220000000800 */
[C---:B-1----:R-:W-:Y:S08]  /*96a0*/  HMMA.16816.F32.BF16 R64, R176.reuse, R8, R64 ;  /* 0x00000008b040723c */ /* 0x042ff00000041840 */
[C---:B--2---:R-:W-:Y:S08]  /*96b0*/  HMMA.16816.F32.BF16 R60, R176.reuse, R12, R60 ;  /* 0x0000000cb03c723c */ /* 0x044ff0000004183c */
[C---:B---3--:R-:W-:Y:S08]  /*96c0*/  HMMA.16816.F32.BF16 R56, R176.reuse, R16, R56 ;  /* 0x00000010b038723c */ /* 0x048ff00000041838 */
[C---:B----4-:R-:W-:Y:S08]  /*96d0*/  HMMA.16816.F32.BF16 R52, R176.reuse, R20, R52 ;  /* 0x00000014b034723c */ /* 0x050ff00000041834 */
[C---:B-----5:R-:W-:Y:S08]  /*96e0*/  HMMA.16816.F32.BF16 R48, R176.reuse, R24, R48 ;  /* 0x00000018b030723c */ /* 0x060ff00000041830 */
[C---:B------:R-:W-:Y:S08]  /*96f0*/  HMMA.16816.F32.BF16 R44, R176.reuse, R28, R44 ;  /* 0x0000001cb02c723c */ /* 0x040ff0000004182c */
[C---:B------:R-:W-:Y:S08]  /*9700*/  HMMA.16816.F32.BF16 R40, R176.reuse, R32, R40 ;  /* 0x00000020b028723c */ /* 0x040ff00000041828 */
[----:B------:R-:W-:Y:S07]  /*9710*/  HMMA.16816.F32.BF16 R160, R176, R36, R160 ;  /* 0x00000024b0a0723c */ /* 0x000fee00000418a0 */
[----:B------:R-:W-:-:S02]  /*9720*/  FMUL R176, R188, R68 ;  /* 0x00000044bcb07220 */ /* 0x000fc40000400000 */
[----:B------:R-:W-:Y:S02]  /*9730*/  FMUL R177, R188, R69 ;  /* 0x00000045bcb17220 */ /* 0x000fe40000400000 */
[----:B------:R-:W-:Y:S02]  /*9740*/  FADD R69, -R198, R238 ;  /* 0x000000eec6457221 */ /* 0x000fe40000000100 */
[----:B------:R-:W-:Y:S02]  /*9750*/  FADD R68, -R197, R239 ;  /* 0x000000efc5447221 */ /* 0x000fe40000000100 */
[----:B------:R-:W-:Y:S02]  /*9760*/  FMUL R69, R69, 1.4426950216293334961 ;  /* 0x3fb8aa3b45457820 */ /* 0x000fe40000400000 */
[----:B------:R-:W-:Y:S02]  /*9770*/  FMUL R68, R68, 1.4426950216293334961 ;  /* 0x3fb8aa3b44447820 */ /* 0x000fe40000400000 */
[C---:B------:R-:W-:Y:S01]  /*9780*/  FMUL R166, R189.reuse, R166 ;  /* 0x000000a6bda67220 */ /* 0x040fe20000400000 */
[----:B------:R-:W1:Y:S01]  /*9790*/  MUFU.EX2 R195, R69 ;  /* 0x0000004500c37308 */ /* 0x000e620000000800 */
[----:B------:R-:W-:-:S02]  /*97a0*/  FMUL R167, R189, R167 ;  /* 0x000000a7bda77220 */ /* 0x000fc40000400000 */
[C---:B------:R-:W-:Y:S02]  /*97b0*/  FMUL R158, R189.reuse, R158 ;  /* 0x0000009ebd9e7220 */ /* 0x040fe40000400000 */
[C---:B------:R-:W-:Y:S02]  /*97c0*/  FMUL R159, R189.reuse, R159 ;  /* 0x0000009fbd9f7220 */ /* 0x040fe40000400000 */
[C---:B------:R-:W-:Y:S01]  /*97d0*/  FMUL R74, R189.reuse, R74 ;  /* 0x0000004abd4a7220 */ /* 0x040fe20000400000 */
[----:B------:R2:W3:Y:S01]  /*97e0*/  MUFU.EX2 R194, R68 ;  /* 0x0000004400c27308 */ /* 0x0004e20000000800 */
        /* <DEDUP_REMOVED lines=10> */
[----:B------:R-:W-:Y:S02]  /*9890*/  FMUL R175, R189, R175 ;  /* 0x000000afbdaf7220 */ /* 0x000fe40000400000 */
[C---:B0-----:R-:W-:Y:S02]  /*98a0*/  FMUL R178, R205.reuse, R70 ;  /* 0x00000046cdb27220 */ /* 0x041fe40000400000 */
[----:B------:R-:W-:Y:S02]  /*98b0*/  FMUL R179, R205, R71 ;  /* 0x00000047cdb37220 */ /* 0x000fe40000400000 */
[C---:B------:R-:W-:Y:S02]  /*98c0*/  FMUL R96, R188.reuse, R96 ;  /* 0x00000060bc607220 */ /* 0x040fe40000400000 */
[----:B------:R-:W-:-:S02]  /*98d0*/  FMUL R97, R188, R97 ;  /* 0x00000061bc617220 */ /* 0x000fc40000400000 */
[C---:B------:R-:W-:Y:S02]  /*98e0*/  FMUL R98, R205.reuse, R98 ;  /* 0x00000062cd627220 */ /* 0x040fe40000400000 */
[C---:B------:R-:W-:Y:S02]  /*98f0*/  FMUL R99, R205.reuse, R99 ;  /* 0x00000063cd637220 */ /* 0x040fe40000400000 */
[C---:B------:R-:W-:Y:S02]  /*9900*/  FMUL R100, R188.reuse, R100 ;  /* 0x00000064bc647220 */ /* 0x040fe40000400000 */
        /* <DEDUP_REMOVED lines=22> */
[----:B------:R-:W-:Y:S01]  /*9a70*/  FMUL R155, R205, R155 ;  /* 0x0000009bcd9b7220 */ /* 0x000fe20000400000 */
[----:B------:R-:W-:Y:S01]  /*9a80*/  LOP3.LUT R223, R196, 0x20, RZ, 0x3c, !PT ;  /* 0x00000020c4df7812 */ /* 0x000fe200078e3cff */
[C---:B------:R-:W-:Y:S04]  /*9a90*/  HMMA.16816.F32.BF16 R164, R168.reuse, R8, R164 ;  /* 0x00000008a8a4723c */ /* 0x040fe800000418a4 */
[----:B--2---:R-:W0:Y:S04]  /*9aa0*/  LDSM.16.M88.4 R68, [R223+0x18400] ;  /* 0x01840000df44783b */ /* 0x004e280000000200 */
[C---:B------:R-:W-:Y:S01]  /*9ab0*/  HMMA.16816.F32.BF16 R156, R168.reuse, R12, R156 ;  /* 0x0000000ca89c723c */ /* 0x040fe2000004189c */
[----:B------:R-:W2:Y:S07]  /*9ac0*/  LDSM.16.M88.4 R188, [R223+0x18000] ;  /* 0x01800000dfbc783b */ /* 0x000eae0000000200 */
[C---:B------:R-:W-:Y:S08]  /*9ad0*/  HMMA.16816.F32.BF16 R72, R168.reuse, R16, R72 ;  /* 0x00000010a848723c */ /* 0x040ff00000041848 */
[C---:B------:R-:W-:Y:S08]  /*9ae0*/  HMMA.16816.F32.BF16 R76, R168.reuse, R20, R76 ;  /* 0x00000014a84c723c */ /* 0x040ff0000004184c */
[C---:B------:R-:W-:Y:S08]  /*9af0*/  HMMA.16816.F32.BF16 R80, R168.reuse, R24, R80 ;  /* 0x00000018a850723c */ /* 0x040ff00000041850 */
[C---:B------:R-:W-:Y:S08]  /*9b00*/  HMMA.16816.F32.BF16 R84, R168.reuse, R28, R84 ;  /* 0x0000001ca854723c */ /* 0x040ff00000041854 */
[C---:B------:R-:W-:Y:S08]  /*9b10*/  HMMA.16816.F32.BF16 R88, R168.reuse, R32, R88 ;  /* 0x00000020a858723c */ /* 0x040ff00000041858 */
[----:B------:R-:W-:Y:S01]  /*9b20*/  HMMA.16816.F32.BF16 R172, R168, R36, R172 ;  /* 0x00000024a8ac723c */ /* 0x000fe200000418ac */
[----:B------:R-:W4:Y:S07]  /*9b30*/  LDSM.16.M88.4 R168, [R223+0x18800] ;  /* 0x01880000dfa8783b */ /* 0x000f2e0000000200 */
[C---:B------:R-:W-:Y:S08]  /*9b40*/  HMMA.16816.F32.BF16 R176, R92.reuse, R8, R176 ;  /* 0x000000085cb0723c */ /* 0x040ff000000418b0 */
[C---:B------:R-:W-:Y:S08]  /*9b50*/  HMMA.16816.F32.BF16 R96, R92.reuse, R12, R96 ;  /* 0x0000000c5c60723c */ /* 0x040ff00000041860 */
[C---:B------:R-:W-:Y:S08]  /*9b60*/  HMMA.16816.F32.BF16 R100, R92.reuse, R16, R100 ;  /* 0x000000105c64723c */ /* 0x040ff00000041864 */
[C---:B------:R-:W-:Y:S08]  /*9b70*/  HMMA.16816.F32.BF16 R104, R92.reuse, R20, R104 ;  /* 0x000000145c68723c */ /* 0x040ff00000041868 */
[C---:B------:R-:W-:Y:S08]  /*9b80*/  HMMA.16816.F32.BF16 R136, R92.reuse, R24, R136 ;  /* 0x000000185c88723c */ /* 0x040ff00000041888 */
[C---:B------:R-:W-:Y:S08]  /*9b90*/  HMMA.16816.F32.BF16 R108, R92.reuse, R28, R108 ;  /* 0x0000001c5c6c723c */ /* 0x040ff0000004186c */
[C---:B------:R-:W-:Y:S08]  /*9ba0*/  HMMA.16816.F32.BF16 R112, R92.reuse, R32, R112 ;  /* 0x000000205c70723c */ /* 0x040ff00000041870 */
[----:B------:R-:W-:Y:S01]  /*9bb0*/  HMMA.16816.F32.BF16 R152, R92, R36, R152 ;  /* 0x000000245c98723c */ /* 0x000fe20000041898 */
[----:B------:R-:W5:Y:S01]  /*9bc0*/  LDSM.16.M88.4 R92, [R223+0x18c00] ;  /* 0x018c0000df5c783b */ /* 0x000f620000000200 */
[----:B-1----:R-:W-:-:S02]  /*9bd0*/  FMUL R116, R195, R116 ;  /* 0x00000074c3747220 */ /* 0x002fc40000400000 */
[C---:B------:R-:W-:Y:S02]  /*9be0*/  FMUL R117, R195.reuse, R117 ;  /* 0x00000075c3757220 */ /* 0x040fe40000400000 */
[C---:B---3--:R-:W-:Y:S02]  /*9bf0*/  FMUL R118, R194.reuse, R118 ;  /* 0x00000076c2767220 */ /* 0x048fe40000400000 */
[C---:B------:R-:W-:Y:S02]  /*9c00*/  FMUL R119, R194.reuse, R119 ;  /* 0x00000077c2777220 */ /* 0x040fe40000400000 */
[C---:B------:R-:W-:Y:S02]  /*9c10*/  FMUL R120, R195.reuse, R120 ;  /* 0x00000078c3787220 */ /* 0x040fe40000400000 */
[----:B------:R-:W-:Y:S02]  /*9c20*/  FMUL R121, R195, R121 ;  /* 0x00000079c3797220 */ /* 0x000fe40000400000 */
[----:B------:R-:W-:-:S02]  /*9c30*/  FMUL R122, R194, R122 ;  /* 0x0000007ac27a7220 */ /* 0x000fc40000400000 */
[C---:B------:R-:W-:Y:S02]  /*9c40*/  FMUL R123, R194.reuse, R123 ;  /* 0x0000007bc27b7220 */ /* 0x040fe40000400000 */
[C---:B------:R-:W-:Y:S02]  /*9c50*/  FMUL R124, R195.reuse, R124 ;  /* 0x0000007cc37c7220 */ /* 0x040fe40000400000 */
        /* <DEDUP_REMOVED lines=22> */
[----:B------:R-:W-:Y:S01]  /*9dc0*/  FMUL R151, R194, R151 ;  /* 0x00000097c2977220 */ /* 0x000fe20000400000 */
        /* <DEDUP_REMOVED lines=8> */
[----:B------:R-:W-:-:S04]  /*9e50*/  IADD3 R240, R240, 0x20, RZ ;  /* 0x00000020f0f07810 */ /* 0x000fc80007ffe0ff */
[----:B------:R-:W-:Y:S02]  /*9e60*/  ISETP.GE.AND P2, PT, R240, c[0x0][0x1d0], PT ;  /* 0x00007400f0007a0c */ /* 0x000fe40003f46270 */
[----:B------:R-:W-:Y:S01]  /*9e70*/  MOV R8, 0x20 ;  /* 0x0000002000087802 */ /* 0x000fe20000000f00 */
[----:B0-----:R-:W-:Y:S01]  /*9e80*/  HMMA.16816.F32.BF16 R164, R68, R10, R164 ;  /* 0x0000000a44a4723c */ /* 0x001fe200000418a4 */
[----:B------:R-:W-:Y:S01]  /*9e90*/  FFMA R247, R205, R247, R221 ;  /* 0x000000f7cdf77223 */ /* 0x000fe200000000dd */
[----:B------:R-:W-:Y:S01]  /*9ea0*/  MOV R237, R199 ;  /* 0x000000c700ed7202 */ /* 0x000fe20000000f00 */
[----:B------:R-:W-:Y:S01]  /*9eb0*/  FFMA R246, R195, R246, R220 ;  /* 0x000000f6c3f67223 */ /* 0x000fe200000000dc */
[----:B------:R-:W-:-:S04]  /*9ec0*/  MOV R239, R197 ;  /* 0x000000c500ef7202 */ /* 0x000fc80000000f00 */
[----:B------:R-:W-:Y:S01]  /*9ed0*/  HMMA.16816.F32.BF16 R156, R68, R14, R156 ;  /* 0x0000000e449c723c */ /* 0x000fe2000004189c */
[C---:B------:R-:W-:Y:S02]  /*9ee0*/  IMAD R2, R8.reuse, c[0x0][0x1a4], R2 ;  /* 0x0000690008027a24 */ /* 0x040fe400078e0202 */
[----:B------:R-:W-:-:S05]  /*9ef0*/  IMAD R5, R8, c[0x0][0x1b4], R5 ;  /* 0x00006d0008057a24 */ /* 0x000fca00078e0205 */
[----:B------:R-:W-:Y:S01]  /*9f00*/  HMMA.16816.F32.BF16 R72, R68, R18, R72 ;  /* 0x000000124448723c */ /* 0x000fe20000041848 */
[----:B------:R-:W-:Y:S02]  /*9f10*/  FFMA R245, R194, R245, R218 ;  /* 0x000000f5c2f57223 */ /* 0x000fe400000000da */
[----:B------:R-:W-:-:S05]  /*9f20*/  IMAD.MOV.U32 R184, RZ, RZ, R200 ;  /* 0x000000ffffb87224 */ /* 0x000fca00078e00c8 */
[----:B------:R-:W-:Y:S01]  /*9f30*/  HMMA.16816.F32.BF16 R76, R68, R22, R76 ;  /* 0x00000016444c723c */ /* 0x000fe2000004184c */
[----:B------:R-:W-:-:S07]  /*9f40*/  IMAD.MOV.U32 R238, RZ, RZ, R198 ;  /* 0x000000ffffee7224 */ /* 0x000fce00078e00c6 */
[C---:B------:R-:W-:Y:S08]  /*9f50*/  HMMA.16816.F32.BF16 R80, R68.reuse, R26, R80 ;  /* 0x0000001a4450723c */ /* 0x040ff00000041850 */
[C---:B------:R-:W-:Y:S08]  /*9f60*/  HMMA.16816.F32.BF16 R84, R68.reuse, R30, R84 ;  /* 0x0000001e4454723c */ /* 0x040ff00000041854 */
[C---:B------:R-:W-:Y:S08]  /*9f70*/  HMMA.16816.F32.BF16 R88, R68.reuse, R34, R88 ;  /* 0x000000224458723c */ /* 0x040ff00000041858 */
[----:B------:R-:W-:Y:S08]  /*9f80*/  HMMA.16816.F32.BF16 R172, R68, R38, R172 ;  /* 0x0000002644ac723c */ /* 0x000ff000000418ac */
[C---:B--2---:R-:W-:Y:S08]  /*9f90*/  HMMA.16816.F32.BF16 R64, R188.reuse, R10, R64 ;  /* 0x0000000abc40723c */ /* 0x044ff00000041840 */
[C---:B------:R-:W-:Y:S08]  /*9fa0*/  HMMA.16816.F32.BF16 R60, R188.reuse, R14, R60 ;  /* 0x0000000ebc3c723c */ /* 0x040ff0000004183c */
[C---:B------:R-:W-:Y:S08]  /*9fb0*/  HMMA.16816.F32.BF16 R56, R188.reuse, R18, R56 ;  /* 0x00000012bc38723c */ /* 0x040ff00000041838 */
[C---:B------:R-:W-:Y:S08]  /*9fc0*/  HMMA.16816.F32.BF16 R52, R188.reuse, R22, R52 ;  /* 0x00000016bc34723c */ /* 0x040ff00000041834 */
[C---:B------:R-:W-:Y:S08]  /*9fd0*/  HMMA.16816.F32.BF16 R48, R188.reuse, R26, R48 ;  /* 0x0000001abc30723c */ /* 0x040ff00000041830 */
[C---:B------:R-:W-:Y:S08]  /*9fe0*/  HMMA.16816.F32.BF16 R44, R188.reuse, R30, R44 ;  /* 0x0000001ebc2c723c */ /* 0x040ff0000004182c */
[C---:B------:R-:W-:Y:S08]  /*9ff0*/  HMMA.16816.F32.BF16 R40, R188.reuse, R34, R40 ;  /* 0x00000022bc28723c */ /* 0x040ff00000041828 */
[----:B------:R-:W-:Y:S08]  /*a000*/  HMMA.16816.F32.BF16 R160, R188, R38, R160 ;  /* 0x00000026bca0723c */ /* 0x000ff000000418a0 */
[----:B----4-:R-:W-:Y:S01]  /*a010*/  HMMA.16816.F32.BF16 R68, R168, R10, R176 ;  /* 0x0000000aa844723c */ /* 0x010fe200000418b0 */
[----:B------:R-:W-:Y:S01]  /*a020*/  IMAD.MOV.U32 R189, RZ, RZ, R202 ;  /* 0x000000ffffbd7224 */ /* 0x000fe200078e00ca */
[----:B------:R-:W-:-:S06]  /*a030*/  MOV R188, R201 ;  /* 0x000000c900bc7202 */ /* 0x000fcc0000000f00 */
[C---:B------:R-:W-:Y:S08]  /*a040*/  HMMA.16816.F32.BF16 R96, R168.reuse, R14, R96 ;  /* 0x0000000ea860723c */ /* 0x040ff00000041860 */
[C---:B------:R-:W-:Y:S08]  /*a050*/  HMMA.16816.F32.BF16 R100, R168.reuse, R18, R100 ;  /* 0x00000012a864723c */ /* 0x040ff00000041864 */
[C---:B------:R-:W-:Y:S08]  /*a060*/  HMMA.16816.F32.BF16 R104, R168.reuse, R22, R104 ;  /* 0x00000016a868723c */ /* 0x040ff00000041868 */
[C---:B------:R-:W-:Y:S08]  /*a070*/  HMMA.16816.F32.BF16 R136, R168.reuse, R26, R136 ;  /* 0x0000001aa888723c */ /* 0x040ff00000041888 */
[C---:B------:R-:W-:Y:S08]  /*a080*/  HMMA.16816.F32.BF16 R108, R168.reuse, R30, R108 ;  /* 0x0000001ea86c723c */ /* 0x040ff0000004186c */
[C---:B------:R-:W-:Y:S08]  /*a090*/  HMMA.16816.F32.BF16 R112, R168.reuse, R34, R112 ;  /* 0x00000022a870723c */ /* 0x040ff00000041870 */
[----:B------:R-:W-:Y:S08]  /*a0a0*/  HMMA.16816.F32.BF16 R152, R168, R38, R152 ;  /* 0x00000026a898723c */ /* 0x000ff00000041898 */
[----:B-----5:R-:W-:Y:S01]  /*a0b0*/  HMMA.16816.F32.BF16 R116, R92, R10, R116 ;  /* 0x0000000a5c74723c */ /* 0x020fe20000041874 */
[----:B------:R-:W-:-:S07]  /*a0c0*/  MOV R168, R203 ;  /* 0x000000cb00a87202 */ /* 0x000fce0000000f00 */
[C---:B------:R-:W-:Y:S08]  /*a0d0*/  HMMA.16816.F32.BF16 R120, R92.reuse, R14, R120 ;  /* 0x0000000e5c78723c */ /* 0x040ff00000041878 */
[C---:B------:R-:W-:Y:S08]  /*a0e0*/  HMMA.16816.F32.BF16 R124, R92.reuse, R18, R124 ;  /* 0x000000125c7c723c */ /* 0x040ff0000004187c */
[C---:B------:R-:W-:Y:S08]  /*a0f0*/  HMMA.16816.F32.BF16 R128, R92.reuse, R22, R128 ;  /* 0x000000165c80723c */ /* 0x040ff00000041880 */
[C---:B------:R-:W-:Y:S08]  /*a100*/  HMMA.16816.F32.BF16 R132, R92.reuse, R26, R132 ;  /* 0x0000001a5c84723c */ /* 0x040ff00000041884 */
[C---:B------:R-:W-:Y:S08]  /*a110*/  HMMA.16816.F32.BF16 R140, R92.reuse, R30, R140 ;  /* 0x0000001e5c8c723c */ /* 0x040ff0000004188c */
[C---:B------:R-:W-:Y:S08]  /*a120*/  HMMA.16816.F32.BF16 R144, R92.reuse, R34, R144 ;  /* 0x000000225c90723c */ /* 0x040ff00000041890 */
[----:B------:R-:W-:Y:S07]  /*a130*/  HMMA.16816.F32.BF16 R148, R92, R38, R148 ;  /* 0x000000265c94723c */ /* 0x000fee0000041894 */
[----:B------:R-:W-:Y:S01]  /*a140*/  IMAD.MOV.U32 R94, RZ, RZ, R204 ;  /* 0x000000ffff5e7224 */ /* 0x000fe200078e00cc */
[----:B------:R-:W-:Y:S01]  /*a150*/  @P2 CALL.REL.NOINC `(.L_x_0) ;  /* 0x0000001000002944 */ /* 0x000fe20003c00000 */
[----:B------:R-:W-:Y:S05]  /*a160*/  BRA `(.L_x_1) ;  /* 0xffffb07000007947 */ /* 0x000fea000383ffff */
.L_x_0:
[----:B------:R-:W0:Y:S01]  /*a170*/  S2R R8, SR_TID.X ;  /* 0x0000000000087919 */ /* 0x000e220000002100 */
[----:B------:R-:W-:Y:S01]  /*a180*/  IMAD.MOV.U32 R181, RZ, RZ, R138 ;  /* 0x000000ffffb57224 */ /* 0x000fe200078e008a */
[----:B------:R-:W-:Y:S01]  /*a190*/  MOV R11, R50 ;  /* 0x00000032000b7202 */ /* 0x000fe20000000f00 */
[----:B------:R-:W-:Y:S01]  /*a1a0*/  IMAD.MOV.U32 R138, RZ, RZ, R243 ;  /* 0x000000ffff8a7224 */ /* 0x000fe200078e00f3 */
[----:B------:R-:W1:Y:S01]  /*a1b0*/  S2R R185, SR_TID.X ;  /* 0x0000000000b97919 */ /* 0x000e620000002100 */
[----:B------:R-:W-:Y:S01]  /*a1c0*/  MOV R37, R101 ;  /* 0x0000006500257202 */ /* 0x000fe20000000f00 */
[C---:B------:R-:W-:Y:S01]  /*a1d0*/  FMUL R19, R244.reuse, 8388608 ;  /* 0x4b000000f4137820 */ /* 0x040fe20000400000 */
[----:B------:R-:W-:Y:S01]  /*a1e0*/  MOV R50, R126 ;  /* 0x0000007e00327202 */ /* 0x000fe20000000f00 */
[----:B------:R-:W2:Y:S01]  /*a1f0*/  S2R R10, SR_CTAID.Y ;  /* 0x00000000000a7919 */ /* 0x000ea20000002600 */
[----:B------:R-:W-:Y:S01]  /*a200*/  MOV R101, R139 ;  /* 0x0000008b00657202 */ /* 0x000fe20000000f00 */
[----:B------:R-:W-:Y:S01]  /*a210*/  IMAD.MOV.U32 R139, RZ, RZ, R108 ;  /* 0x000000ffff8b7224 */ /* 0x000fe200078e006c */
[----:B------:R-:W-:Y:S01]  /*a220*/  MOV R126, R242 ;  /* 0x000000f2007e7202 */ /* 0x000fe20000000f00 */
[----:B------:R-:W-:Y:S01]  /*a230*/  FMUL R196, R245, 8388608 ;  /* 0x4b000000f5c47820 */ /* 0x000fe20000400000 */
[----:B------:R-:W-:Y:S01]  /*a240*/  FSETP.GEU.AND P2, PT, R244, 1.175494350822287508e-38, PT ;  /* 0x00800000f400780b */ /* 0x000fe20003f4e000 */
[----:B------:R-:W-:Y:S01]  /*a250*/  IMAD.MOV.U32 R22, RZ, RZ, R127 ;  /* 0x000000ffff167224 */ /* 0x000fe200078e007f */
[----:B------:R-:W-:Y:S01]  /*a260*/  MOV R177, R103 ;  /* 0x0000006700b17202 */ /* 0x000fe20000000f00 */
[C---:B------:R-:W-:Y:S01]  /*a270*/  FMUL R205, R246.reuse, 8388608 ;  /* 0x4b000000f6cd7820 */ /* 0x040fe20000400000 */
[----:B------:R-:W-:Y:S01]  /*a280*/  FSEL R243, RZ, -23, P2 ;  /* 0xc1b80000fff37808 */ /* 0x000fe20001000000 */
[----:B------:R-:W-:Y:S01]  /*a290*/  IMAD.MOV.U32 R180, RZ, RZ, R106 ;  /* 0x000000ffffb47224 */ /* 0x000fe200078e006a */
[C---:B------:R-:W-:Y:S01]  /*a2a0*/  FSETP.GT.AND P3, PT, |R246|.reuse, 8.50705917302346158658e+37, PT ;  /* 0x7e800000f600780b */ /* 0x040fe20003f64200 */
[----:B------:R-:W-:Y:S01]  /*a2b0*/  IMAD.MOV.U32 R171, RZ, RZ, R102 ;  /* 0x000000ffffab7224 */ /* 0x000fe200078e0066 */
[----:B------:R-:W-:Y:S01]  /*a2c0*/  FSETP.GEU.AND P4, PT, |R246|, 1.175494350822287508e-38, PT ;  /* 0x00800000f600780b */ /* 0x000fe20003f8e200 */
[----:B------:R-:W-:Y:S01]  /*a2d0*/  FMUL R240, R247, 8388608 ;  /* 0x4b000000f7f07820 */ /* 0x000fe20000400000 */
[----:B------:R-:W-:Y:S01]  /*a2e0*/  MOV R35, R97 ;  /* 0x0000006100237202 */ /* 0x000fe20000000f00 */
[----:B------:R-:W-:Y:S01]  /*a2f0*/  IMAD.MOV.U32 R34, RZ, RZ, R96 ;  /* 0x000000ffff227224 */ /* 0x000fe200078e0060 */
[----:B0-----:R-:W-:Y:S01]  /*a300*/  LOP3.LUT R9, R8, 0x3f, RZ, 0xc0, !PT ;  /* 0x0000003f08097812 */ /* 0x001fe200078ec0ff */
[----:B------:R-:W-:Y:S01]  /*a310*/  IMAD.MOV.U32 R169, RZ, RZ, R98 ;  /* 0x000000ffffa97224 */ /* 0x000fe200078e0062 */
[----:B------:R-:W0:Y:S01]  /*a320*/  S2R R8, SR_CTAID.X ;  /* 0x0000000000087919 */ /* 0x000e220000002500 */
[C---:B-1----:R-:W-:Y:S01]  /*a330*/  SHF.L.U32 R2, R185.reuse, 0x5, RZ ;  /* 0x00000005b9027819 */ /* 0x042fe200000006ff */
[----:B------:R-:W-:Y:S01]  /*a340*/  IMAD.SHL.U32 R28, R185, 0x10, RZ ;  /* 0x00000010b91c7824 */ /* 0x000fe200078e00ff */
[----:B------:R-:W-:Y:S01]  /*a350*/  SHF.R.U32.HI R6, RZ, 0x2, R185 ;  /* 0x00000002ff067819 */ /* 0x000fe200000116b9 */
[----:B------:R-:W-:Y:S01]  /*a360*/  IMAD.MOV.U32 R12, RZ, RZ, R42 ;  /* 0x000000ffff0c7224 */ /* 0x000fe200078e002a */
[----:B------:R-:W-:Y:S01]  /*a370*/  FSETP.GEU.AND P5, PT, |R247|, 1.175494350822287508e-38, PT ;  /* 0x00800000f700780b */ /* 0x000fe20003fae200 */
[----:B--2---:R-:W-:Y:S01]  /*a380*/  IMAD R0, R10, c[0x0][0x1c0], RZ ;  /* 0x000070000a007a24 */ /* 0x004fe200078e02ff */
[----:B------:R-:W-:Y:S01]  /*a390*/  LEA R4, R185, R28, 0xd ;  /* 0x0000001cb9047211 */ /* 0x000fe200078e68ff */
[----:B------:R-:W-:Y:S01]  /*a3a0*/  @P3 FMUL R149, R149, 0.25 ;  /* 0x3e80000095953820 */ /* 0x000fe20000400000 */
[----:B------:R-:W-:Y:S01]  /*a3b0*/  MOV R106, R107 ;  /* 0x0000006b006a7202 */ /* 0x000fe20000000f00 */
[----:B------:R-:W-:Y:S01]  /*a3c0*/  @P3 FMUL R148, R148, 0.25 ;  /* 0x3e80000094943820 */ /* 0x000fe20000400000 */
[----:B------:R-:W-:Y:S01]  /*a3d0*/  MOV R33, R69 ;  /* 0x0000004500217202 */ /* 0x000fe20000000f00 */
[----:B------:R-:W-:Y:S01]  /*a3e0*/  @P3 FMUL R145, R145, 0.25 ;  /* 0x3e80000091913820 */ /* 0x000fe20000400000 */
[----:B------:R-:W-:Y:S01]  /*a3f0*/  MOV R168, R71 ;  /* 0x0000004700a87202 */ /* 0x000fe20000000f00 */
[----:B------:R-:W-:Y:S01]  /*a400*/  @P3 FMUL R144, R144, 0.25 ;  /* 0x3e80000090903820 */ /* 0x000fe20000400000 */
[----:B------:R-:W-:Y:S01]  /*a410*/  MOV R170, R99 ;  /* 0x0000006300aa7202 */ /* 0x000fe20000000f00 */
[----:B------:R-:W-:Y:S01]  /*a420*/  @P3 FMUL R141, R141, 0.25 ;  /* 0x3e8000008d8d3820 */ /* 0x000fe20000400000 */
[----:B------:R-:W-:Y:S01]  /*a430*/  FSETP.GT.AND P6, PT, |R248|, 8.50705917302346158658e+37, PT ;  /* 0x7e800000f800780b */ /* 0x000fe20003fc4200 */
[----:B------:R-:W-:Y:S01]  /*a440*/  @P3 FMUL R140, R140, 0.25 ;  /* 0x3e8000008c8c3820 */ /* 0x000fe20000400000 */
[----:B------:R-:W-:Y:S01]  /*a450*/  MOV R13, R43 ;  /* 0x0000002b000d7202 */ /* 0x000fe20000000f00 */
[----:B------:R-:W-:Y:S01]  /*a460*/  @P3 FMUL R133, R133, 0.25 ;  /* 0x3e80000085853820 */ /* 0x000fe20000400000 */
[----:B------:R-:W-:Y:S01]  /*a470*/  MOV R39, R105 ;  /* 0x0000006900277202 */ /* 0x000fe20000000f00 */
[----:B------:R-:W-:Y:S01]  /*a480*/  @P3 FMUL R132, R132, 0.25 ;  /* 0x3e80000084843820 */ /* 0x000fe20000400000 */
[----:B------:R-:W-:Y:S01]  /*a490*/  MOV R176, R109 ;  /* 0x0000006d00b07202 */ /* 0x000fe20000000f00 */
[----:B0-----:R-:W-:Y:S01]  /*a4a0*/  IMAD R8, R8, 0x40, R9 ;  /* 0x0000004008087824 */ /* 0x001fe200078e0209 */
[----:B------:R-:W-:Y:S01]  /*a4b0*/  MOV R179, R113 ;  /* 0x0000007100b37202 */ /* 0x000fe20000000f00 */
[----:B------:R-:W0:Y:S01]  /*a4c0*/  S2R R9, SR_TID.X ;  /* 0x0000000000097919 */ /* 0x000e220000002100 */
[----:B------:R-:W-:Y:S01]  /*a4d0*/  @P3 FMUL R129, R129, 0.25 ;  /* 0x3e80000081813820 */ /* 0x000fe20000400000 */
[----:B------:R-:W-:Y:S01]  /*a4e0*/  MOV R15, R74 ;  /* 0x0000004a000f7202 */ /* 0x000fe20000000f00 */
[----:B------:R-:W-:Y:S01]  /*a4f0*/  IMAD R3, R8, c[0x0][0x1c4], RZ ;  /* 0x0000710008037a24 */ /* 0x000fe200078e02ff */
[----:B------:R-:W-:Y:S01]  /*a500*/  LOP3.LUT R8, R2, 0x60, RZ, 0xc0, !PT ;  /* 0x0000006002087812 */ /* 0x000fe200078ec0ff */
[C---:B------:R-:W-:Y:S01]  /*a510*/  IMAD.SHL.U32 R2, R0.reuse, 0x2, RZ ;  /* 0x0000000200027824 */ /* 0x040fe200078e00ff */
[----:B------:R-:W-:Y:S01]  /*a520*/  MOV R27, R79 ;  /* 0x0000004f001b7202 */ /* 0x000fe20000000f00 */
[----:B------:R-:W-:Y:S01]  /*a530*/  IMAD.HI R0, R0, 0x2, RZ ;  /* 0x0000000200007827 */ /* 0x000fe200078e02ff */
[C---:B------:R-:W-:Y:S01]  /*a540*/  SHF.L.U32 R5, R3.reuse, 0x1, RZ ;  /* 0x0000000103057819 */ /* 0x040fe200000006ff */
[----:B------:R-:W-:Y:S01]  /*a550*/  BAR.SYNC.DEFER_BLOCKING 0x0 ;  /* 0x0000000000007b1d */ /* 0x000fe20000010000 */
[----:B------:R-:W-:Y:S01]  /*a560*/  MOV R25, R76 ;  /* 0x0000004c00197202 */ /* 0x000fe20000000f00 */
[----:B------:R-:W-:Y:S01]  /*a570*/  IMAD.HI R7, R3, 0x2, RZ ;  /* 0x0000000203077827 */ /* 0x000fe200078e02ff */
[----:B------:R-:W-:-:S02]  /*a580*/  IADD3 R2, P0, P1, R5, c[0x0][0x178], R2 ;  /* 0x00005e0005027a10 */ /* 0x000fc4000791e002 */
[----:B------:R-:W-:Y:S01]  /*a590*/  MOV R31, R88 ;  /* 0x00000058001f7202 */ /* 0x000fe20000000f00 */
[----:B------:R-:W-:Y:S01]  /*a5a0*/  FMUL R5, R138, 8388608 ;  /* 0x4b0000008a057820 */ /* 0x000fe20000400000 */
[----:B------:R-:W-:Y:S01]  /*a5b0*/  IADD3.X R0, R7, c[0x0][0x17c], R0, P0, P1 ;  /* 0x00005f0007007a10 */ /* 0x000fe200007e2400 */
[----:B------:R-:W-:Y:S01]  /*a5c0*/  @P3 FMUL R128, R128, 0.25 ;  /* 0x3e80000080803820 */ /* 0x000fe20000400000 */
[----:B------:R-:W-:Y:S01]  /*a5d0*/  FSETP.GEU.AND P0, PT, R138, 1.175494350822287508e-38, PT ;  /* 0x008000008a00780b */ /* 0x000fe20003f0e000 */
[----:B------:R-:W-:Y:S01]  /*a5e0*/  @P3 FMUL R125, R125, 0.25 ;  /* 0x3e8000007d7d3820 */ /* 0x000fe20000400000 */
[----:B------:R-:W-:Y:S01]  /*a5f0*/  FSETP.GEU.AND P1, PT, R126, 1.175494350822287508e-38, PT ;  /* 0x008000007e00780b */ /* 0x000fe20003f2e000 */
[----:B------:R-:W-:Y:S01]  /*a600*/  @P3 FMUL R124, R124, 0.25 ;  /* 0x3e8000007c7c3820 */ /* 0x000fe20000400000 */
[----:B------:R-:W-:Y:S01]  /*a610*/  FSEL R108, RZ, -23, P0 ;  /* 0xc1b80000ff6c7808 */ /* 0x000fe20000000000 */
[----:B------:R-:W-:Y:S01]  /*a620*/  @P3 FMUL R121, R121, 0.25 ;  /* 0x3e80000079793820 */ /* 0x000fe20000400000 */
[----:B0-----:R-:W-:Y:S01]  /*a630*/  LOP3.LUT R10, R9, 0xe0, RZ, 0xc0, !PT ;  /* 0x000000e0090a7812 */ /* 0x001fe200078ec0ff */
[----:B------:R-:W-:Y:S01]  /*a640*/  @P3 FMUL R120, R120, 0.25 ;  /* 0x3e80000078783820 */ /* 0x000fe20000400000 */
[----:B------:R-:W-:Y:S01]  /*a650*/  LOP3.LUT R9, R4, 0xc7f0, RZ, 0xc0, !PT ;  /* 0x0000c7f004097812 */ /* 0x000fe200078ec0ff */
[----:B------:R-:W-:Y:S01]  /*a660*/  @P3 FMUL R117, R117, 0.25 ;  /* 0x3e80000075753820 */ /* 0x000fe20000400000 */
[----:B------:R-:W-:Y:S01]  /*a670*/  FSEL R4, R5, R138, !P0 ;  /* 0x0000008a05047208 */ /* 0x000fe20004000000 */
[----:B------:R-:W-:Y:S01]  /*a680*/  FMUL R5, R126, 8388608 ;  /* 0x4b0000007e057820 */ /* 0x000fe20000400000 */
[----:B------:R-:W-:Y:S01]  /*a690*/  FSETP.GT.AND P0, PT, |R245|, 8.50705917302346158658e+37, PT ;  /* 0x7e800000f500780b */ /* 0x000fe20003f04200 */
[----:B------:R-:W-:Y:S01]  /*a6a0*/  @P3 FMUL R116, R116, 0.25 ;  /* 0x3e80000074743820 */ /* 0x000fe20000400000 */
[----:B------:R-:W-:Y:S01]  /*a6b0*/  LOP3.LUT R3, R9, 0x20, R6, 0x78, !PT ;  /* 0x0000002009037812 */ /* 0x000fe200078e7806 */
[----:B------:R-:W-:Y:S01]  /*a6c0*/  @!P4 FMUL R120, R120, 16777216 ;  /* 0x4b8000007878c820 */ /* 0x000fe20000400000 */
[----:B------:R-:W-:Y:S01]  /*a6d0*/  FSEL R6, R19, R244, !P2 ;  /* 0x000000f413067208 */ /* 0x000fe20005000000 */
[----:B------:R-:W-:Y:S01]  /*a6e0*/  IMAD.MOV.U32 R7, RZ, RZ, R70 ;  /* 0x000000ffff077224 */ /* 0x000fe200078e0046 */
[----:B------:R-:W-:Y:S01]  /*a6f0*/  FSETP.GEU.AND P2, PT, |R245|, 1.175494350822287508e-38, PT ;  /* 0x00800000f500780b */ /* 0x000fe20003f4e200 */
[----:B------:R-:W-:Y:S01]  /*a700*/  IMAD R8, R10, 0x40, R8 ;  /* 0x000000400a087824 */ /* 0x000fe200078e0208 */
[----:B------:R-:W-:Y:S01]  /*a710*/  FSEL R5, R5, R126, !P1 ;  /* 0x0000007e05057208 */ /* 0x000fe20004800000 */
[----:B------:R-:W-:Y:S01]  /*a720*/  IMAD.MOV.U32 R10, RZ, RZ, R49 ;  /* 0x000000ffff0a7224 */ /* 0x000fe200078e0031 */
[----:B------:R-:W-:Y:S01]  /*a730*/  FSEL R103, RZ, -23, P1 ;  /* 0xc1b80000ff677808 */ /* 0x000fe20000800000 */
[----:B------:R-:W-:Y:S01]  /*a740*/  IMAD.MOV.U32 R32, RZ, RZ, R68 ;  /* 0x000000ffff207224 */ /* 0x000fe200078e0044 */
[----:B------:R-:W-:Y:S01]  /*a750*/  FSETP.GEU.AND P1, PT, R245, 1.175494350822287508e-38, PT ;  /* 0x00800000f500780b */ /* 0x000fe20003f2e000 */
[----:B------:R-:W-:Y:S01]  /*a760*/  @P0 FMUL R151, R151, 0.25 ;  /* 0x3e80000097970820 */ /* 0x000fe20000400000 */
[----:B------:R-:W-:Y:S01]  /*a770*/  IADD3 R127, R4, -0x3f3504f3, RZ ;  /* 0xc0cafb0d047f7810 */ /* 0x000fe20007ffe0ff */
[----:B------:R-:W-:Y:S01]  /*a780*/  @P0 FMUL R150, R150, 0.25 ;  /* 0x3e80000096960820 */ /* 0x000fe20000400000 */
[----:B------:R-:W-:Y:S01]  /*a790*/  FSEL R196, R196, R245, !P1 ;  /* 0x000000f5c4c47208 */ /* 0x000fe20004800000 */
[----:B------:R-:W-:Y:S01]  /*a7a0*/  @P0 FMUL R147, R147, 0.25 ;  /* 0x3e80000093930820 */ /* 0x000fe20000400000 */
[----:B------:R-:W-:Y:S01]  /*a7b0*/  IADD3 R102, R5, -0x3f3504f3, RZ ;  /* 0xc0cafb0d05667810 */ /* 0x000fe20007ffe0ff */
[----:B------:R-:W-:Y:S01]  /*a7c0*/  @P0 FMUL R146, R146, 0.25 ;  /* 0x3e80000092920820 */ /* 0x000fe20000400000 */
[----:B------:R-:W-:Y:S01]  /*a7d0*/  IADD3 R107, R6, -0x3f3504f3, RZ ;  /* 0xc0cafb0d066b7810 */ /* 0x000fe20007ffe0ff */
[----:B------:R-:W-:Y:S01]  /*a7e0*/  @P0 FMUL R143, R143, 0.25 ;  /* 0x3e8000008f8f0820 */ /* 0x000fe20000400000 */
[----:B------:R-:W-:Y:S01]  /*a7f0*/  LOP3.LUT R127, R127, 0xff800000, RZ, 0xc0, !PT ;  /* 0xff8000007f7f7812 */ /* 0x000fe200078ec0ff */
[----:B------:R-:W-:Y:S01]  /*a800*/  @P0 FMUL R142, R142, 0.25 ;  /* 0x3e8000008e8e0820 */ /* 0x000fe20000400000 */
[----:B------:R-:W-:Y:S01]  /*a810*/  LOP3.LUT R102, R102, 0xff800000, RZ, 0xc0, !PT ;  /* 0xff80000066667812 */ /* 0x000fe200078ec0ff */
[----:B------:R-:W-:Y:S01]  /*a820*/  @P0 FMUL R135, R135, 0.25 ;  /* 0x3e80000087870820 */ /* 0x000fe20000400000 */
[----:B------:R-:W-:Y:S01]  /*a830*/  LOP3.LUT R107, R107, 0xff800000, RZ, 0xc0, !PT ;  /* 0xff8000006b6b7812 */ /* 0x000fe200078ec0ff */
[----:B------:R-:W-:Y:S01]  /*a840*/  @P0 FMUL R134, R134, 0.25 ;  /* 0x3e80000086860820 */ /* 0x000fe20000400000 */
[----:B------:R0:W-:Y:S01]  /*a850*/  I2F R17, R127 ;  /* 0x0000007f00117306 */ /* 0x0001e20000201400 */
[----:B------:R-:W-:Y:S01]  /*a860*/  @P0 FMUL R131, R131, 0.25 ;  /* 0x3e80000083830820 */ /* 0x000fe20000400000 */
[----:B------:R-:W-:Y:S01]  /*a870*/  MOV R9, R48 ;  /* 0x0000003000097202 */ /* 0x000fe20000000f00 */
[----:B------:R-:W-:Y:S01]  /*a880*/  @P0 FMUL R130, R130, 0.25 ;  /* 0x3e80000082820820 */ /* 0x000fe20000400000 */
[----:B------:R-:W-:Y:S01]  /*a890*/  MOV R251, 0x3dc6b27f ;  /* 0x3dc6b27f00fb7802 */ /* 0x000fe20000000f00 */
[----:B------:R-:W-:Y:S01]  /*a8a0*/  @P0 FMUL R22, R22, 0.25 ;  /* 0x3e80000016160820 */ /* 0x000fe20000400000 */
[----:B------:R-:W-:Y:S01]  /*a8b0*/  LOP3.LUT R252, R185, 0x18, RZ, 0xc0, !PT ;  /* 0x00000018b9fc7812 */ /* 0x000fe200078ec0ff */
[----:B------:R-:W-:Y:S01]  /*a8c0*/  @P0 FMUL R245, R245, 0.25 ;  /* 0x3e800000f5f50820 */ /* 0x000fe20000400000 */
[----:B------:R-:W-:Y:S01]  /*a8d0*/  I2F R16, R102 ;  /* 0x0000006600107306 */ /* 0x000fe20000201400 */
[----:B------:R-:W-:Y:S01]  /*a8e0*/  @P0 FMUL R50, R50, 0.25 ;  /* 0x3e80000032320820 */ /* 0x000fe20000400000 */
[----:B0-----:R-:W-:Y:S01]  /*a8f0*/  IADD3 R127, R4, -R127, RZ ;  /* 0x8000007f047f7210 */ /* 0x001fe20007ffe0ff */
[----:B------:R-:W-:Y:S01]  /*a900*/  @P0 FMUL R123, R123, 0.25 ;  /* 0x3e8000007b7b0820 */ /* 0x000fe20000400000 */
[----:B------:R-:W-:Y:S01]  /*a910*/  LOP3.LUT R208, R3, 0x40, RZ, 0x3c, !PT ;  /* 0x0000004003d07812 */ /* 0x000fe200078e3cff */
[----:B------:R-:W-:-:S02]  /*a920*/  @P0 FMUL R122, R122, 0.25 ;  /* 0x3e8000007a7a0820 */ /* 0x000fc40000400000 */
[----:B------:R-:W-:Y:S01]  /*a930*/  @P0 FMUL R119, R119, 0.25 ;  /* 0x3e80000077770820 */ /* 0x000fe20000400000 */
[----:B------:R0:W-:Y:S01]  /*a940*/  I2F R18, R107 ;  /* 0x0000006b00127306 */ /* 0x0001e20000201400 */
[----:B------:R-:W-:Y:S01]  /*a950*/  @P0 FMUL R118, R118, 0.25 ;  /* 0x3e80000076760820 */ /* 0x000fe20000400000 */
[----:B------:R-:W-:Y:S01]  /*a960*/  FSETP.GT.AND P0, PT, |R247|, 8.50705917302346158658e+37, PT ;  /* 0x7e800000f700780b */ /* 0x000fe20003f04200 */
[----:B------:R-:W-:Y:S02]  /*a970*/  @!P2 FMUL R245, R245, 16777216 ;  /* 0x4b800000f5f5a820 */ /* 0x000fe40000400000 */
[----:B------:R-:W-:Y:S02]  /*a980*/  @!P2 FMUL R151, R151, 16777216 ;  /* 0x4b8000009797a820 */ /* 0x000fe40000400000 */
[----:B------:R-:W-:Y:S01]  /*a990*/  @!P2 FMUL R150, R150, 16777216 ;  /* 0x4b8000009696a820 */ /* 0x000fe20000400000 */
[----:B------:R-:W-:Y:S01]  /*a9a0*/  MUFU.RCP R69, R245 ;  /* 0x000000f500457308 */ /* 0x000fe20000001000 */
[----:B------:R-:W-:Y:S01]  /*a9b0*/  @!P2 FMUL R147, R147, 16777216 ;  /* 0x4b8000009393a820 */ /* 0x000fe20000400000 */
[----:B0-----:R-:W-:Y:S01]  /*a9c0*/  IADD3 R107, R6, -R107, RZ ;  /* 0x8000006b066b7210 */ /* 0x001fe20007ffe0ff */
[----:B------:R-:W-:-:S02]  /*a9d0*/  @!P2 FMUL R146, R146, 16777216 ;  /* 0x4b8000009292a820 */ /* 0x000fc40000400000 */
[----:B------:R-:W-:Y:S02]  /*a9e0*/  @!P2 FMUL R143, R143, 16777216 ;  /* 0x4b8000008f8fa820 */ /* 0x000fe40000400000 */
[----:B------:R-:W-:Y:S02]  /*a9f0*/  @!P2 FMUL R142, R142, 16777216 ;  /* 0x4b8000008e8ea820 */ /* 0x000fe40000400000 */
[----:B------:R-:W-:Y:S02]  /*aa00*/  @!P2 FMUL R135, R135, 16777216 ;  /* 0x4b8000008787a820 */ /* 0x000fe40000400000 */
[----:B------:R-:W-:Y:S02]  /*aa10*/  @!P2 FMUL R134, R134, 16777216 ;  /* 0x4b8000008686a820 */ /* 0x000fe40000400000 */
[----:B------:R-:W-:Y:S02]  /*aa20*/  @!P2 FMUL R131, R131, 16777216 ;  /* 0x4b8000008383a820 */ /* 0x000fe40000400000 */
[----:B------:R-:W-:-:S02]  /*aa30*/  @!P2 FMUL R130, R130, 16777216 ;  /* 0x4b8000008282a820 */ /* 0x000fc40000400000 */
[----:B------:R-:W-:Y:S02]  /*aa40*/  @!P2 FMUL R22, R22, 16777216 ;  /* 0x4b8000001616a820 */ /* 0x000fe40000400000 */
[----:B------:R-:W-:Y:S02]  /*aa50*/  @!P2 FMUL R50, R50, 16777216 ;  /* 0x4b8000003232a820 */ /* 0x000fe40000400000 */
[----:B------:R-:W-:Y:S02]  /*aa60*/  @!P2 FMUL R123, R123, 16777216 ;  /* 0x4b8000007b7ba820 */ /* 0x000fe40000400000 */
[----:B------:R-:W-:Y:S02]  /*aa70*/  @!P2 FMUL R122, R122, 16777216 ;  /* 0x4b8000007a7aa820 */ /* 0x000fe40000400000 */
[----:B------:R-:W-:Y:S02]  /*aa80*/  @!P2 FMUL R119, R119, 16777216 ;  /* 0x4b8000007777a820 */ /* 0x000fe40000400000 */
[----:B------:R-:W-:Y:S01]  /*aa90*/  @!P2 FMUL R118, R118, 16777216 ;  /* 0x4b8000007676a820 */ /* 0x000fe20000400000 */
[----:B------:R-:W-:Y:S01]  /*aaa0*/  FSETP.GEU.AND P2, PT, R246, 1.175494350822287508e-38, PT ;  /* 0x00800000f600780b */ /* 0x000fe20003f4e000 */
[----:B------:R-:W-:-:S02]  /*aab0*/  @P0 FMUL R155, R155, 0.25 ;  /* 0x3e8000009b9b0820 */ /* 0x000fc40000400000 */
[----:B------:R-:W-:Y:S01]  /*aac0*/  @P0 FMUL R154, R154, 0.25 ;  /* 0x3e8000009a9a0820 */ /* 0x000fe20000400000 */
[----:B------:R-:W-:Y:S01]  /*aad0*/  FSEL R205, R205, R246, !P2 ;  /* 0x000000f6cdcd7208 */ /* 0x000fe20005000000 */
[----:B------:R-:W-:Y:S01]  /*aae0*/  @P3 FMUL R246, R246, 0.25 ;  /* 0x3e800000f6f63820 */ /* 0x000fe20000400000 */
[----:B------:R-:W-:Y:S01]  /*aaf0*/  FSETP.GEU.AND P3, PT, R247, 1.175494350822287508e-38, PT ;  /* 0x00800000f700780b */ /* 0x000fe20003f6e000 */
[----:B------:R-:W-:Y:S02]  /*ab00*/  @P0 FMUL R115, R115, 0.25 ;  /* 0x3e80000073730820 */ /* 0x000fe40000400000 */
[----:B------:R-:W-:Y:S01]  /*ab10*/  @!P4 FMUL R246, R246, 16777216 ;  /* 0x4b800000f6f6c820 */ /* 0x000fe20000400000 */
[----:B------:R-:W-:Y:S01]  /*ab20*/  FSEL R240, R240, R247, !P3 ;  /* 0x000000f7f0f07208 */ /* 0x000fe20005800000 */
[----:B------:R-:W-:Y:S02]  /*ab30*/  @P0 FMUL R247, R247, 0.25 ;  /* 0x3e800000f7f70820 */ /* 0x000fe40000400000 */
[----:B------:R-:W0:Y:S01]  /*ab40*/  MUFU.RCP R97, R246 ;  /* 0x000000f600617308 */ /* 0x000e220000001000 */
[----:B------:R-:W-:-:S02]  /*ab50*/  @P0 FMUL R114, R114, 0.25 ;  /* 0x3e80000072720820 */ /* 0x000fc40000400000 */
[----:B------:R-:W-:Y:S02]  /*ab60*/  @!P5 FMUL R247, R247, 16777216 ;  /* 0x4b800000f7f7d820 */ /* 0x000fe40000400000 */
[----:B------:R-:W-:Y:S02]  /*ab70*/  @P0 FMUL R111, R111, 0.25 ;  /* 0x3e8000006f6f0820 */ /* 0x000fe40000400000 */
[----:B------:R-:W-:Y:S02]  /*ab80*/  @P0 FMUL R110, R110, 0.25 ;  /* 0x3e8000006e6e0820 */ /* 0x000fe40000400000 */
[----:B------:R-:W-:Y:S02]  /*ab90*/  @P0 FMUL R101, R101, 0.25 ;  /* 0x3e80000065650820 */ /* 0x000fe40000400000 */
[----:B------:R-:W-:Y:S02]  /*aba0*/  @P0 FMUL R181, R181, 0.25 ;  /* 0x3e800000b5b50820 */ /* 0x000fe40000400000 */
[----:B------:R-:W-:-:S02]  /*abb0*/  @P0 FMUL R106, R106, 0.25 ;  /* 0x3e8000006a6a0820 */ /* 0x000fc40000400000 */
[----:B------:R-:W-:Y:S02]  /*abc0*/  @P0 FMUL R180, R180, 0.25 ;  /* 0x3e800000b4b40820 */ /* 0x000fe40000400000 */
[----:B0-----:R-:W-:Y:S02]  /*abd0*/  FMUL R96, R97, R120 ;  /* 0x0000007861607220 */ /* 0x001fe40000400000 */
[----:B------:R-:W0:Y:S01]  /*abe0*/  MUFU.RCP R120, R247 ;  /* 0x000000f700787308 */ /* 0x000e220000001000 */
[----:B------:R-:W-:Y:S02]  /*abf0*/  @P0 FMUL R177, R177, 0.25 ;  /* 0x3e800000b1b10820 */ /* 0x000fe40000400000 */
[----:B------:R-:W-:Y:S02]  /*ac00*/  @P0 FMUL R171, R171, 0.25 ;  /* 0x3e800000abab0820 */ /* 0x000fe40000400000 */
[----:B------:R-:W-:Y:S02]  /*ac10*/  @P0 FMUL R170, R170, 0.25 ;  /* 0x3e800000aaaa0820 */ /* 0x000fe40000400000 */
[----:B------:R-:W-:-:S02]  /*ac20*/  @P0 FMUL R169, R169, 0.25 ;  /* 0x3e800000a9a90820 */ /* 0x000fc40000400000 */
[----:B------:R-:W-:Y:S02]  /*ac30*/  @P0 FMUL R168, R168, 0.25 ;  /* 0x3e800000a8a80820 */ /* 0x000fe40000400000 */
[----:B------:R-:W-:Y:S01]  /*ac40*/  @P0 FMUL R7, R7, 0.25 ;  /* 0x3e80000007070820 */ /* 0x000fe20000400000 */
[----:B------:R-:W-:Y:S01]  /*ac50*/  FSETP.GEU.AND P0, PT, R249, 1.175494350822287508e-38, PT ;  /* 0x00800000f900780b */ /* 0x000fe20003f0e000 */
        /* <DEDUP_REMOVED lines=16> */
[----:B------:R-:W-:Y:S01]  /*ad60*/  FSETP.GEU.AND P5, PT, |R248|, 1.175494350822287508e-38, PT ;  /* 0x00800000f800780b */ /* 0x000fe20003fae200 */
[----:B------:R-:W-:-:S02]  /*ad70*/  FFMA.FTZ R108, R17, 1.1920928955078125e-07, R108 ;  /* 0x34000000116c7823 */ /* 0x000fc4000001006c */
[----:B------:R-:W-:Y:S02]  /*ad80*/  FFMA.FTZ R103, R16, 1.1920928955078125e-07, R103 ;  /* 0x3400000010677823 */ /* 0x000fe40000010067 */
[----:B------:R-:W-:Y:S02]  /*ad90*/  FFMA.FTZ R243, R18, 1.1920928955078125e-07, R243 ;  /* 0x3400000012f37823 */ /* 0x000fe400000100f3 */
        /* <DEDUP_REMOVED lines=30> */
[----:B------:R-:W-:Y:S01]  /*af80*/  @!P4 FMUL R116, R116, 16777216 ;  /* 0x4b8000007474c820 */ /* 0x000fe20000400000 */
[C---:B------:R-:W-:Y:S01]  /*af90*/  FSETP.GEU.AND P4, PT, R248.reuse, 1.175494350822287508e-38, PT ;  /* 0x00800000f800780b */ /* 0x040fe20003f8e000 */
[----:B------:R-:W-:Y:S02]  /*afa0*/  FMUL R118, R248, 8388608 ;  /* 0x4b000000f8767820 */ /* 0x000fe40000400000 */
[----:B------:R-:W-:Y:S02]  /*afb0*/  IMAD.MOV.U32 R26, RZ, RZ, R78 ;  /* 0x000000ffff1a7224 */ /* 0x000fe400078e004e */
[----:B------:R-:W-:-:S02]  /*afc0*/  IMAD.MOV.U32 R36, RZ, RZ, R100 ;  /* 0x000000ffff247224 */ /* 0x000fc400078e0064 */
[----:B------:R-:W-:Y:S02]  /*afd0*/  IMAD.MOV.U32 R38, RZ, RZ, R104 ;  /* 0x000000ffff267224 */ /* 0x000fe400078e0068 */
[----:B------:R-:W-:Y:S02]  /*afe0*/  IMAD.MOV.U32 R178, RZ, RZ, R112 ;  /* 0x000000ffffb27224 */ /* 0x000fe400078e0070 */
[----:B------:R-:W-:Y:S02]  /*aff0*/  FMUL R78, R97, R117 ;  /* 0x00000075614e7220 */ /* 0x000fe40000400000 */
[----:B0-----:R-:W-:Y:S01]  /*b000*/  FMUL R117, R120, R7 ;  /* 0x0000000778757220 */ /* 0x001fe20000400000 */
[----:B------:R-:W-:Y:S01]  /*b010*/  FSEL R7, R118, R248, !P4 ;  /* 0x000000f876077208 */ /* 0x000fe20006000000 */
[----:B------:R-:W-:Y:S02]  /*b020*/  @P6 FMUL R153, R153, 0.25 ;  /* 0x3e80000099996820 */ /* 0x000fe40000400000 */
[----:B------:R-:W-:-:S02]  /*b030*/  @P6 FMUL R152, R152, 0.25 ;  /* 0x3e80000098986820 */ /* 0x000fc40000400000 */
[----:B------:R-:W-:Y:S02]  /*b040*/  @P6 FMUL R179, R179, 0.25 ;  /* 0x3e800000b3b36820 */ /* 0x000fe40000400000 */
[----:B------:R-:W-:Y:S02]  /*b050*/  @P6 FMUL R178, R178, 0.25 ;  /* 0x3e800000b2b26820 */ /* 0x000fe40000400000 */
[----:B------:R-:W-:Y:S02]  /*b060*/  @P6 FMUL R176, R176, 0.25 ;  /* 0x3e800000b0b06820 */ /* 0x000fe40000400000 */
[----:B------:R-:W-:Y:S02]  /*b070*/  @P6 FMUL R139, R139, 0.25 ;  /* 0x3e8000008b8b6820 */ /* 0x000fe40000400000 */
        /* <DEDUP_REMOVED lines=10> */
[----:B------:R-:W-:Y:S01]  /*b120*/  @P6 FMUL R32, R32, 0.25 ;  /* 0x3e80000020206820 */ /* 0x000fe20000400000 */
[----:B------:R-:W-:Y:S01]  /*b130*/  FSETP.GT.AND P6, PT, |R249|, 8.50705917302346158658e+37, PT ;  /* 0x7e800000f900780b */ /* 0x000fe20003fc4200 */
        /* <DEDUP_REMOVED lines=16> */
[----:B------:R-:W-:Y:S01]  /*b240*/  @!P5 FMUL R32, R32, 16777216 ;  /* 0x4b8000002020d820 */ /* 0x000fe20000400000 */
[C---:B------:R-:W-:Y:S01]  /*b250*/  FSETP.GEU.AND P5, PT, |R249|.reuse, 1.175494350822287508e-38, PT ;  /* 0x00800000f900780b */ /* 0x040fe20003fae200 */
[----:B------:R-:W-:Y:S02]  /*b260*/  FMUL R242, R249, 8388608 ;  /* 0x4b000000f9f27820 */ /* 0x000fe40000400000 */
[----:B------:R-:W-:Y:S02]  /*b270*/  IMAD.MOV.U32 R24, RZ, RZ, R75 ;  /* 0x000000ffff187224 */ /* 0x000fe400078e004b */
[----:B------:R-:W-:Y:S01]  /*b280*/  IMAD.MOV.U32 R30, RZ, RZ, R87 ;  /* 0x000000ffff1e7224 */ /* 0x000fe200078e0057 */
[----:B------:R-:W-:Y:S01]  /*b290*/  FSEL R242, R242, R249, !P0 ;  /* 0x000000f9f2f27208 */ /* 0x000fe20004000000 */
        /* <DEDUP_REMOVED lines=16> */
[----:B------:R-:W-:Y:S01]  /*b3a0*/  @P6 FMUL R166, R166, 0.25 ;  /* 0x3e800000a6a66820 */ /* 0x000fe20000400000 */
[----:B------:R-:W-:Y:S01]  /*b3b0*/  FSETP.GT.AND P6, PT, |R244|, 8.50705917302346158658e+37, PT ;  /* 0x7e800000f400780b */ /* 0x000fe20003fc4200 */
        /* <DEDUP_REMOVED lines=17> */
[----:B------:R-:W-:Y:S01]  /*b4d0*/  FSETP.GEU.AND P5, PT, |R244|, 1.175494350822287508e-38, PT ;  /* 0x00800000f400780b */ /* 0x000fe20003fae200 */
[----:B------:R-:W-:Y:S02]  /*b4e0*/  IMAD.MOV.U32 R14, RZ, RZ, R73 ;  /* 0x000000ffff0e7224 */ /* 0x000fe400078e0049 */
        /* <DEDUP_REMOVED lines=21> */
[----:B------:R-:W-:Y:S01]  /*b640*/  @!P5 FMUL R89, R89, 16777216 ;  /* 0x4b8000005959d820 */ /* 0x000fe20000400000 */
[----:B------:R-:W-:Y:S01]  /*b650*/  MUFU.RCP R244, R244 ;  /* 0x000000f400f47308 */ /* 0x000fe20000001000 */
        /* <DEDUP_REMOVED lines=13> */
[----:B------:R-:W-:Y:S01]  /*b730*/  FSETP.GEU.AND P5, PT, |R126|, 1.175494350822287508e-38, PT ;  /* 0x008000007e00780b */ /* 0x000fe20003fae200 */
        /* <DEDUP_REMOVED lines=16> */
[----:B------:R-:W-:Y:S01]  /*b840*/  @P6 FMUL R66, R66, 0.25 ;  /* 0x3e80000042426820 */ /* 0x000fe20000400000 */
[----:B------:R-:W-:Y:S01]  /*b850*/  FSETP.GT.AND P6, PT, |R138|, 8.50705917302346158658e+37, PT ;  /* 0x7e8000008a00780b */ /* 0x000fe20003fc4200 */
[----:B------:R-:W-:Y:S02]  /*b860*/  FMUL R74, R97, R133 ;  /* 0x00000085614a7220 */ /* 0x000fe40000400000 */
[----:B------:R-:W-:Y:S01]  /*b870*/  @!P5 FMUL R126, R126, 16777216 ;  /* 0x4b8000007e7ed820 */ /* 0x000fe20000400000 */
[----:B------:R-:W0:Y:S01]  /*b880*/  MUFU.RCP R133, R248 ;  /* 0x000000f800857308 */ /* 0x000e220000001000 */
        /* <DEDUP_REMOVED lines=16> */
[----:B------:R-:W-:Y:S01]  /*b990*/  @!P5 FMUL R66, R66, 16777216 ;  /* 0x4b8000004242d820 */ /* 0x000fe20000400000 */
[C---:B------:R-:W-:Y:S01]  /*b9a0*/  FSETP.GEU.AND P5, PT, |R138|.reuse, 1.175494350822287508e-38, PT ;  /* 0x008000008a00780b */ /* 0x040fe20003fae200 */
[----:B------:R-:W-:Y:S02]  /*b9b0*/  @P6 FMUL R138, R138, 0.25 ;  /* 0x3e8000008a8a6820 */ /* 0x000fe40000400000 */
[----:B------:R-:W-:Y:S02]  /*b9c0*/  FMUL R94, R97, R128 ;  /* 0x00000080615e7220 */ /* 0x000fe40000400000 */
[----:B0-----:R-:W-:Y:S02]  /*b9d0*/  FMUL R128, R133, R33 ;  /* 0x0000002185807220 */ /* 0x001fe40000400000 */
[----:B------:R-:W0:Y:S01]  /*b9e0*/  MUFU.RCP R33, R249 ;  /* 0x000000f900217308 */ /* 0x000e220000001000 */
[----:B------:R-:W-:Y:S02]  /*b9f0*/  @P6 FMUL R160, R160, 0.25 ;  /* 0x3e800000a0a06820 */ /* 0x000fe40000400000 */
[----:B------:R-:W-:-:S02]  /*ba00*/  @P6 FMUL R40, R40, 0.25 ;  /* 0x3e80000028286820 */ /* 0x000fc40000400000 */
[----:B------:R-:W-:Y:S02]  /*ba10*/  @P6 FMUL R44, R44, 0.25 ;  /* 0x3e8000002c2c6820 */ /* 0x000fe40000400000 */
[----:B------:R-:W-:Y:S02]  /*ba20*/  @!P5 FMUL R138, R138, 16777216 ;  /* 0x4b8000008a8ad820 */ /* 0x000fe40000400000 */
[----:B------:R-:W-:Y:S02]  /*ba30*/  @P6 FMUL R9, R9, 0.25 ;  /* 0x3e80000009096820 */ /* 0x000fe40000400000 */
[----:B------:R-:W-:Y:S02]  /*ba40*/  @!P5 FMUL R160, R160, 16777216 ;  /* 0x4b800000a0a0d820 */ /* 0x000fe40000400000 */
[----:B------:R-:W1:Y:S01]  /*ba50*/  MUFU.RCP R138, R138 ;  /* 0x0000008a008a7308 */ /* 0x000e620000001000 */
[----:B------:R-:W-:Y:S02]  /*ba60*/  @!P5 FMUL R40, R40, 16777216 ;  /* 0x4b8000002828d820 */ /* 0x000fe40000400000 */
[----:B------:R-:W-:-:S02]  /*ba70*/  FMUL R122, R133, R39 ;  /* 0x00000027857a7220 */ /* 0x000fc40000400000 */
[C---:B0-----:R-:W-:Y:S02]  /*ba80*/  FMUL R39, R33.reuse, R82 ;  /* 0x0000005221277220 */ /* 0x041fe40000400000 */
[----:B------:R-:W-:Y:S02]  /*ba90*/  FMUL R82, R33, R27 ;  /* 0x0000001b21527220 */ /* 0x000fe40000400000 */
[----:B------:R-:W-:Y:S02]  /*baa0*/  @P6 FMUL R45, R45, 0.25 ;  /* 0x3e8000002d2d6820 */ /* 0x000fe40000400000 */
[----:B------:R-:W-:Y:S02]  /*bab0*/  @P6 FMUL R10, R10, 0.25 ;  /* 0x3e8000000a0a6820 */ /* 0x000fe40000400000 */
[----:B------:R-:W-:Y:S02]  /*bac0*/  @!P5 FMUL R44, R44, 16777216 ;  /* 0x4b8000002c2cd820 */ /* 0x000fe40000400000 */
[----:B------:R-:W-:-:S02]  /*bad0*/  @!P5 FMUL R9, R9, 16777216 ;  /* 0x4b8000000909d820 */ /* 0x000fc40000400000 */
[C---:B-1----:R-:W-:Y:S02]  /*bae0*/  FMUL R27, R138.reuse, R160 ;  /* 0x000000a08a1b7220 */ /* 0x042fe40000400000 */
[----:B------:R-:W-:Y:S02]  /*baf0*/  FMUL R40, R138, R40 ;  /* 0x000000288a287220 */ /* 0x000fe40000400000 */
[----:B------:R-:W-:Y:S02]  /*bb00*/  FMUL R130, R133, R38 ;  /* 0x0000002685827220 */ /* 0x000fe40000400000 */
[----:B------:R-:W-:Y:S01]  /*bb10*/  FMUL R38, R33, R26 ;  /* 0x0000001a21267220 */ /* 0x000fe20000400000 */
[----:B------:R-:W-:Y:S01]  /*bb20*/  F2FP.BF16.PACK_AB R27, R27, R40 ;  /* 0x000000281b1b723e */ /* 0x000fe200000010ff */
[----:B------:R-:W-:Y:S02]  /*bb30*/  @!P5 FMUL R45, R45, 16777216 ;  /* 0x4b8000002d2dd820 */ /* 0x000fe40000400000 */
[----:B------:R-:W-:-:S02]  /*bb40*/  @!P5 FMUL R10, R10, 16777216 ;  /* 0x4b8000000a0ad820 */ /* 0x000fc40000400000 */
[C---:B------:R-:W-:Y:S02]  /*bb50*/  FMUL R26, R138.reuse, R44 ;  /* 0x0000002c8a1a7220 */ /* 0x040fe40000400000 */
[----:B------:R-:W-:Y:S02]  /*bb60*/  FMUL R9, R138, R9 ;  /* 0x000000098a097220 */ /* 0x000fe40000400000 */
[----:B------:R-:W-:Y:S02]  /*bb70*/  FMUL R92, R97, R140 ;  /* 0x0000008c615c7220 */ /* 0x000fe40000400000 */
[----:B------:R-:W-:Y:S01]  /*bb80*/  FMUL R142, R244, R81 ;  /* 0x00000051f48e7220 */ /* 0x000fe20000400000 */
[----:B------:R-:W-:Y:S01]  /*bb90*/  F2FP.BF16.PACK_AB R26, R26, R9 ;  /* 0x000000091a1a723e */ /* 0x000fe200000010ff */
[C---:B------:R-:W-:Y:S02]  /*bba0*/  FMUL R140, R244.reuse, R89 ;  /* 0x00000059f48c7220 */ /* 0x040fe40000400000 */
[----:B------:R-:W-:-:S02]  /*bbb0*/  FMUL R81, R244, R80 ;  /* 0x00000050f4517220 */ /* 0x000fc40000400000 */
[----:B------:R-:W-:Y:S02]  /*bbc0*/  FADD R40, R127, -1 ;  /* 0xbf8000007f287421 */ /* 0x000fe40000000000 */
[C---:B------:R-:W-:Y:S02]  /*bbd0*/  FMUL R89, R244.reuse, R31 ;  /* 0x0000001ff4597220 */ /* 0x040fe40000400000 */
[----:B------:R-:W-:Y:S02]  /*bbe0*/  FMUL R80, R244, R14 ;  /* 0x0000000ef4507220 */ /* 0x000fe40000400000 */
[C---:B------:R-:W-:Y:S02]  /*bbf0*/  FMUL R14, R138.reuse, R45 ;  /* 0x0000002d8a0e7220 */ /* 0x040fe40000400000 */
[----:B------:R-:W-:Y:S02]  /*bc00*/  FMUL R31, R138, R10 ;  /* 0x0000000a8a1f7220 */ /* 0x000fe40000400000 */
[----:B------:R-:W-:-:S02]  /*bc10*/  FFMA.FTZ R9, R40, R251, -0.16845393180847167969 ;  /* 0xbe2c7f3028097423 */ /* 0x000fc400000100fb */
[C---:B------:R-:W-:Y:S01]  /*bc20*/  FMUL R70, R97.reuse, R149 ;  /* 0x0000009561467220 */ /* 0x040fe20000400000 */
[----:B------:R-:W-:Y:S01]  /*bc30*/  F2FP.BF16.PACK_AB R14, R14, R31 ;  /* 0x0000001f0e0e723e */ /* 0x000fe200000010ff */
[C---:B------:R-:W-:Y:S02]  /*bc40*/  FFMA.FTZ R31, R40.reuse, R9, 0.1716887056827545166 ;  /* 0x3e2fcf2a281f7423 */ /* 0x040fe40000010009 */
[C---:B------:R-:W-:Y:S02]  /*bc50*/  FMUL R87, R97.reuse, R148 ;  /* 0x0000009461577220 */ /* 0x040fe40000400000 */
[C---:B------:R-:W-:Y:S02]  /*bc60*/  FFMA.FTZ R31, R40.reuse, R31, -0.17900948226451873779 ;  /* 0xbe374e43281f7423 */ /* 0x040fe4000001001f */
[----:B------:R-:W-:Y:S02]  /*bc70*/  FMUL R71, R97, R145 ;  /* 0x0000009161477220 */ /* 0x000fe40000400000 */
[----:B------:R-:W-:-:S02]  /*bc80*/  FFMA.FTZ R31, R40, R31, 0.20512372255325317383 ;  /* 0x3e520bf4281f7423 */ /* 0x000fc4000001001f */
[C---:B------:R-:W-:Y:S02]  /*bc90*/  FMUL R88, R97.reuse, R144 ;  /* 0x0000009061587220 */ /* 0x040fe40000400000 */
[C---:B------:R-:W-:Y:S02]  /*bca0*/  FFMA.FTZ R31, R40.reuse, R31, -0.24046532809734344482 ;  /* 0xbe763c8b281f7423 */ /* 0x040fe4000001001f */
[C---:B------:R-:W-:Y:S02]  /*bcb0*/  FMUL R73, R97.reuse, R141 ;  /* 0x0000008d61497220 */ /* 0x040fe40000400000 */
[----:B------:R-:W-:Y:S02]  /*bcc0*/  FFMA.FTZ R31, R40, R31, 0.28857114911079406738 ;  /* 0x3e93bf99281f7423 */ /* 0x000fe4000001001f */
        /* <DEDUP_REMOVED lines=21> */
[----:B------:R-:W-:Y:S02]  /*be20*/  @P6 FMUL R41, R41, 0.25 ;  /* 0x3e80000029296820 */ /* 0x000fe40000400000 */
        /* <DEDUP_REMOVED lines=20> */
[----:B------:R-:W-:Y:S02]  /*bf70*/  FFMA.FTZ R31, R40, R31, -0.36067417263984680176 ;  /* 0xbeb8aa49281f7423 */ /* 0x000fe4000001001f */
[----:B------:R-:W-:-:S02]  /*bf80*/  FMUL R133, R133, R32 ;  /* 0x0000002085857220 */ /* 0x000fc40000400000 */
[----:B------:R-:W-:Y:S02]  /*bf90*/  FMUL R150, R126, R51 ;  /* 0x000000337e967220 */ /* 0x000fe40000400000 */
[----:B------:R-:W-:Y:S01]  /*bfa0*/  @P6 FMUL R57, R57, 0.25 ;  /* 0x3e80000039396820 */ /* 0x000fe20000400000 */
[----:B------:R-:W-:Y:S01]  /*bfb0*/  ISETP.GE.U32.AND P6, PT, R6, 0x7f800000, PT ;  /* 0x7f8000000600780c */ /* 0x000fe20003fc6070 */
[C---:B------:R-:W-:Y:S02]  /*bfc0*/  FMUL R32, R126.reuse, R62 ;  /* 0x0000003e7e207220 */ /* 0x040fe40000400000 */
[----:B------:R-:W-:Y:S02]  /*bfd0*/  FMUL R51, R126, R66 ;  /* 0x000000427e337220 */ /* 0x000fe40000400000 */
[----:B------:R-:W-:Y:S02]  /*bfe0*/  @!P5 FMUL R41, R41, 16777216 ;  /* 0x4b8000002929d820 */ /* 0x000fe40000400000 */
[----:B------:R-:W-:Y:S01]  /*bff0*/  IMAD.SHL.U32 R209, R185, 0x4, RZ ;  /* 0x00000004b9d17824 */ /* 0x000fe200078e00ff */
[----:B------:R-:W-:Y:S01]  /*c000*/  F2FP.BF16.PACK_AB R32, R32, R51 ;  /* 0x000000332020723e */ /* 0x000fe200000010ff */
[----:B------:R-:W-:-:S02]  /*c010*/  @!P5 FMUL R161, R161, 16777216 ;  /* 0x4b800000a1a1d820 */ /* 0x000fc40000400000 */
[----:B------:R-:W-:Y:S01]  /*c020*/  @!P5 FMUL R53, R53, 16777216 ;  /* 0x4b8000003535d820 */ /* 0x000fe20000400000 */
[----:B------:R-:W-:Y:S01]  /*c030*/  LOP3.LUT R51, R8, 0x70, R209, 0x78, !PT ;  /* 0x0000007008337812 */ /* 0x000fe200078e78d1 */
[----:B------:R-:W-:Y:S02]  /*c040*/  @!P5 FMUL R52, R52, 16777216 ;  /* 0x4b8000003434d820 */ /* 0x000fe40000400000 */
[----:B------:R-:W-:Y:S02]  /*c050*/  @!P5 FMUL R56, R56, 16777216 ;  /* 0x4b8000003838d820 */ /* 0x000fe40000400000 */
[----:B------:R-:W-:Y:S02]  /*c060*/  @!P5 FMUL R61, R61, 16777216 ;  /* 0x4b8000003d3dd820 */ /* 0x000fe40000400000 */
[----:B------:R-:W-:Y:S02]  /*c070*/  @!P5 FMUL R60, R60, 16777216 ;  /* 0x4b8000003c3cd820 */ /* 0x000fe40000400000 */
[----:B------:R-:W-:-:S02]  /*c080*/  @!P5 FMUL R65, R65, 16777216 ;  /* 0x4b8000004141d820 */ /* 0x000fc40000400000 */
[----:B------:R-:W-:Y:S02]  /*c090*/  @!P5 FMUL R64, R64, 16777216 ;  /* 0x4b8000004040d820 */ /* 0x000fe40000400000 */
[----:B------:R-:W-:Y:S02]  /*c0a0*/  FFMA.FTZ R31, R40, R31, 0.48089820146560668945 ;  /* 0x3ef6384a281f7423 */ /* 0x000fe4000001001f */
[----:B------:R-:W-:Y:S01]  /*c0b0*/  @!P5 FMUL R57, R57, 16777216 ;  /* 0x4b8000003939d820 */ /* 0x000fe20000400000 */
[----:B------:R-:W-:Y:S01]  /*c0c0*/  ISETP.GE.U32.AND P5, PT, R4, 0x7f800000, PT ;  /* 0x7f8000000400780c */ /* 0x000fe20003fa6070 */
[----:B------:R-:W-:Y:S02]  /*c0d0*/  FMUL R34, R126, R46 ;  /* 0x0000002e7e227220 */ /* 0x000fe40000400000 */
[C---:B------:R-:W-:Y:S02]  /*c0e0*/  FMUL R135, R33.reuse, R24 ;  /* 0x0000001821877220 */ /* 0x040fe40000400000 */
[----:B------:R-:W-:-:S02]  /*c0f0*/  FMUL R137, R33, R15 ;  /* 0x0000000f21897220 */ /* 0x000fc40000400000 */
[----:B------:R-:W-:Y:S02]  /*c100*/  FMUL R37, R244, R25 ;  /* 0x00000019f4257220 */ /* 0x000fe40000400000 */
[----:B------:R-:W-:Y:S01]  /*c110*/  FMUL R146, R126, R13 ;  /* 0x0000000d7e927220 */ /* 0x000fe20000400000 */
[----:B------:R-:W-:Y:S01]  /*c120*/  F2FP.BF16.PACK_AB R45, R38, R137 ;  /* 0x00000089262d723e */ /* 0x000fe200000010ff */
[----:B------:R-:W-:Y:S02]  /*c130*/  FMUL R148, R126, R12 ;  /* 0x0000000c7e947220 */ /* 0x000fe40000400000 */
[C---:B------:R-:W-:Y:S02]  /*c140*/  FMUL R46, R138.reuse, R41 ;  /* 0x000000298a2e7220 */ /* 0x040fe40000400000 */
[C---:B------:R-:W-:Y:S02]  /*c150*/  FMUL R15, R138.reuse, R161 ;  /* 0x000000a18a0f7220 */ /* 0x040fe40000400000 */
[----:B------:R-:W-:-:S02]  /*c160*/  FMUL R13, R138, R53 ;  /* 0x000000358a0d7220 */ /* 0x000fc40000400000 */
[C---:B------:R-:W-:Y:S01]  /*c170*/  FMUL R12, R138.reuse, R61 ;  /* 0x0000003d8a0c7220 */ /* 0x040fe20000400000 */
[----:B------:R-:W-:Y:S01]  /*c180*/  F2FP.BF16.PACK_AB R15, R15, R46 ;  /* 0x0000002e0f0f723e */ /* 0x000fe200000010ff */
[C---:B------:R-:W-:Y:S02]  /*c190*/  FMUL R24, R138.reuse, R60 ;  /* 0x0000003c8a187220 */ /* 0x040fe40000400000 */
[C---:B------:R-:W-:Y:S02]  /*c1a0*/  FMUL R41, R138.reuse, R64 ;  /* 0x000000408a297220 */ /* 0x040fe40000400000 */
[C---:B------:R-:W-:Y:S02]  /*c1b0*/  FMUL R65, R138.reuse, R65 ;  /* 0x000000418a417220 */ /* 0x040fe40000400000 */
[----:B------:R-:W-:Y:S01]  /*c1c0*/  FMUL R25, R138, R52 ;  /* 0x000000348a197220 */ /* 0x000fe20000400000 */
[----:B------:R-:W-:Y:S01]  /*c1d0*/  F2FP.BF16.PACK_AB R24, R24, R41 ;  /* 0x000000291818723e */ /* 0x000fe200000010ff */
[----:B------:R-:W-:Y:S01]  /*c1e0*/  FMUL R56, R138, R56 ;  /* 0x000000388a387220 */ /* 0x000fe20000400000 */
[----:B------:R-:W-:Y:S01]  /*c1f0*/  F2FP.BF16.PACK_AB R12, R12, R65 ;  /* 0x000000410c0c723e */ /* 0x000fe200000010ff */
[----:B------:R-:W-:Y:S01]  /*c200*/  FFMA.FTZ R31, R40, R31, -0.72134751081466674805 ;  /* 0xbf38aa3b281f7423 */ /* 0x000fe2000001001f */
[----:B------:R-:W-:Y:S01]  /*c210*/  SHF.R.U32.HI R41, RZ, 0x6, R185 ;  /* 0x00000006ff297819 */ /* 0x000fe200000116b9 */
[----:B------:R-:W-:Y:S01]  /*c220*/  FMUL R138, R138, R57 ;  /* 0x000000398a8a7220 */ /* 0x000fe20000400000 */
[----:B------:R-:W-:Y:S01]  /*c230*/  F2FP.BF16.PACK_AB R25, R25, R56 ;  /* 0x000000381919723e */ /* 0x000fe200000010ff */
[----:B------:R-:W-:Y:S01]  /*c240*/  FMUL R31, R40, R31 ;  /* 0x0000001f281f7220 */ /* 0x000fe20000400000 */
[----:B------:R-:W-:Y:S01]  /*c250*/  SGXT.U32 R41, R41, 0x2 ;  /* 0x000000022929781a */ /* 0x000fe20000000000 */
[----:B------:R-:W-:Y:S01]  /*c260*/  IMAD R51, R252, 0x800, R51 ;  /* 0x00000800fc337824 */ /* 0x000fe200078e0233 */
[----:B------:R-:W-:Y:S01]  /*c270*/  F2FP.BF16.PACK_AB R13, R13, R138 ;  /* 0x0000008a0d0d723e */ /* 0x000fe200000010ff */
[----:B------:R-:W-:-:S02]  /*c280*/  FMUL R134, R33, R91 ;  /* 0x0000005b21867220 */ /* 0x000fc40000400000 */
[C---:B------:R-:W-:Y:S01]  /*c290*/  FMUL R173, R244.reuse, R173 ;  /* 0x000000adf4ad7220 */ /* 0x040fe20000400000 */
[----:B------:R0:W-:Y:S01]  /*c2a0*/  STS.128 [R51], R24 ;  /* 0x0000001833007388 */ /* 0x0001e20000000c00 */
[C---:B------:R-:W-:Y:S02]  /*c2b0*/  FMUL R85, R244.reuse, R85 ;  /* 0x00000055f4557220 */ /* 0x040fe40000400000 */
[C---:B------:R-:W-:Y:S01]  /*c2c0*/  FMUL R77, R244.reuse, R77 ;  /* 0x0000004df44d7220 */ /* 0x040fe20000400000 */
[----:B------:R1:W-:Y:S01]  /*c2d0*/  STS.128 [R51+0x400], R12 ;  /* 0x0004000c33007388 */ /* 0x0003e20000000c00 */
[C---:B------:R-:W-:Y:S02]  /*c2e0*/  FMUL R157, R244.reuse, R157 ;  /* 0x0000009df49d7220 */ /* 0x040fe40000400000 */
[----:B------:R-:W-:Y:S02]  /*c2f0*/  FMUL R144, R244, R165 ;  /* 0x000000a5f4907220 */ /* 0x000fe40000400000 */
[----:B------:R-:W-:-:S02]  /*c300*/  FMUL R91, R33, R90 ;  /* 0x0000005a215b7220 */ /* 0x000fc40000400000 */
[C---:B------:R-:W-:Y:S02]  /*c310*/  FMUL R30, R33.reuse, R30 ;  /* 0x0000001e211e7220 */ /* 0x040fe40000400000 */
[C---:B------:R-:W-:Y:S02]  /*c320*/  FMUL R83, R33.reuse, R83 ;  /* 0x0000005321537220 */ /* 0x040fe40000400000 */
[----:B------:R-:W-:Y:S01]  /*c330*/  FMUL R175, R33, R175 ;  /* 0x000000af21af7220 */ /* 0x000fe20000400000 */
[----:B0-----:R-:W-:Y:S01]  /*c340*/  F2FP.BF16.PACK_AB R24, R157, R144 ;  /* 0x000000909d18723e */ /* 0x001fe200000010ff */
[----:B------:R-:W-:Y:S01]  /*c350*/  FMUL R174, R33, R174 ;  /* 0x000000ae21ae7220 */ /* 0x000fe20000400000 */
[----:B------:R-:W-:Y:S01]  /*c360*/  F2FP.BF16.PACK_AB R25, R77, R80 ;  /* 0x000000504d19723e */ /* 0x000fe200000010ff */
[----:B------:R-:W-:Y:S01]  /*c370*/  FMUL R86, R33, R86 ;  /* 0x0000005621567220 */ /* 0x000fe20000400000 */
[----:B------:R-:W-:Y:S01]  /*c380*/  F2FP.BF16.PACK_AB R26, R85, R142 ;  /* 0x0000008e551a723e */ /* 0x000fe200000010ff */
[----:B------:R-:W-:Y:S01]  /*c390*/  FMUL R159, R33, R159 ;  /* 0x0000009f219f7220 */ /* 0x000fe20000400000 */
[----:B------:R-:W-:Y:S01]  /*c3a0*/  F2FP.BF16.PACK_AB R27, R173, R140 ;  /* 0x0000008cad1b723e */ /* 0x000fe200000010ff */
[C---:B------:R-:W-:Y:S01]  /*c3b0*/  FMUL R158, R33.reuse, R158 ;  /* 0x0000009e219e7220 */ /* 0x040fe20000400000 */
[----:B-1----:R-:W-:Y:S01]  /*c3c0*/  F2FP.BF16.PACK_AB R14, R30, R83 ;  /* 0x000000531e0e723e */ /* 0x002fe200000010ff */
[C---:B------:R-:W-:Y:S01]  /*c3d0*/  FMUL R90, R33.reuse, R167 ;  /* 0x000000a7215a7220 */ /* 0x040fe20000400000 */
[----:B------:R-:W-:Y:S01]  /*c3e0*/  F2FP.BF16.PACK_AB R46, R86, R39 ;  /* 0x00000027562e723e */ /* 0x000fe200000010ff */
[----:B------:R-:W-:Y:S01]  /*c3f0*/  FMUL R141, R33, R166 ;  /* 0x000000a6218d7220 */ /* 0x000fe20000400000 */
[----:B------:R0:W-:Y:S01]  /*c400*/  STS.128 [R51+0x500], R24 ;  /* 0x0005001833007388 */ /* 0x0001e20000000c00 */
[----:B------:R-:W-:Y:S01]  /*c410*/  FMUL R31, R40, R31 ;  /* 0x0000001f281f7220 */ /* 0x000fe20000400000 */
[----:B------:R-:W-:Y:S01]  /*c420*/  F2FP.BF16.PACK_AB R12, R159, R90 ;  /* 0x0000005a9f0c723e */ /* 0x000fe200000010ff */
[----:B------:R-:W-:Y:S01]  /*c430*/  FMUL R11, R126, R11 ;  /* 0x0000000b7e0b7220 */ /* 0x000fe20000400000 */
[----:B------:R-:W-:Y:S01]  /*c440*/  F2FP.BF16.PACK_AB R44, R158, R141 ;  /* 0x0000008d9e2c723e */ /* 0x000fe200000010ff */
[----:B------:R-:W-:Y:S01]  /*c450*/  FMUL R33, R126, R54 ;  /* 0x000000367e217220 */ /* 0x000fe20000400000 */
[----:B------:R-:W-:Y:S01]  /*c460*/  F2FP.BF16.PACK_AB R13, R82, R135 ;  /* 0x00000087520d723e */ /* 0x000fe200000010ff */
[----:B------:R-:W-:Y:S01]  /*c470*/  FMUL R72, R244, R72 ;  /* 0x00000048f4487220 */ /* 0x000fe20000400000 */
[----:B------:R-:W-:Y:S01]  /*c480*/  F2FP.BF16.PACK_AB R34, R34, R11 ;  /* 0x0000000b2222723e */ /* 0x000fe200000010ff */
[C---:B------:R-:W-:Y:S01]  /*c490*/  FMUL R163, R126.reuse, R163 ;  /* 0x000000a37ea37220 */ /* 0x040fe20000400000 */
        /* <DEDUP_REMOVED lines=10> */
[----:B------:R-:W-:Y:S01]  /*c540*/  MOV R72, c[0x0][0x1c8] ;  /* 0x0000720000487a02 */ /* 0x000fe20000000f00 */
[C---:B------:R-:W-:Y:S01]  /*c550*/  FMUL R63, R126.reuse, R63 ;  /* 0x0000003f7e3f7220 */ /* 0x040fe20000400000 */
[----:B------:R-:W-:Y:S01]  /*c560*/  F2FP.BF16.PACK_AB R9, R55, R54 ;  /* 0x000000363709723e */ /* 0x000fe200000010ff */
[----:B------:R-:W-:Y:S01]  /*c570*/  FMUL R62, R126, R67 ;  /* 0x000000437e3e7220 */ /* 0x000fe20000400000 */
[----:B------:R-:W-:Y:S01]  /*c580*/  F2FP.BF16.PACK_AB R33, R33, R58 ;  /* 0x0000003a2121723e */ /* 0x000fe200000010ff */
[----:B------:R-:W-:Y:S01]  /*c590*/  FFMA.FTZ R31, R40, 1.4426950216293334961, R31 ;  /* 0x3fb8aa3b281f7823 */ /* 0x000fe2000001001f */
[----:B------:R-:W-:Y:S01]  /*c5a0*/  F2FP.BF16.PACK_AB R47, R174, R91 ;  /* 0x0000005bae2f723e */ /* 0x000fe200000010ff */
[----:B------:R-:W-:Y:S01]  /*c5b0*/  IMAD.IADD R102, R5, 0x1, -R102 ;  /* 0x0000000105667824 */ /* 0x000fe200078e0a66 */
[----:B------:R-:W-:Y:S01]  /*c5c0*/  F2FP.BF16.PACK_AB R8, R63, R62 ;  /* 0x0000003e3f08723e */ /* 0x000fe200000010ff */
[----:B------:R-:W-:Y:S01]  /*c5d0*/  FADD R30, R107, -1 ;  /* 0xbf8000006b1e7421 */ /* 0x000fe20000000000 */
[----:B------:R1:W-:Y:S01]  /*c5e0*/  STS.128 [R51+0x80], R32 ;  /* 0x0000802033007388 */ /* 0x0003e20000000c00 */
[----:B------:R-:W-:Y:S01]  /*c5f0*/  FADD R249, R108, R31 ;  /* 0x0000001f6cf97221 */ /* 0x000fe20000000000 */
[----:B0-----:R-:W-:Y:S01]  /*c600*/  F2FP.BF16.PACK_AB R24, R125, R128 ;  /* 0x000000807d18723e */ /* 0x001fe200000010ff */
[----:B------:R-:W-:Y:S01]  /*c610*/  FADD R102, R102, -1 ;  /* 0xbf80000066667421 */ /* 0x000fe20000000000 */
[----:B------:R0:W-:Y:S01]  /*c620*/  STS.128 [R51+0x480], R8 ;  /* 0x0004800833007388 */ /* 0x0001e20000000c00 */
[----:B------:R-:W-:Y:S01]  /*c630*/  FFMA.FTZ R25, R30, R251, -0.16845393180847167969 ;  /* 0xbe2c7f301e197423 */ /* 0x000fe200000100fb */
[----:B------:R-:W-:Y:S01]  /*c640*/  F2FP.BF16.PACK_AB R26, R120, R121 ;  /* 0x00000079781a723e */ /* 0x000fe200000010ff */
[----:B------:R-:W-:Y:S01]  /*c650*/  IMAD R31, R41, c[0x0][0x1c8], RZ ;  /* 0x00007200291f7a24 */ /* 0x000fe200078e02ff */
[----:B------:R2:W-:Y:S01]  /*c660*/  STS.128 [R51+0x180], R44 ;  /* 0x0001802c33007388 */ /* 0x0005e20000000c00 */
[----:B------:R-:W-:-:S02]  /*c670*/  FFMA.FTZ R27, R30, R25, 0.1716887056827545166 ;  /* 0x3e2fcf2a1e1b7423 */ /* 0x000fc40000010019 */
[----:B------:R-:W-:Y:S01]  /*c680*/  FMUL R172, R244, R172 ;  /* 0x000000acf4ac7220 */ /* 0x000fe20000400000 */
[----:B------:R3:W-:Y:S01]  /*c690*/  STS.128 [R51+0x580], R12 ;  /* 0x0005800c33007388 */ /* 0x0007e20000000c00 */
[----:B------:R-:W-:Y:S02]  /*c6a0*/  FFMA.FTZ R27, R30, R27, -0.17900948226451873779 ;  /* 0xbe374e431e1b7423 */ /* 0x000fe4000001001b */
[----:B------:R-:W-:Y:S01]  /*c6b0*/  FMUL R84, R244, R84 ;  /* 0x00000054f4547220 */ /* 0x000fe20000400000 */
[----:B------:R-:W-:Y:S01]  /*c6c0*/  F2FP.BF16.PACK_AB R39, R172, R89 ;  /* 0x00000059ac27723e */ /* 0x000fe200000010ff */
[----:B-1----:R-:W-:Y:S02]  /*c6d0*/  IMAD R33, R72, 0x4, R31 ;  /* 0x0000000448217824 */ /* 0x002fe400078e021f */
[----:B------:R-:W-:Y:S01]  /*c6e0*/  FFMA.FTZ R27, R30, R27, 0.20512372255325317383 ;  /* 0x3e520bf41e1b7423 */ /* 0x000fe2000001001b */
[----:B0-----:R-:W-:Y:S01]  /*c6f0*/  F2FP.BF16.PACK_AB R8, R132, R133 ;  /* 0x000000858408723e */ /* 0x001fe200000010ff */
[----:B------:R-:W-:Y:S01]  /*c700*/  FFMA.FTZ R9, R102, R251, -0.16845393180847167969 ;  /* 0xbe2c7f3066097423 */ /* 0x000fe200000100fb */
[----:B------:R-:W-:Y:S01]  /*c710*/  LEA R35, R72, R33, 0x2 ;  /* 0x0000002148237211 */ /* 0x000fe200078e10ff */
[----:B------:R-:W-:Y:S01]  /*c720*/  FFMA.FTZ R27, R30, R27, -0.24046532809734344482 ;  /* 0xbe763c8b1e1b7423 */ /* 0x000fe2000001001b */
[----:B------:R-:W-:Y:S01]  /*c730*/  F2FP.BF16.PACK_AB R10, R139, R136 ;  /* 0x000000888b0a723e */ /* 0x000fe200000010ff */
[----:B------:R-:W-:Y:S01]  /*c740*/  FFMA.FTZ R11, R102, R9, 0.1716887056827545166 ;  /* 0x3e2fcf2a660b7423 */ /* 0x000fe20000010009 */
[----:B------:R-:W-:Y:S01]  /*c750*/  F2FP.BF16.PACK_AB R9, R130, R131 ;  /* 0x000000838209723e */ /* 0x000fe200000010ff */
[----:B--2---:R-:W-:Y:S01]  /*c760*/  IMAD R45, R72, 0x4, R35 ;  /* 0x00000004482d7824 */ /* 0x004fe200078e0223 */
[----:B------:R-:W-:Y:S01]  /*c770*/  F2FP.BF16.PACK_AB R38, R84, R81 ;  /* 0x000000515426723e */ /* 0x000fe200000010ff */
[----:B------:R-:W-:Y:S01]  /*c780*/  FFMA.FTZ R25, R102, R11, -0.17900948226451873779 ;  /* 0xbe374e4366197423 */ /* 0x000fe2000001000b */
[----:B------:R-:W-:Y:S01]  /*c790*/  F2FP.BF16.PACK_AB R11, R124, R129 ;  /* 0x000000817c0b723e */ /* 0x000fe200000010ff */
[----:B------:R-:W-:Y:S01]  /*c7a0*/  FFMA.FTZ R27, R30, R27, 0.28857114911079406738 ;  /* 0x3e93bf991e1b7423 */ /* 0x000fe2000001001b */
[----:B------:R-:W-:Y:S01]  /*c7b0*/  LEA R47, R72, R45, 0x2 ;  /* 0x0000002d482f7211 */ /* 0x000fe200078e10ff */
[----:B------:R-:W-:Y:S01]  /*c7c0*/  FFMA.FTZ R25, R102, R25, 0.20512372255325317383 ;  /* 0x3e520bf466197423 */ /* 0x000fe20000010019 */
[----:B---3--:R-:W-:Y:S01]  /*c7d0*/  F2FP.BF16.PACK_AB R12, R116, R117 ;  /* 0x00000075740c723e */ /* 0x008fe200000010ff */
[----:B------:R-:W-:Y:S01]  /*c7e0*/  FFMA.FTZ R27, R30, R27, -0.36067417263984680176 ;  /* 0xbeb8aa491e1b7423 */ /* 0x000fe2000001001b */
[----:B------:R0:W-:Y:S01]  /*c7f0*/  STS.128 [R51+0x200], R8 ;  /* 0x0002000833007388 */ /* 0x0001e20000000c00 */
[----:B------:R-:W-:Y:S01]  /*c800*/  FFMA.FTZ R25, R102, R25, -0.24046532809734344482 ;  /* 0xbe763c8b66197423 */ /* 0x000fe20000010019 */
[----:B------:R-:W-:Y:S01]  /*c810*/  F2FP.BF16.PACK_AB R14, R109, R110 ;  /* 0x0000006e6d0e723e */ /* 0x000fe200000010ff */
[----:B------:R-:W-:Y:S01]  /*c820*/  IMAD R53, R72, 0x4, R47 ;  /* 0x0000000448357824 */ /* 0x000fe200078e022f */
[----:B------:R-:W-:Y:S01]  /*c830*/  F2FP.BF16.PACK_AB R15, R104, R105 ;  /* 0x00000069680f723e */ /* 0x000fe200000010ff */
[----:B------:R-:W-:-:S02]  /*c840*/  FFMA.FTZ R25, R102, R25, 0.28857114911079406738 ;  /* 0x3e93bf9966197423 */ /* 0x000fc40000010019 */
[----:B------:R-:W-:Y:S01]  /*c850*/  FFMA.FTZ R27, R30, R27, 0.48089820146560668945 ;  /* 0x3ef6384a1e1b7423 */ /* 0x000fe2000001001b */
[----:B------:R-:W-:Y:S01]  /*c860*/  LEA R55, R72, R53, 0x2 ;  /* 0x0000003548377211 */ /* 0x000fe200078e10ff */
[----:B------:R-:W-:Y:S02]  /*c870*/  FFMA.FTZ R25, R102, R25, -0.36067417263984680176 ;  /* 0xbeb8aa4966197423 */ /* 0x000fe40000010019 */
[----:B------:R-:W-:Y:S02]  /*c880*/  @P5 IMAD.MOV.U32 R13, RZ, RZ, 0x7f800000 ;  /* 0x7f800000ff0d5424 */ /* 0x000fe400078e00ff */
[----:B------:R-:W-:Y:S02]  /*c890*/  IMAD R57, R72, 0x4, R55 ;  /* 0x0000000448397824 */ /* 0x000fe400078e0237 */
[----:B------:R-:W-:Y:S01]  /*c8a0*/  @P5 FFMA.FTZ R249, R4, R13, +INF ;  /* 0x7f80000004f95423 */ /* 0x000fe2000001000d */
[----:B------:R-:W-:Y:S01]  /*c8b0*/  ISETP.GE.U32.AND P5, PT, R5, 0x7f800000, PT ;  /* 0x7f8000000500780c */ /* 0x000fe20003fa6070 */
[----:B0-----:R-:W-:Y:S01]  /*c8c0*/  FFMA.FTZ R9, R102, R25, 0.48089820146560668945 ;  /* 0x3ef6384a66097423 */ /* 0x001fe20000010019 */
[----:B------:R-:W-:Y:S01]  /*c8d0*/  F2FP.BF16.PACK_AB R25, R122, R123 ;  /* 0x0000007b7a19723e */ /* 0x000fe200000010ff */
[----:B------:R-:W-:Y:S01]  /*c8e0*/  FFMA.FTZ R11, R30, R27, -0.72134751081466674805 ;  /* 0xbf38aa3b1e0b7423 */ /* 0x000fe2000001001b */
[----:B------:R-:W-:Y:S01]  /*c8f0*/  F2FP.BF16.PACK_AB R27, R118, R119 ;  /* 0x00000077761b723e */ /* 0x000fe200000010ff */
[----:B------:R-:W-:Y:S01]  /*c900*/  FFMA.FTZ R9, R102, R9, -0.72134751081466674805 ;  /* 0xbf38aa3b66097423 */ /* 0x000fe20000010009 */
[----:B------:R-:W-:Y:S01]  /*c910*/  F2FP.BF16.PACK_AB R10, R100, R101 ;  /* 0x00000065640a723e */ /* 0x000fe200000010ff */
[----:B------:R-:W-:Y:S01]  /*c920*/  FMUL R11, R30, R11 ;  /* 0x0000000b1e0b7220 */ /* 0x000fe20000400000 */
[----:B------:R-:W-:Y:S01]  /*c930*/  F2FP.BF16.PACK_AB R13, R113, R114 ;  /* 0x00000072710d723e */ /* 0x000fe200000010ff */
[----:B------:R0:W-:Y:S01]  /*c940*/  STS.128 [R51+0x600], R24 ;  /* 0x0006001833007388 */ /* 0x0001e20000000c00 */
[----:B------:R-:W-:-:S02]  /*c950*/  FMUL R9, R102, R9 ;  /* 0x0000000966097220 */ /* 0x000fc40000400000 */
[C---:B------:R-:W-:Y:S01]  /*c960*/  FMUL R36, R244.reuse, R156 ;  /* 0x0000009cf4247220 */ /* 0x040fe20000400000 */
[----:B------:R-:W-:Y:S01]  /*c970*/  @P5 MOV R8, 0x7f800000 ;  /* 0x7f80000000085802 */ /* 0x000fe20000000f00 */
[----:B------:R-:W-:Y:S01]  /*c980*/  FMUL R143, R244, R164 ;  /* 0x000000a4f48f7220 */ /* 0x000fe20000400000 */
[----:B------:R1:W-:Y:S01]  /*c990*/  STS.128 [R51+0x280], R12 ;  /* 0x0002800c33007388 */ /* 0x0003e20000000c00 */
[----:B------:R-:W-:Y:S02]  /*c9a0*/  FMUL R9, R102, R9 ;  /* 0x0000000966097220 */ /* 0x000fe40000400000 */
[----:B------:R-:W-:Y:S01]  /*c9b0*/  FMUL R11, R30, R11 ;  /* 0x0000000b1e0b7220 */ /* 0x000fe20000400000 */
[----:B------:R-:W-:Y:S01]  /*c9c0*/  F2FP.BF16.PACK_AB R36, R36, R143 ;  /* 0x0000008f2424723e */ /* 0x000fe200000010ff */
[----:B------:R-:W-:Y:S02]  /*c9d0*/  FFMA.FTZ R102, R102, 1.4426950216293334961, R9 ;  /* 0x3fb8aa3b66667823 */ /* 0x000fe40000010009 */
[----:B------:R-:W-:Y:S01]  /*c9e0*/  FFMA.FTZ R30, R30, 1.4426950216293334961, R11 ;  /* 0x3fb8aa3b1e1e7823 */ /* 0x000fe2000001000b */
[----:B------:R-:W-:Y:S01]  /*c9f0*/  F2FP.BF16.PACK_AB R11, R98, R99 ;  /* 0x00000063620b723e */ /* 0x000fe200000010ff */
[----:B------:R-:W-:Y:S01]  /*ca00*/  @P6 IMAD.MOV.U32 R9, RZ, RZ, 0x7f800000 ;  /* 0x7f800000ff096424 */ /* 0x000fe200078e00ff */
[----:B0-----:R-:W-:Y:S01]  /*ca10*/  LEA R25, R72, R57, 0x2 ;  /* 0x0000003948197211 */ /* 0x001fe200078e10ff */
[----:B------:R-:W-:Y:S01]  /*ca20*/  FADD R243, R243, R30 ;  /* 0x0000001ef3f37221 */ /* 0x000fe20000000000 */
[----:B------:R0:W-:Y:S01]  /*ca30*/  STS.128 [R51+0x100], R36 ;  /* 0x0001002433007388 */ /* 0x0001e20000000c00 */
[----:B------:R-:W-:-:S02]  /*ca40*/  FADD R248, R103, R102 ;  /* 0x0000006667f87221 */ /* 0x000fc40000000000 */
[----:B------:R-:W-:Y:S01]  /*ca50*/  IMAD R27, R72, 0x4, R25 ;  /* 0x00000004481b7824 */ /* 0x000fe200078e0219 */
[----:B-1----:R-:W-:Y:S01]  /*ca60*/  F2FP.BF16.PACK_AB R12, R96, R97 ;  /* 0x00000061600c723e */ /* 0x002fe200000010ff */
[----:B------:R-:W-:Y:S01]  /*ca70*/  @P6 FFMA.FTZ R243, R6, R9, +INF ;  /* 0x7f80000006f36423 */ /* 0x000fe20000010009 */
[----:B------:R-:W-:Y:S01]  /*ca80*/  LEA R40, P6, R31, R2, 0x1 ;  /* 0x000000021f287211 */ /* 0x000fe200078c08ff */
[----:B------:R-:W-:Y:S01]  /*ca90*/  @P5 FFMA.FTZ R248, R5, R8, +INF ;  /* 0x7f80000005f85423 */ /* 0x000fe20000010008 */
[----:B------:R-:W-:Y:S02]  /*caa0*/  LEA R59, R72, R27, 0x2 ;  /* 0x0000001b483b7211 */ /* 0x000fe400078e10ff */
[----:B------:R-:W-:Y:S02]  /*cab0*/  LEA.HI.X.SX32 R41, R31, R0, 0x1, P6 ;  /* 0x000000001f297211 */ /* 0x000fe400030f0eff */
[----:B------:R-:W-:Y:S01]  /*cac0*/  F2FP.BF16.PACK_AB R8, R112, R115 ;  /* 0x000000737008723e */ /* 0x000fe200000010ff */
[----:B------:R-:W-:Y:S01]  /*cad0*/  IMAD R61, R72, 0x4, R59 ;  /* 0x00000004483d7824 */ /* 0x000fe200078e023b */
[----:B------:R-:W-:-:S02]  /*cae0*/  F2FP.BF16.PACK_AB R9, R106, R111 ;  /* 0x0000006f6a09723e */ /* 0x000fc400000010ff */
[-C--:B0-----:R-:W-:Y:S02]  /*caf0*/  LEA R38, P5, R33, R2.reuse, 0x1 ;  /* 0x0000000221267211 */ /* 0x081fe400078a08ff */
[C---:B------:R-:W-:Y:S01]  /*cb00*/  LEA R63, R72.reuse, R61, 0x2 ;  /* 0x0000003d483f7211 */ /* 0x040fe200078e10ff */
[----:B------:R0:W-:Y:S01]  /*cb10*/  STS.128 [R51+0x680], R8 ;  /* 0x0006800833007388 */ /* 0x0001e20000000c00 */
[----:B------:R-:W-:Y:S02]  /*cb20*/  LEA R36, P6, R35, R2, 0x1 ;  /* 0x0000000223247211 */ /* 0x000fe400078c08ff */
[----:B------:R-:W-:Y:S01]  /*cb30*/  LEA.HI.X.SX32 R39, R33, R0, 0x1, P5 ;  /* 0x0000000021277211 */ /* 0x000fe200028f0eff */
[----:B------:R-:W-:Y:S01]  /*cb40*/  IMAD R65, R72, 0x4, R63 ;  /* 0x0000000448417824 */ /* 0x000fe200078e023f */
[----:B------:R-:W-:Y:S02]  /*cb50*/  LEA R34, P5, R45, R2, 0x1 ;  /* 0x000000022d227211 */ /* 0x000fe400078a08ff */
[----:B------:R-:W-:-:S02]  /*cb60*/  LEA.HI.X.SX32 R37, R35, R0, 0x1, P6 ;  /* 0x0000000023257211 */ /* 0x000fc400030f0eff */
[----:B------:R-:W-:Y:S02]  /*cb70*/  LEA.HI.X.SX32 R35, R45, R0, 0x1, P5 ;  /* 0x000000002d237211 */ /* 0x000fe400028f0eff */
[C---:B------:R-:W-:Y:S02]  /*cb80*/  LEA R45, R72.reuse, R65, 0x2 ;  /* 0x00000041482d7211 */ /* 0x040fe400078e10ff */
[-C--:B------:R-:W-:Y:S02]  /*cb90*/  LEA R32, P6, R47, R2.reuse, 0x1 ;  /* 0x000000022f207211 */ /* 0x080fe400078c08ff */
[----:B------:R-:W-:Y:S01]  /*cba0*/  LEA R30, P5, R53, R2, 0x1 ;  /* 0x00000002351e7211 */ /* 0x000fe200078a08ff */
[----:B0-----:R-:W-:Y:S01]  /*cbb0*/  IMAD R11, R72, 0x4, R45 ;  /* 0x00000004480b7824 */ /* 0x001fe200078e022d */
[----:B------:R-:W-:Y:S02]  /*cbc0*/  LEA.HI.X.SX32 R33, R47, R0, 0x1, P6 ;  /* 0x000000002f217211 */ /* 0x000fe400030f0eff */
[----:B------:R-:W-:-:S02]  /*cbd0*/  LEA R130, P6, R55, R2, 0x1 ;  /* 0x0000000237827211 */ /* 0x000fc400078c08ff */
[C---:B------:R-:W-:Y:S02]  /*cbe0*/  LEA R47, R72.reuse, R11, 0x2 ;  /* 0x0000000b482f7211 */ /* 0x040fe400078e10ff */
[-C--:B------:R-:W-:Y:S02]  /*cbf0*/  LEA.HI.X.SX32 R31, R53, R0.reuse, 0x1, P5 ;  /* 0x00000000351f7211 */ /* 0x080fe400028f0eff */
[----:B------:R-:W-:Y:S01]  /*cc00*/  LEA.HI.X.SX32 R131, R55, R0, 0x1, P6 ;  /* 0x0000000037837211 */ /* 0x000fe200030f0eff */
[----:B------:R-:W-:Y:S01]  /*cc10*/  IMAD R53, R72, 0x4, R47 ;  /* 0x0000000448357824 */ /* 0x000fe200078e022f */
[-C--:B------:R-:W-:Y:S02]  /*cc20*/  LEA R128, P5, R57, R2.reuse, 0x1 ;  /* 0x0000000239807211 */ /* 0x080fe400078a08ff */
[----:B------:R-:W-:Y:S02]  /*cc30*/  LEA R206, P6, R25, R2, 0x1 ;  /* 0x0000000219ce7211 */ /* 0x000fe400078c08ff */
[----:B------:R-:W-:-:S02]  /*cc40*/  LEA.HI.X.SX32 R129, R57, R0, 0x1, P5 ;  /* 0x0000000039817211 */ /* 0x000fc400028f0eff */
[----:B------:R-:W-:Y:S02]  /*cc50*/  LEA.HI.X.SX32 R207, R25, R0, 0x1, P6 ;  /* 0x0000000019cf7211 */ /* 0x000fe400030f0eff */
[C---:B------:R-:W-:Y:S02]  /*cc60*/  LEA R194, P5, R27.reuse, R2, 0x1 ;  /* 0x000000021bc27211 */ /* 0x040fe400078a08ff */
[C---:B------:R-:W-:Y:S02]  /*cc70*/  LEA R25, R72.reuse, R53, 0x2 ;  /* 0x0000003548197211 */ /* 0x040fe400078e10ff */
[----:B------:R-:W-:Y:S02]  /*cc80*/  LEA.HI.X.SX32 R195, R27, R0, 0x1, P5 ;  /* 0x000000001bc37211 */ /* 0x000fe400028f0eff */
[----:B------:R-:W-:Y:S01]  /*cc90*/  LEA R192, P6, R59, R2, 0x1 ;  /* 0x000000023bc07211 */ /* 0x000fe200078c08ff */
[----:B------:R-:W-:Y:S01]  /*cca0*/  IMAD R27, R72, 0x4, R25 ;  /* 0x00000004481b7824 */ /* 0x000fe200078e0219 */
[----:B------:R-:W-:-:S02]  /*ccb0*/  F2FP.BF16.PACK_AB R13, R94, R95 ;  /* 0x0000005f5e0d723e */ /* 0x000fc400000010ff */
[----:B------:R-:W-:Y:S02]  /*ccc0*/  F2FP.BF16.PACK_AB R14, R92, R93 ;  /* 0x0000005d5c0e723e */ /* 0x000fe400000010ff */
[C---:B------:R-:W-:Y:S02]  /*ccd0*/  LEA R55, R72.reuse, R27, 0x2 ;  /* 0x0000001b48377211 */ /* 0x040fe400078e10ff */
[----:B------:R-:W-:Y:S02]  /*cce0*/  F2FP.BF16.PACK_AB R15, R87, R88 ;  /* 0x00000058570f723e */ /* 0x000fe400000010ff */
[----:B------:R-:W-:Y:S01]  /*ccf0*/  LEA.HI.X.SX32 R193, R59, R0, 0x1, P6 ;  /* 0x000000003bc17211 */ /* 0x000fe200030f0eff */
[----:B------:R-:W-:Y:S01]  /*cd00*/  IMAD R57, R72, 0x4, R55 ;  /* 0x0000000448397824 */ /* 0x000fe200078e0237 */
[-C--:B------:R-:W-:Y:S01]  /*cd10*/  LEA R190, P5, R61, R2.reuse, 0x1 ;  /* 0x000000023dbe7211 */ /* 0x080fe200078a08ff */
[----:B------:R0:W-:Y:S01]  /*cd20*/  STS.128 [R51+0x300], R12 ;  /* 0x0003000c33007388 */ /* 0x0001e20000000c00 */
[----:B------:R-:W-:-:S02]  /*cd30*/  LEA R188, P6, R63, R2, 0x1 ;  /* 0x000000023fbc7211 */ /* 0x000fc400078c08ff */
[----:B------:R-:W-:Y:S02]  /*cd40*/  LEA R59, R72, R57, 0x2 ;  /* 0x00000039483b7211 */ /* 0x000fe400078e10ff */
[-C--:B------:R-:W-:Y:S02]  /*cd50*/  LEA.HI.X.SX32 R191, R61, R0.reuse, 0x1, P5 ;  /* 0x000000003dbf7211 */ /* 0x080fe400028f0eff */
[----:B------:R-:W-:Y:S02]  /*cd60*/  LEA.HI.X.SX32 R189, R63, R0, 0x1, P6 ;  /* 0x000000003fbd7211 */ /* 0x000fe400030f0eff */
[-C--:B------:R-:W-:Y:S02]  /*cd70*/  LEA R186, P5, R65, R2.reuse, 0x1 ;  /* 0x0000000241ba7211 */ /* 0x080fe400078a08ff */
[----:B------:R-:W-:Y:S02]  /*cd80*/  LEA R184, P6, R45, R2, 0x1 ;  /* 0x000000022db87211 */ /* 0x000fe400078c08ff */
[----:B------:R-:W-:-:S02]  /*cd90*/  LEA.HI.X.SX32 R187, R65, R0, 0x1, P5 ;  /* 0x0000000041bb7211 */ /* 0x000fc400028f0eff */
[----:B------:R-:W-:Y:S01]  /*cda0*/  LEA.HI.X.SX32 R185, R45, R0, 0x1, P6 ;  /* 0x000000002db97211 */ /* 0x000fe200030f0eff */
[C---:B0-----:R-:W-:Y:S01]  /*cdb0*/  IMAD R13, R72.reuse, 0x4, R59 ;  /* 0x00000004480d7824 */ /* 0x041fe200078e023b */
[-C--:B------:R-:W-:Y:S02]  /*cdc0*/  LEA R182, P5, R11, R2.reuse, 0x1 ;  /* 0x000000020bb67211 */ /* 0x080fe400078a08ff */
[----:B------:R-:W-:Y:S02]  /*cdd0*/  LEA R180, P6, R47, R2, 0x1 ;  /* 0x000000022fb47211 */ /* 0x000fe400078c08ff */
[C---:B------:R-:W-:Y:S02]  /*cde0*/  LEA R15, R72.reuse, R13, 0x2 ;  /* 0x0000000d480f7211 */ /* 0x040fe400078e10ff */
[-C--:B------:R-:W-:Y:S02]  /*cdf0*/  LEA.HI.X.SX32 R183, R11, R0.reuse, 0x1, P5 ;  /* 0x000000000bb77211 */ /* 0x080fe400028f0eff */
[----:B------:R-:W-:Y:S01]  /*ce00*/  LEA.HI.X.SX32 R181, R47, R0, 0x1, P6 ;  /* 0x000000002fb57211 */ /* 0x000fe200030f0eff */
[----:B------:R-:W-:Y:S01]  /*ce10*/  IMAD R45, R72, 0x4, R15 ;  /* 0x00000004482d7824 */ /* 0x000fe200078e020f */
[----:B------:R-:W-:-:S02]  /*ce20*/  LEA R178, P5, R53, R2, 0x1 ;  /* 0x0000000235b27211 */ /* 0x000fc400078a08ff */
[----:B------:R-:W-:Y:S02]  /*ce30*/  LEA R176, P6, R25, R2, 0x1 ;  /* 0x0000000219b07211 */ /* 0x000fe400078c08ff */
[-C--:B------:R-:W-:Y:S02]  /*ce40*/  LEA.HI.X.SX32 R179, R53, R0.reuse, 0x1, P5 ;  /* 0x0000000035b37211 */ /* 0x080fe400028f0eff */
[----:B------:R-:W-:Y:S02]  /*ce50*/  LEA.HI.X.SX32 R177, R25, R0, 0x1, P6 ;  /* 0x0000000019b17211 */ /* 0x000fe400030f0eff */
[C---:B------:R-:W-:Y:S02]  /*ce60*/  LEA R174, P5, R27.reuse, R2, 0x1 ;  /* 0x000000021bae7211 */ /* 0x040fe400078a08ff */
[----:B------:R-:W-:Y:S02]  /*ce70*/  LEA R25, R72, R45, 0x2 ;  /* 0x0000002d48197211 */ /* 0x000fe400078e10ff */
[----:B------:R-:W-:-:S02]  /*ce80*/  LEA.HI.X.SX32 R175, R27, R0, 0x1, P5 ;  /* 0x000000001baf7211 */ /* 0x000fc400028f0eff */
[----:B------:R-:W-:Y:S01]  /*ce90*/  LEA R172, P6, R55, R2, 0x1 ;  /* 0x0000000237ac7211 */ /* 0x000fe200078c08ff */
[C---:B------:R-:W-:Y:S01]  /*cea0*/  IMAD R27, R72.reuse, 0x4, R25 ;  /* 0x00000004481b7824 */ /* 0x040fe200078e0219 */
[----:B------:R-:W-:Y:S02]  /*ceb0*/  F2FP.BF16.PACK_AB R8, R79, R78 ;  /* 0x0000004e4f08723e */ /* 0x000fe400000010ff */
[----:B------:R-:W-:Y:S02]  /*cec0*/  F2FP.BF16.PACK_AB R9, R75, R76 ;  /* 0x0000004c4b09723e */ /* 0x000fe400000010ff */
[----:B------:R-:W-:Y:S02]  /*ced0*/  LEA R47, R72, R27, 0x2 ;  /* 0x0000001b482f7211 */ /* 0x000fe400078e10ff */
[----:B------:R-:W-:Y:S02]  /*cee0*/  F2FP.BF16.PACK_AB R10, R73, R74 ;  /* 0x0000004a490a723e */ /* 0x000fe400000010ff */
[----:B------:R-:W-:Y:S01]  /*cef0*/  F2FP.BF16.PACK_AB R11, R70, R71 ;  /* 0x00000047460b723e */ /* 0x000fe200000010ff */
[----:B------:R-:W-:Y:S01]  /*cf00*/  IMAD R53, R72, 0x4, R47 ;  /* 0x0000000448357824 */ /* 0x000fe200078e022f */
[----:B------:R-:W-:-:S02]  /*cf10*/  LEA.HI.X.SX32 R173, R55, R0, 0x1, P6 ;  /* 0x0000000037ad7211 */ /* 0x000fc400030f0eff */
[-C--:B------:R-:W-:Y:S01]  /*cf20*/  LEA R170, P5, R57, R2.reuse, 0x1 ;  /* 0x0000000239aa7211 */ /* 0x080fe200078a08ff */
[----:B------:R0:W-:Y:S01]  /*cf30*/  STS.128 [R51+0x700], R8 ;  /* 0x0007000833007388 */ /* 0x0001e20000000c00 */
[----:B------:R-:W-:Y:S02]  /*cf40*/  LEA R168, P6, R59, R2, 0x1 ;  /* 0x000000023ba87211 */ /* 0x000fe400078c08ff */
[----:B------:R-:W-:Y:S02]  /*cf50*/  LEA R55, R72, R53, 0x2 ;  /* 0x0000003548377211 */ /* 0x000fe400078e10ff */
[-C--:B------:R-:W-:Y:S02]  /*cf60*/  LEA.HI.X.SX32 R171, R57, R0.reuse, 0x1, P5 ;  /* 0x0000000039ab7211 */ /* 0x080fe400028f0eff */
[----:B------:R-:W-:Y:S02]  /*cf70*/  LEA.HI.X.SX32 R169, R59, R0, 0x1, P6 ;  /* 0x000000003ba97211 */ /* 0x000fe400030f0eff */
[----:B------:R-:W-:-:S02]  /*cf80*/  LEA R166, P5, R13, R2, 0x1 ;  /* 0x000000020da67211 */ /* 0x000fc400078a08ff */
[----:B------:R-:W-:Y:S02]  /*cf90*/  LEA R164, P6, R15, R2, 0x1 ;  /* 0x000000020fa47211 */ /* 0x000fe400078c08ff */
[-C--:B------:R-:W-:Y:S02]  /*cfa0*/  LEA.HI.X.SX32 R167, R13, R0.reuse, 0x1, P5 ;  /* 0x000000000da77211 */ /* 0x080fe400028f0eff */
[----:B------:R-:W-:Y:S01]  /*cfb0*/  LEA.HI.X.SX32 R165, R15, R0, 0x1, P6 ;  /* 0x000000000fa57211 */ /* 0x000fe200030f0eff */
[C---:B0-----:R-:W-:Y:S01]  /*cfc0*/  IMAD R9, R72.reuse, 0x4, R55 ;  /* 0x0000000448097824 */ /* 0x041fe200078e0237 */
[-C--:B------:R-:W-:Y:S02]  /*cfd0*/  LEA R162, P5, R45, R2.reuse, 0x1 ;  /* 0x000000022da27211 */ /* 0x080fe400078a08ff */
[----:B------:R-:W-:Y:S02]  /*cfe0*/  LEA R160, P6, R25, R2, 0x1 ;  /* 0x0000000219a07211 */ /* 0x000fe400078c08ff */
[----:B------:R-:W-:-:S02]  /*cff0*/  LEA R11, R72, R9, 0x2 ;  /* 0x00000009480b7211 */ /* 0x000fc400078e10ff */
[-C--:B------:R-:W-:Y:S02]  /*d000*/  LEA.HI.X.SX32 R163, R45, R0.reuse, 0x1, P5 ;  /* 0x000000002da37211 */ /* 0x080fe400028f0eff */
[----:B------:R-:W-:Y:S01]  /*d010*/  LEA.HI.X.SX32 R161, R25, R0, 0x1, P6 ;  /* 0x0000000019a17211 */ /* 0x000fe200030f0eff */
[C---:B------:R-:W-:Y:S01]  /*d020*/  IMAD R25, R72.reuse, 0x4, R11 ;  /* 0x0000000448197824 */ /* 0x040fe200078e020b */
[----:B------:R-:W-:Y:S02]  /*d030*/  LEA R158, P5, R27, R2, 0x1 ;  /* 0x000000021b9e7211 */ /* 0x000fe400078a08ff */
[----:B------:R-:W-:Y:S02]  /*d040*/  F2FP.BF16.PACK_AB R15, R29, R42 ;  /* 0x0000002a1d0f723e */ /* 0x000fe400000010ff */
[----:B------:R-:W-:Y:S02]  /*d050*/  LEA.HI.X.SX32 R159, R27, R0, 0x1, P5 ;  /* 0x000000001b9f7211 */ /* 0x000fe400028f0eff */
[----:B------:R-:W-:-:S02]  /*d060*/  LEA R27, R72, R25, 0x2 ;  /* 0x00000019481b7211 */ /* 0x000fc400078e10ff */
[----:B------:R-:W-:Y:S02]  /*d070*/  LEA R154, P6, R47, R2, 0x1 ;  /* 0x000000022f9a7211 */ /* 0x000fe400078c08ff */
[----:B------:R-:W-:Y:S01]  /*d080*/  F2FP.BF16.PACK_AB R14, R43, R48 ;  /* 0x000000302b0e723e */ /* 0x000fe200000010ff */
[C---:B------:R-:W-:Y:S01]  /*d090*/  IMAD R29, R72.reuse, 0x4, R27 ;  /* 0x00000004481d7824 */ /* 0x040fe200078e021b */
[----:B------:R-:W-:Y:S02]  /*d0a0*/  LEA.HI.X.SX32 R155, R47, R0, 0x1, P6 ;  /* 0x000000002f9b7211 */ /* 0x000fe400030f0eff */
[C---:B------:R-:W-:Y:S02]  /*d0b0*/  LEA R146, P6, R55.reuse, R2, 0x1 ;  /* 0x0000000237927211 */ /* 0x040fe400078c08ff */
[----:B------:R-:W-:Y:S02]  /*d0c0*/  LEA R43, R72, R29, 0x2 ;  /* 0x0000001d482b7211 */ /* 0x000fe400078e10ff */
[----:B------:R-:W-:-:S02]  /*d0d0*/  LEA.HI.X.SX32 R147, R55, R0, 0x1, P6 ;  /* 0x0000000037937211 */ /* 0x000fc400030f0eff */
[C---:B------:R-:W-:Y:S01]  /*d0e0*/  LEA R138, P6, R11.reuse, R2, 0x1 ;  /* 0x000000020b8a7211 */ /* 0x040fe200078c08ff */
[----:B------:R-:W-:Y:S01]  /*d0f0*/  IMAD R45, R72, 0x4, R43 ;  /* 0x00000004482d7824 */ /* 0x000fe200078e022b */
[----:B------:R-:W-:Y:S02]  /*d100*/  F2FP.BF16.PACK_AB R12, R68, R69 ;  /* 0x00000045440c723e */ /* 0x000fe400000010ff */
[----:B------:R-:W-:Y:S02]  /*d110*/  LEA.HI.X.SX32 R139, R11, R0, 0x1, P6 ;  /* 0x000000000b8b7211 */ /* 0x000fe400030f0eff */
[----:B------:R-:W-:Y:S02]  /*d120*/  LEA R11, R72, R45, 0x2 ;  /* 0x0000002d480b7211 */ /* 0x000fe400078e10ff */
[----:B------:R-:W-:Y:S02]  /*d130*/  F2FP.BF16.PACK_AB R13, R49, R50 ;  /* 0x00000032310d723e */ /* 0x000fe400000010ff */
[----:B------:R-:W-:Y:S01]  /*d140*/  F2FP.BF16.PACK_AB R8, R22, R23 ;  /* 0x000000171608723e */ /* 0x000fe200000010ff */
[----:B------:R-:W-:Y:S01]  /*d150*/  IMAD R23, R72, 0x4, R11 ;  /* 0x0000000448177824 */ /* 0x000fe200078e020b */
[-C--:B------:R-:W-:Y:S01]  /*d160*/  LEA R150, P5, R53, R2.reuse, 0x1 ;  /* 0x0000000235967211 */ /* 0x080fe200078a08ff */
[----:B------:R0:W-:Y:S01]  /*d170*/  STS.128 [R51+0x380], R12 ;  /* 0x0003800c33007388 */ /* 0x0001e20000000c00 */
[----:B------:R-:W-:-:S02]  /*d180*/  LEA R74, P6, R27, R2, 0x1 ;  /* 0x000000021b4a7211 */ /* 0x000fc400078c08ff */
[----:B------:R-:W-:Y:S02]  /*d190*/  LEA.HI.X.SX32 R151, R53, R0, 0x1, P5 ;  /* 0x0000000035977211 */ /* 0x000fe400028f0eff */
[----:B------:R-:W-:Y:S02]  /*d1a0*/  LEA R142, P5, R9, R2, 0x1 ;  /* 0x00000002098e7211 */ /* 0x000fe400078a08ff */
[-C--:B------:R-:W-:Y:S02]  /*d1b0*/  LEA.HI.X.SX32 R75, R27, R0.reuse, 0x1, P6 ;  /* 0x000000001b4b7211 */ /* 0x080fe400030f0eff */
[----:B------:R-:W-:Y:S02]  /*d1c0*/  LEA.HI.X.SX32 R143, R9, R0, 0x1, P5 ;  /* 0x00000000098f7211 */ /* 0x000fe400028f0eff */
[-C--:B------:R-:W-:Y:S02]  /*d1d0*/  LEA R78, P5, R25, R2.reuse, 0x1 ;  /* 0x00000002194e7211 */ /* 0x080fe400078a08ff */
[----:B------:R-:W-:-:S02]  /*d1e0*/  LEA R68, P6, R43, R2, 0x1 ;  /* 0x000000022b447211 */ /* 0x000fc400078c08ff */
[-C--:B------:R-:W-:Y:S02]  /*d1f0*/  LEA.HI.X.SX32 R79, R25, R0.reuse, 0x1, P5 ;  /* 0x00000000194f7211 */ /* 0x080fe400028f0eff */
[----:B0-----:R-:W-:Y:S02]  /*d200*/  LEA R13, R72, R23, 0x2 ;  /* 0x00000017480d7211 */ /* 0x001fe400078e10ff */
[----:B------:R-:W-:Y:S02]  /*d210*/  LEA.HI.X.SX32 R69, R43, R0, 0x1, P6 ;  /* 0x000000002b457211 */ /* 0x000fe400030f0eff */
[----:B------:R-:W-:Y:S01]  /*d220*/  F2FP.BF16.PACK_AB R10, R18, R19 ;  /* 0x00000013120a723e */ /* 0x000fe200000010ff */
[----:B------:R-:W-:Y:S01]  /*d230*/  IMAD R15, R72, 0x4, R13 ;  /* 0x00000004480f7824 */ /* 0x000fe200078e020d */
[-C--:B------:R-:W-:Y:S02]  /*d240*/  LEA R70, P5, R29, R2.reuse, 0x1 ;  /* 0x000000021d467211 */ /* 0x080fe400078a08ff */
[----:B------:R-:W-:-:S02]  /*d250*/  LEA R156, P6, R11, R2, 0x1 ;  /* 0x000000020b9c7211 */ /* 0x000fc400078c08ff */
[----:B------:R-:W-:Y:S02]  /*d260*/  LEA R19, R72, R15, 0x2 ;  /* 0x0000000f48137211 */ /* 0x000fe400078e10ff */
[----:B------:R-:W-:Y:S02]  /*d270*/  F2FP.BF16.PACK_AB R9, R20, R21 ;  /* 0x000000151409723e */ /* 0x000fe400000010ff */
[-C--:B------:R-:W-:Y:S01]  /*d280*/  LEA.HI.X.SX32 R71, R29, R0.reuse, 0x1, P5 ;  /* 0x000000001d477211 */ /* 0x080fe200028f0eff */
[----:B------:R-:W-:Y:S01]  /*d290*/  IMAD R21, R72, 0x4, R19 ;  /* 0x0000000448157824 */ /* 0x000fe200078e0213 */
[----:B------:R-:W-:Y:S02]  /*d2a0*/  LEA.HI.X.SX32 R157, R11, R0, 0x1, P6 ;  /* 0x000000000b9d7211 */ /* 0x000fe400030f0eff */
[-C--:B------:R-:W-:Y:S02]  /*d2b0*/  LEA R66, P5, R45, R2.reuse, 0x1 ;  /* 0x000000022d427211 */ /* 0x080fe400078a08ff */
[----:B------:R-:W-:-:S02]  /*d2c0*/  LEA R148, P6, R13, R2, 0x1 ;  /* 0x000000020d947211 */ /* 0x000fc400078c08ff */
[-C--:B------:R-:W-:Y:S02]  /*d2d0*/  LEA.HI.X.SX32 R67, R45, R0.reuse, 0x1, P5 ;  /* 0x000000002d437211 */ /* 0x080fe400028f0eff */
[----:B------:R-:W-:Y:S02]  /*d2e0*/  LEA.HI.X.SX32 R149, R13, R0, 0x1, P6 ;  /* 0x000000000d957211 */ /* 0x000fe400030f0eff */
[C---:B------:R-:W-:Y:S02]  /*d2f0*/  LEA R152, P5, R23.reuse, R2, 0x1 ;  /* 0x0000000217987211 */ /* 0x040fe400078a08ff */
[----:B------:R-:W-:Y:S02]  /*d300*/  LEA R13, R72, R21, 0x2 ;  /* 0x00000015480d7211 */ /* 0x000fe400078e10ff */
[----:B------:R-:W-:Y:S02]  /*d310*/  F2FP.BF16.PACK_AB R11, R16, R17 ;  /* 0x00000011100b723e */ /* 0x000fe400000010ff */
[----:B------:R-:W-:Y:S01]  /*d320*/  LEA.HI.X.SX32 R153, R23, R0, 0x1, P5 ;  /* 0x0000000017997211 */ /* 0x000fe200028f0eff */
[----:B------:R-:W-:Y:S01]  /*d330*/  IMAD R17, R72, 0x4, R13 ;  /* 0x0000000448117824 */ /* 0x000fe200078e020d */
[C---:B------:R-:W-:Y:S01]  /*d340*/  LEA R144, P5, R15.reuse, R2, 0x1 ;  /* 0x000000020f907211 */ /* 0x040fe200078a08ff */
[----:B------:R0:W-:Y:S04]  /*d350*/  STS.128 [R51+0x780], R8 ;  /* 0x0007800833007388 */ /* 0x0001e80000000c00 */
[----:B------:R-:W-:Y:S01]  /*d360*/  BAR.SYNC.DEFER_BLOCKING 0x0 ;  /* 0x0000000000007b1d */ /* 0x000fe20000010000 */
[----:B------:R-:W-:-:S02]  /*d370*/  LEA.HI.X.SX32 R145, R15, R0, 0x1, P5 ;  /* 0x000000000f917211 */ /* 0x000fc400028f0eff */
[C---:B------:R-:W-:Y:S02]  /*d380*/  LEA R140, P6, R19.reuse, R2, 0x1 ;  /* 0x00000002138c7211 */ /* 0x040fe400078c08ff */
[----:B------:R-:W-:Y:S02]  /*d390*/  LEA R15, R72, R17, 0x2 ;  /* 0x00000011480f7211 */ /* 0x000fe400078e10ff */
[----:B------:R-:W-:Y:S02]  /*d3a0*/  LEA.HI.X.SX32 R141, R19, R0, 0x1, P6 ;  /* 0x00000000138d7211 */ /* 0x000fe400030f0eff */
[----:B------:R-:W-:Y:S01]  /*d3b0*/  IADD3 R73, R242, -0x3f3504f3, RZ ;  /* 0xc0cafb0df2497810 */ /* 0x000fe20007ffe0ff */
[----:B------:R-:W-:Y:S01]  /*d3c0*/  IMAD R19, R72, 0x4, R15 ;  /* 0x0000000448137824 */ /* 0x000fe200078e020f */
[-C--:B------:R-:W-:Y:S02]  /*d3d0*/  LEA R136, P5, R21, R2.reuse, 0x1 ;  /* 0x0000000215887211 */ /* 0x080fe400078a08ff */
[----:B------:R-:W-:-:S02]  /*d3e0*/  LEA R76, P6, R13, R2, 0x1 ;  /* 0x000000020d4c7211 */ /* 0x000fc400078c08ff */
[C---:B0-----:R-:W-:Y:S02]  /*d3f0*/  LEA R9, R72.reuse, R19, 0x2 ;  /* 0x0000001348097211 */ /* 0x041fe400078e10ff */
[----:B------:R-:W-:Y:S02]  /*d400*/  LOP3.LUT R73, R73, 0xff800000, RZ, 0xc0, !PT ;  /* 0xff80000049497812 */ /* 0x000fe400078ec0ff */
[-C--:B------:R-:W-:Y:S01]  /*d410*/  LEA.HI.X.SX32 R137, R21, R0.reuse, 0x1, P5 ;  /* 0x0000000015897211 */ /* 0x080fe200028f0eff */
[----:B------:R-:W-:Y:S01]  /*d420*/  IMAD R11, R72, 0x4, R9 ;  /* 0x00000004480b7824 */ /* 0x000fe200078e0209 */
[----:B------:R-:W-:Y:S01]  /*d430*/  LEA.HI.X.SX32 R77, R13, R0, 0x1, P6 ;  /* 0x000000000d4d7211 */ /* 0x000fe200030f0eff */
[----:B------:R-:W-:Y:S01]  /*d440*/  IMAD.IADD R8, R242, 0x1, -R73 ;  /* 0x00000001f2087824 */ /* 0x000fe200078e0a49 */
[-C--:B------:R-:W-:Y:S01]  /*d450*/  LEA R64, P5, R17, R2.reuse, 0x1 ;  /* 0x0000000211407211 */ /* 0x080fe200078a08ff */
[----:B------:R-:W0:Y:S01]  /*d460*/  LDS.128 R80, [R3] ;  /* 0x0000000003507984 */ /* 0x000e220000000c00 */
[----:B------:R-:W-:Y:S01]  /*d470*/  LEA R246, P6, R15, R2, 0x1 ;  /* 0x000000020ff67211 */ /* 0x000fe200078c08ff */
[----:B------:R-:W-:Y:S01]  /*d480*/  FADD R250, R8, -1 ;  /* 0xbf80000008fa7421 */ /* 0x000fe20000000000 */
[-C--:B------:R-:W-:Y:S01]  /*d490*/  LEA.HI.X.SX32 R65, R17, R0.reuse, 0x1, P5 ;  /* 0x0000000011417211 */ /* 0x080fe200028f0eff */
[----:B------:R-:W1:Y:S01]  /*d4a0*/  LDS.128 R24, [R208] ;  /* 0x00000000d0187984 */ /* 0x000e620000000c00 */
[----:B------:R-:W-:-:S02]  /*d4b0*/  LEA.HI.X.SX32 R247, R15, R0, 0x1, P6 ;  /* 0x000000000ff77211 */ /* 0x000fc400030f0eff */
[-C--:B------:R-:W-:Y:S01]  /*d4c0*/  LEA R244, P5, R19, R2.reuse, 0x1 ;  /* 0x0000000213f47211 */ /* 0x080fe200078a08ff */
[----:B------:R-:W2:Y:S01]  /*d4d0*/  LDS.128 R60, [R3+0x800] ;  /* 0x00080000033c7984 */ /* 0x000ea20000000c00 */
[----:B------:R-:W-:Y:S02]  /*d4e0*/  LEA R22, P6, R9, R2, 0x1 ;  /* 0x0000000209167211 */ /* 0x000fe400078c08ff */
[----:B------:R-:W-:Y:S01]  /*d4f0*/  LEA R13, R72, R11, 0x2 ;  /* 0x0000000b480d7211 */ /* 0x000fe200078e10ff */
[----:B------:R-:W3:Y:S01]  /*d500*/  LDS.128 R120, [R208+0x800] ;  /* 0x00080000d0787984 */ /* 0x000ee20000000c00 */
[-C--:B------:R-:W-:Y:S02]  /*d510*/  LEA.HI.X.SX32 R245, R19, R0.reuse, 0x1, P5 ;  /* 0x0000000013f57211 */ /* 0x080fe400028f0eff */
[----:B------:R-:W-:Y:S01]  /*d520*/  LEA.HI.X.SX32 R23, R9, R0, 0x1, P6 ;  /* 0x0000000009177211 */ /* 0x000fe200030f0eff */
[----:B------:R-:W-:Y:S01]  /*d530*/  FFMA.FTZ R9, R250, R251, -0.16845393180847167969 ;  /* 0xbe2c7f30fa097423 */ /* 0x000fe200000100fb */
[C---:B------:R-:W-:Y:S01]  /*d540*/  LEA R20, P5, R11.reuse, R2, 0x1 ;  /* 0x000000020b147211 */ /* 0x040fe200078a08ff */
[----:B------:R-:W4:Y:S01]  /*d550*/  LDS.128 R124, [R3+0x1000] ;  /* 0x00100000037c7984 */ /* 0x000f220000000c00 */
[----:B------:R-:W-:Y:S01]  /*d560*/  LEA R15, R72, R13, 0x2 ;  /* 0x0000000d480f7211 */ /* 0x000fe200078e10ff */
[----:B------:R-:W-:Y:S01]  /*d570*/  FFMA.FTZ R9, R250, R9, 0.1716887056827545166 ;  /* 0x3e2fcf2afa097423 */ /* 0x000fe20000010009 */
[----:B------:R-:W-:Y:S01]  /*d580*/  LEA.HI.X.SX32 R21, R11, R0, 0x1, P5 ;  /* 0x000000000b157211 */ /* 0x000fe200028f0eff */
[----:B------:R-:W5:Y:S01]  /*d590*/  LDS.128 R112, [R208+0x1000] ;  /* 0x00100000d0707984 */ /* 0x000f620000000c00 */
[-C--:B------:R-:W-:Y:S01]  /*d5a0*/  LEA R18, P6, R13, R2.reuse, 0x1 ;  /* 0x000000020d127211 */ /* 0x080fe200078c08ff */
[----:B------:R-:W-:Y:S01]  /*d5b0*/  IMAD R11, R72, 0x4, R15 ;  /* 0x00000004480b7824 */ /* 0x000fe200078e020f */
[----:B------:R-:W-:Y:S01]  /*d5c0*/  LEA R16, P5, R15, R2, 0x1 ;  /* 0x000000020f107211 */ /* 0x000fe200078a08ff */
[C---:B------:R-:W-:Y:S01]  /*d5d0*/  FFMA.FTZ R9, R250.reuse, R9, -0.17900948226451873779 ;  /* 0xbe374e43fa097423 */ /* 0x040fe20000010009 */
[----:B------:R-:W-:Y:S01]  /*d5e0*/  LEA.HI.X.SX32 R19, R13, R0, 0x1, P6 ;  /* 0x000000000d137211 */ /* 0x000fe200030f0eff */
[----:B------:R-:W5:Y:S01]  /*d5f0*/  LDS.128 R116, [R3+0x1800] ;  /* 0x0018000003747984 */ /* 0x000f620000000c00 */
[----:B------:R-:W-:Y:S01]  /*d600*/  LEA R14, P6, R11, R2, 0x1 ;  /* 0x000000020b0e7211 */ /* 0x000fe200078c08ff */
[----:B------:R-:W-:Y:S01]  /*d610*/  FFMA.FTZ R9, R250, R9, 0.20512372255325317383 ;  /* 0x3e520bf4fa097423 */ /* 0x000fe20000010009 */
[----:B------:R-:W-:Y:S01]  /*d620*/  LEA R13, R72, R11, 0x2 ;  /* 0x0000000b480d7211 */ /* 0x000fe200078e10ff */
[----:B------:R-:W5:Y:S01]  /*d630*/  LDS.128 R100, [R208+0x1800] ;  /* 0x00180000d0647984 */ /* 0x000f620000000c00 */
[-C--:B------:R-:W-:Y:S01]  /*d640*/  LEA.HI.X.SX32 R17, R15, R0.reuse, 0x1, P5 ;  /* 0x000000000f117211 */ /* 0x080fe200028f0eff */
[----:B------:R-:W-:Y:S01]  /*d650*/  FFMA.FTZ R9, R250, R9, -0.24046532809734344482 ;  /* 0xbe763c8bfa097423 */ /* 0x000fe20000010009 */
[----:B------:R-:W-:Y:S01]  /*d660*/  LEA.HI.X.SX32 R15, R11, R0, 0x1, P6 ;  /* 0x000000000b0f7211 */ /* 0x000fe200030f0eff */
[----:B------:R-:W-:Y:S01]  /*d670*/  IMAD R11, R72, 0x4, R13 ;  /* 0x00000004480b7824 */ /* 0x000fe200078e020d */
[C---:B------:R-:W-:Y:S01]  /*d680*/  LEA R12, P5, R13.reuse, R2, 0x1 ;  /* 0x000000020d0c7211 */ /* 0x040fe200078a08ff */
[----:B------:R-:W-:Y:S01]  /*d690*/  FFMA.FTZ R9, R250, R9, 0.28857114911079406738 ;  /* 0x3e93bf99fa097423 */ /* 0x000fe20000010009 */
[----:B------:R-:W5:Y:S02]  /*d6a0*/  LDS.128 R108, [R3+0x2000] ;  /* 0x00200000036c7984 */ /* 0x000f640000000c00 */
[----:B------:R-:W-:Y:S01]  /*d6b0*/  LEA R43, R72, R11, 0x2 ;  /* 0x0000000b482b7211 */ /* 0x000fe200078e10ff */
[----:B------:R-:W-:Y:S01]  /*d6c0*/  FFMA.FTZ R29, R250, R9, -0.36067417263984680176 ;  /* 0xbeb8aa49fa1d7423 */ /* 0x000fe20000010009 */
[----:B0-----:R-:W-:Y:S01]  /*d6d0*/  STG.E.U16 [R40.64], R80 ;  /* 0x0000005028007986 */ /* 0x001fe2000c101504 */
[----:B------:R-:W-:-:S02]  /*d6e0*/  LEA.HI.X.SX32 R13, R13, R0, 0x1, P5 ;  /* 0x000000000d0d7211 */ /* 0x000fc400028f0eff */
[----:B------:R-:W-:Y:S01]  /*d6f0*/  LEA R45, R72, R43, 0x2 ;  /* 0x0000002b482d7211 */ /* 0x000fe200078e10ff */
[C---:B------:R-:W-:Y:S01]  /*d700*/  FFMA.FTZ R29, R250.reuse, R29, 0.48089820146560668945 ;  /* 0x3ef6384afa1d7423 */ /* 0x040fe2000001001d */
[-C--:B------:R-:W-:Y:S01]  /*d710*/  LEA R8, P6, R43, R2.reuse, 0x1 ;  /* 0x000000022b087211 */ /* 0x080fe200078c08ff */
[----:B-1----:R0:W-:Y:S01]  /*d720*/  STG.E.U16 [R38.64], R24 ;  /* 0x0000001826007986 */ /* 0x0021e2000c101504 */
[----:B------:R-:W-:Y:S01]  /*d730*/  LEA R10, P5, R11, R2, 0x1 ;  /* 0x000000020b0a7211 */ /* 0x000fe200078a08ff */
[----:B------:R-:W-:Y:S01]  /*d740*/  FFMA.FTZ R29, R250, R29, -0.72134751081466674805 ;  /* 0xbf38aa3bfa1d7423 */ /* 0x000fe2000001001d */
[----:B------:R-:W-:Y:S01]  /*d750*/  LEA.HI.X.SX32 R9, R43, R0, 0x1, P6 ;  /* 0x000000002b097211 */ /* 0x000fe200030f0eff */
[----:B------:R-:W-:Y:S01]  /*d760*/  IMAD R43, R72, 0x4, R45 ;  /* 0x00000004482b7824 */ /* 0x000fe200078e022d */
[----:B------:R-:W-:Y:S01]  /*d770*/  LEA R58, P6, R45, R2, 0x1 ;  /* 0x000000022d3a7211 */ /* 0x000fe200078c08ff */
[----:B------:R-:W-:Y:S01]  /*d780*/  FMUL R29, R250, R29 ;  /* 0x0000001dfa1d7220 */ /* 0x000fe20000400000 */
[----:B--2---:R1:W-:Y:S01]  /*d790*/  STG.E.U16 [R36.64], R60 ;  /* 0x0000003c24007986 */ /* 0x0043e2000c101504 */
[----:B------:R-:W-:-:S02]  /*d7a0*/  LEA.HI.X.SX32 R11, R11, R0, 0x1, P5 ;  /* 0x000000000b0b7211 */ /* 0x000fc400028f0eff */
[----:B------:R-:W-:Y:S01]  /*d7b0*/  LEA.HI.X.SX32 R59, R45, R0, 0x1, P6 ;  /* 0x000000002d3b7211 */ /* 0x000fe200030f0eff */
[----:B------:R-:W-:Y:S01]  /*d7c0*/  FMUL R29, R250, R29 ;  /* 0x0000001dfa1d7220 */ /* 0x000fe20000400000 */
[C---:B------:R-:W-:Y:S01]  /*d7d0*/  LEA R56, P6, R43.reuse, R2, 0x1 ;  /* 0x000000022b387211 */ /* 0x040fe200078c08ff */
[----:B---3--:R-:W-:Y:S01]  /*d7e0*/  STG.E.U16 [R34.64], R120 ;  /* 0x0000007822007986 */ /* 0x008fe2000c101504 */
[----:B------:R-:W-:Y:S01]  /*d7f0*/  LEA R45, R72, R43, 0x2 ;  /* 0x0000002b482d7211 */ /* 0x000fe200078e10ff */
[----:B------:R-:W-:Y:S01]  /*d800*/  FFMA.FTZ R250, R250, 1.4426950216293334961, R29 ;  /* 0x3fb8aa3bfafa7823 */ /* 0x000fe2000001001d */
[----:B------:R-:W-:Y:S01]  /*d810*/  LEA.HI.X.SX32 R57, R43, R0, 0x1, P6 ;  /* 0x000000002b397211 */ /* 0x000fe200030f0eff */
[----:B----4-:R-:W-:Y:S01]  /*d820*/  STG.E.U16 [R32.64], R124 ;  /* 0x0000007c20007986 */ /* 0x010fe2000c101504 */
[C---:B------:R-:W-:Y:S02]  /*d830*/  LEA R54, P6, R45.reuse, R2, 0x1 ;  /* 0x000000022d367211 */ /* 0x040fe400078c08ff */
[----:B------:R-:W-:Y:S01]  /*d840*/  LEA R43, R72, R45, 0x2 ;  /* 0x0000002d482b7211 */ /* 0x000fe200078e10ff */
[----:B------:R-:W2:Y:S01]  /*d850*/  LDS.128 R96, [R208+0x2000] ;  /* 0x00200000d0607984 */ /* 0x000ea20000000c00 */
[----:B------:R-:W-:-:S02]  /*d860*/  LEA.HI.X.SX32 R55, R45, R0, 0x1, P6 ;  /* 0x000000002d377211 */ /* 0x000fc400030f0eff */
[C---:B------:R-:W-:Y:S01]  /*d870*/  LEA R52, P6, R43.reuse, R2, 0x1 ;  /* 0x000000022b347211 */ /* 0x040fe200078c08ff */
[----:B-----5:R-:W-:Y:S01]  /*d880*/  STG.E.U16 [R30.64], R112 ;  /* 0x000000701e007986 */ /* 0x020fe2000c101504 */
[C---:B------:R-:W-:Y:S02]  /*d890*/  LEA R29, R72.reuse, R43, 0x2 ;  /* 0x0000002b481d7211 */ /* 0x040fe400078e10ff */
[----:B------:R-:W-:Y:S01]  /*d8a0*/  LEA.HI.X.SX32 R53, R43, R0, 0x1, P6 ;  /* 0x000000002b357211 */ /* 0x000fe200030f0eff */
[----:B------:R-:W3:Y:S01]  /*d8b0*/  LDS.128 R104, [R3+0x2800] ;  /* 0x0028000003687984 */ /* 0x000ee20000000c00 */
[C---:B------:R-:W-:Y:S02]  /*d8c0*/  LEA R50, P6, R29.reuse, R2, 0x1 ;  /* 0x000000021d327211 */ /* 0x040fe400078c08ff */
[----:B------:R-:W-:Y:S01]  /*d8d0*/  LEA R43, R72, R29, 0x2 ;  /* 0x0000001d482b7211 */ /* 0x000fe200078e10ff */
[----:B------:R-:W4:Y:S01]  /*d8e0*/  LDS.128 R88, [R208+0x2800] ;  /* 0x00280000d0587984 */ /* 0x000f220000000c00 */
[----:B------:R-:W-:-:S02]  /*d8f0*/  LEA.HI.X.SX32 R51, R29, R0, 0x1, P6 ;  /* 0x000000001d337211 */ /* 0x000fc400030f0eff */
[----:B------:R-:W-:Y:S01]  /*d900*/  LEA R44, P6, R43, R2, 0x1 ;  /* 0x000000022b2c7211 */ /* 0x000fe200078c08ff */
[C---:B------:R-:W-:Y:S01]  /*d910*/  IMAD R29, R72.reuse, 0x4, R43 ;  /* 0x00000004481d7824 */ /* 0x040fe200078e022b */
[----:B------:R-:W-:Y:S01]  /*d920*/  ISETP.GE.U32.AND P5, PT, R241, 0x40, PT ;  /* 0x00000040f100780c */ /* 0x000fe20003fa6070 */
[----:B------:R-:W5:Y:S01]  /*d930*/  LDS.128 R92, [R3+0x3000] ;  /* 0x00300000035c7984 */ /* 0x000f620000000c00 */
[----:B------:R-:W-:Y:S02]  /*d940*/  LEA.HI.X.SX32 R45, R43, R0, 0x1, P6 ;  /* 0x000000002b2d7211 */ /* 0x000fe400030f0eff */
[C---:B------:R-:W-:Y:S01]  /*d950*/  LEA R48, P6, R29.reuse, R2, 0x1 ;  /* 0x000000021d307211 */ /* 0x040fe200078c08ff */
[----:B------:R-:W5:Y:S01]  /*d960*/  LDS.128 R84, [R208+0x3000] ;  /* 0x00300000d0547984 */ /* 0x000f620000000c00 */
[----:B------:R-:W-:Y:S02]  /*d970*/  LEA R43, R72, R29, 0x2 ;  /* 0x0000001d482b7211 */ /* 0x000fe400078e10ff */
[----:B------:R-:W-:Y:S01]  /*d980*/  LEA.HI.X.SX32 R49, R29, R0, 0x1, P6 ;  /* 0x000000001d317211 */ /* 0x000fe200030f0eff */
[----:B------:R-:W5:Y:S01]  /*d990*/  LDS.128 R132, [R3+0x3800] ;  /* 0x0038000003847984 */ /* 0x000f620000000c00 */
[----:B------:R-:W-:-:S02]  /*d9a0*/  LEA R46, P6, R43, R2, 0x1 ;  /* 0x000000022b2e7211 */ /* 0x000fc400078c08ff */
[C---:B------:R-:W-:Y:S01]  /*d9b0*/  LEA R29, R72.reuse, R43, 0x2 ;  /* 0x0000002b481d7211 */ /* 0x040fe200078e10ff */
[----:B------:R-:W-:Y:S01]  /*d9c0*/  STG.E.U16 [R130.64], R116 ;  /* 0x0000007482007986 */ /* 0x000fe2000c101504 */
[----:B------:R-:W-:Y:S02]  /*d9d0*/  LEA.HI.X.SX32 R47, R43, R0, 0x1, P6 ;  /* 0x000000002b2f7211 */ /* 0x000fe400030f0eff */
[C---:B------:R-:W-:Y:S01]  /*d9e0*/  LEA R42, P6, R29.reuse, R2, 0x1 ;  /* 0x000000021d2a7211 */ /* 0x040fe200078c08ff */
[----:B0-----:R-:W-:Y:S01]  /*d9f0*/  IMAD R39, R72, 0x4, R29 ;  /* 0x0000000448277824 */ /* 0x001fe200078e021d */
[----:B------:R-:W-:Y:S01]  /*da00*/  LOP3.LUT R241, R28, 0x70, RZ, 0xc0, !PT ;  /* 0x000000701cf17812 */ /* 0x000fe200078ec0ff */
[----:B------:R-:W-:Y:S01]  /*da10*/  STG.E.U16 [R128.64], R100 ;  /* 0x0000006480007986 */ /* 0x000fe2000c101504 */
[----:B------:R-:W-:Y:S02]  /*da20*/  LEA.HI.X.SX32 R43, R29, R0, 0x1, P6 ;  /* 0x000000001d2b7211 */ /* 0x000fe400030f0eff */
[----:B------:R-:W-:Y:S01]  /*da30*/  LEA R40, P6, R39, R2, 0x1 ;  /* 0x0000000227287211 */ /* 0x000fe200078c08ff */
[----:B------:R-:W0:Y:S01]  /*da40*/  LDS.128 R128, [R208+0x3800] ;  /* 0x00380000d0807984 */ /* 0x000e220000000c00 */
[----:B------:R-:W-:-:S02]  /*da50*/  LEA R29, R72, R39, 0x2 ;  /* 0x00000027481d7211 */ /* 0x000fc400078e10ff */
[----:B------:R-:W-:Y:S01]  /*da60*/  LEA.HI.X.SX32 R41, R39, R0, 0x1, P6 ;  /* 0x0000000027297211 */ /* 0x000fe200030f0eff */
[----:B------:R-:W-:Y:S01]  /*da70*/  STG.E.U16 [R206.64], R108 ;  /* 0x0000006cce007986 */ /* 0x000fe2000c101504 */
[C---:B------:R-:W-:Y:S02]  /*da80*/  LEA R38, P6, R29.reuse, R2, 0x1 ;  /* 0x000000021d267211 */ /* 0x040fe400078c08ff */
[C---:B-1----:R-:W-:Y:S01]  /*da90*/  LEA R37, R72.reuse, R29, 0x2 ;  /* 0x0000001d48257211 */ /* 0x042fe200078e10ff */
[----:B--2---:R-:W-:Y:S01]  /*daa0*/  STG.E.U16 [R194.64], R96 ;  /* 0x00000060c2007986 */ /* 0x004fe2000c101504 */
[----:B------:R-:W-:Y:S02]  /*dab0*/  LEA.HI.X.SX32 R39, R29, R0, 0x1, P6 ;  /* 0x000000001d277211 */ /* 0x000fe400030f0eff */
[----:B------:R-:W-:Y:S01]  /*dac0*/  LEA R36, P6, R37, R2, 0x1 ;  /* 0x0000000225247211 */ /* 0x000fe200078c08ff */
[----:B------:R-:W-:Y:S01]  /*dad0*/  IMAD R29, R72, 0x4, R37 ;  /* 0x00000004481d7824 */ /* 0x000fe200078e0225 */
[----:B------:R-:W-:Y:S01]  /*dae0*/  LOP3.LUT R28, R209, 0x80, RZ, 0xc0, !PT ;  /* 0x00000080d11c7812 */ /* 0x000fe200078ec0ff */
[----:B---3--:R-:W-:Y:S01]  /*daf0*/  STG.E.U16 [R192.64], R104 ;  /* 0x00000068c0007986 */ /* 0x008fe2000c101504 */
[----:B------:R-:W-:-:S02]  /*db00*/  LEA.HI.X.SX32 R37, R37, R0, 0x1, P6 ;  /* 0x0000000025257211 */ /* 0x000fc400030f0eff */
[----:B------:R-:W-:Y:S01]  /*db10*/  LEA R34, P6, R29, R2, 0x1 ;  /* 0x000000021d227211 */ /* 0x000fe200078c08ff */
[----:B------:R-:W-:Y:S01]  /*db20*/  IMAD.IADD R241, R241, 0x1, R28 ;  /* 0x00000001f1f17824 */ /* 0x000fe200078e021c */
[C---:B------:R-:W-:Y:S01]  /*db30*/  LEA R33, R72.reuse, R29, 0x2 ;  /* 0x0000001d48217211 */ /* 0x040fe200078e10ff */
[----:B----4-:R1:W-:Y:S01]  /*db40*/  STG.E.U16 [R190.64], R88 ;  /* 0x00000058be007986 */ /* 0x0103e2000c101504 */
[----:B------:R-:W-:Y:S02]  /*db50*/  LEA.HI.X.SX32 R35, R29, R0, 0x1, P6 ;  /* 0x000000001d237211 */ /* 0x000fe400030f0eff */
[C---:B------:R-:W-:Y:S01]  /*db60*/  LEA R32, P6, R33.reuse, R2, 0x1 ;  /* 0x0000000221207211 */ /* 0x040fe200078c08ff */
[----:B-----5:R-:W-:Y:S01]  /*db70*/  STG.E.U16 [R188.64], R92 ;  /* 0x0000005cbc007986 */ /* 0x020fe2000c101504 */
[C---:B------:R-:W-:Y:S02]  /*db80*/  LEA R29, R72.reuse, R33, 0x2 ;  /* 0x00000021481d7211 */ /* 0x040fe400078e10ff */
[----:B------:R-:W-:Y:S01]  /*db90*/  LEA.HI.X.SX32 R33, R33, R0, 0x1, P6 ;  /* 0x0000000021217211 */ /* 0x000fe200030f0eff */
[----:B------:R2:W-:Y:S01]  /*dba0*/  STG.E.U16 [R186.64], R84 ;  /* 0x00000054ba007986 */ /* 0x0005e2000c101504 */
[C---:B------:R-:W-:Y:S01]  /*dbb0*/  LEA R30, P6, R29.reuse, R2, 0x1 ;  /* 0x000000021d1e7211 */ /* 0x040fe200078c08ff */
[----:B------:R-:W-:Y:S01]  /*dbc0*/  IMAD R209, R72, 0x4, R29 ;  /* 0x0000000448d17824 */ /* 0x000fe200078e021d */
[----:B------:R-:W-:Y:S01]  /*dbd0*/  PRMT R80, R80, 0x7632, R80 ;  /* 0x0000763250507816 */ /* 0x000fe20000000050 */
[----:B------:R-:W-:Y:S01]  /*dbe0*/  STG.E.U16 [R184.64], R132 ;  /* 0x00000084b8007986 */ /* 0x000fe2000c101504 */
[----:B------:R-:W-:-:S02]  /*dbf0*/  LEA.HI.X.SX32 R31, R29, R0, 0x1, P6 ;  /* 0x000000001d1f7211 */ /* 0x000fc400030f0eff */
[C---:B------:R-:W-:Y:S02]  /*dc00*/  LEA R28, P6, R209.reuse, R2, 0x1 ;  /* 0x00000002d11c7211 */ /* 0x040fe400078c08ff */
[C---:B------:R-:W-:Y:S02]  /*dc10*/  LEA R211, R72.reuse, R209, 0x2 ;  /* 0x000000d148d37211 */ /* 0x040fe400078e10ff */
[----:B------:R-:W-:Y:S01]  /*dc20*/  LEA.HI.X.SX32 R29, R209, R0, 0x1, P6 ;  /* 0x00000000d11d7211 */ /* 0x000fe200030f0eff */
[----:B0-----:R-:W-:Y:S01]  /*dc30*/  STG.E.U16 [R182.64], R128 ;  /* 0x00000080b6007986 */ /* 0x001fe2000c101504 */
[C---:B------:R-:W-:Y:S02]  /*dc40*/  LEA R238, P6, R211.reuse, R2, 0x1 ;  /* 0x00000002d3ee7211 */ /* 0x040fe400078c08ff */
[----:B------:R-:W-:Y:S01]  /*dc50*/  LEA R209, R72, R211, 0x2 ;  /* 0x000000d348d17211 */ /* 0x000fe200078e10ff */
[----:B------:R-:W-:Y:S01]  /*dc60*/  STG.E.U16 [R180.64], R80 ;  /* 0x00000050b4007986 */ /* 0x000fe2000c101504 */
[----:B------:R-:W-:-:S02]  /*dc70*/  LEA.HI.X.SX32 R239, R211, R0, 0x1, P6 ;  /* 0x00000000d3ef7211 */ /* 0x000fc400030f0eff */
[C---:B------:R-:W-:Y:S01]  /*dc80*/  LEA R236, P6, R209.reuse, R2, 0x1 ;  /* 0x00000002d1ec7211 */ /* 0x040fe200078c08ff */
[----:B------:R-:W-:Y:S01]  /*dc90*/  IMAD R211, R72, 0x4, R209 ;  /* 0x0000000448d37824 */ /* 0x000fe200078e02d1 */
[----:B------:R-:W-:Y:S02]  /*dca0*/  PRMT R24, R24, 0x7632, R24 ;  /* 0x0000763218187816 */ /* 0x000fe40000000018 */
[----:B------:R-:W-:Y:S02]  /*dcb0*/  LEA.HI.X.SX32 R237, R209, R0, 0x1, P6 ;  /* 0x00000000d1ed7211 */ /* 0x000fe400030f0eff */
[C---:B------:R-:W-:Y:S01]  /*dcc0*/  LEA R234, P6, R211.reuse, R2, 0x1 ;  /* 0x00000002d3ea7211 */ /* 0x040fe200078c08ff */
[----:B------:R-:W-:Y:S01]  /*dcd0*/  STG.E.U16 [R178.64], R24 ;  /* 0x00000018b2007986 */ /* 0x000fe2000c101504 */
[----:B------:R-:W-:Y:S02]  /*dce0*/  LEA R3, R72, R211, 0x2 ;  /* 0x000000d348037211 */ /* 0x000fe400078e10ff */
[----:B------:R-:W-:-:S02]  /*dcf0*/  LEA.HI.X.SX32 R235, R211, R0, 0x1, P6 ;  /* 0x00000000d3eb7211 */ /* 0x000fc400030f0eff */
[C---:B------:R-:W-:Y:S02]  /*dd00*/  LEA R232, P6, R3.reuse, R2, 0x1 ;  /* 0x0000000203e87211 */ /* 0x040fe400078c08ff */
[C---:B------:R-:W-:Y:S02]  /*dd10*/  LEA R209, R72.reuse, R3, 0x2 ;  /* 0x0000000348d17211 */ /* 0x040fe400078e10ff */
[----:B------:R-:W-:Y:S02]  /*dd20*/  LEA.HI.X.SX32 R233, R3, R0, 0x1, P6 ;  /* 0x0000000003e97211 */ /* 0x000fe400030f0eff */
[C---:B------:R-:W-:Y:S01]  /*dd30*/  LEA R230, P6, R209.reuse, R2, 0x1 ;  /* 0x00000002d1e67211 */ /* 0x040fe200078c08ff */
[----:B------:R-:W-:Y:S01]  /*dd40*/  IMAD R3, R72, 0x4, R209 ;  /* 0x0000000448037824 */ /* 0x000fe200078e02d1 */
[----:B-1----:R-:W-:Y:S02]  /*dd50*/  PRMT R88, R60, 0x7632, R88 ;  /* 0x000076323c587816 */ /* 0x002fe40000000058 */
[----:B------:R-:W-:-:S02]  /*dd60*/  LEA.HI.X.SX32 R231, R209, R0, 0x1, P6 ;  /* 0x00000000d1e77211 */ /* 0x000fc400030f0eff */
[C---:B------:R-:W-:Y:S01]  /*dd70*/  LEA R228, P6, R3.reuse, R2, 0x1 ;  /* 0x0000000203e47211 */ /* 0x040fe200078c08ff */
[----:B------:R-:W-:Y:S01]  /*dd80*/  STG.E.U16 [R176.64], R88 ;  /* 0x00000058b0007986 */ /* 0x000fe2000c101504 */
[C---:B------:R-:W-:Y:S02]  /*dd90*/  LEA R195, R72.reuse, R3, 0x2 ;  /* 0x0000000348c37211 */ /* 0x040fe400078e10ff */
[----:B------:R-:W-:Y:S02]  /*dda0*/  LEA.HI.X.SX32 R229, R3, R0, 0x1, P6 ;  /* 0x0000000003e57211 */ /* 0x000fe400030f0eff */
[C---:B------:R-:W-:Y:S02]  /*ddb0*/  LEA R226, P6, R195.reuse, R2, 0x1 ;  /* 0x00000002c3e27211 */ /* 0x040fe400078c08ff */
[----:B------:R-:W-:Y:S02]  /*ddc0*/  LEA R3, R72, R195, 0x2 ;  /* 0x000000c348037211 */ /* 0x000fe400078e10ff */
[----:B------:R-:W-:-:S02]  /*ddd0*/  LEA.HI.X.SX32 R227, R195, R0, 0x1, P6 ;  /* 0x00000000c3e37211 */ /* 0x000fc400030f0eff */
[C---:B------:R-:W-:Y:S01]  /*dde0*/  LEA R224, P6, R3.reuse, R2, 0x1 ;  /* 0x0000000203e07211 */ /* 0x040fe200078c08ff */
[----:B------:R-:W-:Y:S01]  /*ddf0*/  IMAD R191, R72, 0x4, R3 ;  /* 0x0000000448bf7824 */ /* 0x000fe200078e0203 */
[----:B------:R-:W-:Y:S02]  /*de00*/  PRMT R120, R120, 0x7632, R120 ;  /* 0x0000763278787816 */ /* 0x000fe40000000078 */
[----:B------:R-:W-:Y:S02]  /*de10*/  LEA.HI.X.SX32 R225, R3, R0, 0x1, P6 ;  /* 0x0000000003e17211 */ /* 0x000fe400030f0eff */
[C---:B------:R-:W-:Y:S01]  /*de20*/  LEA R222, P6, R191.reuse, R2, 0x1 ;  /* 0x00000002bfde7211 */ /* 0x040fe200078c08ff */
[----:B------:R0:W-:Y:S01]  /*de30*/  STG.E.U16 [R174.64], R120 ;  /* 0x00000078ae007986 */ /* 0x0001e2000c101504 */
[----:B------:R-:W-:Y:S02]  /*de40*/  LEA R3, R72, R191, 0x2 ;  /* 0x000000bf48037211 */ /* 0x000fe400078e10ff */
[----:B------:R-:W-:-:S02]  /*de50*/  LEA.HI.X.SX32 R223, R191, R0, 0x1, P6 ;  /* 0x00000000bfdf7211 */ /* 0x000fc400030f0eff */
[C---:B------:R-:W-:Y:S02]  /*de60*/  LEA R220, P6, R3.reuse, R2, 0x1 ;  /* 0x0000000203dc7211 */ /* 0x040fe400078c08ff */
[C---:B--2---:R-:W-:Y:S02]  /*de70*/  LEA R187, R72.reuse, R3, 0x2 ;  /* 0x0000000348bb7211 */ /* 0x044fe400078e10ff */
[----:B------:R-:W-:Y:S02]  /*de80*/  LEA.HI.X.SX32 R221, R3, R0, 0x1, P6 ;  /* 0x0000000003dd7211 */ /* 0x000fe400030f0eff */
[C---:B------:R-:W-:Y:S01]  /*de90*/  LEA R218, P6, R187.reuse, R2, 0x1 ;  /* 0x00000002bbda7211 */ /* 0x040fe200078c08ff */
[----:B------:R-:W-:Y:S01]  /*dea0*/  IMAD R3, R72, 0x4, R187 ;  /* 0x0000000448037824 */ /* 0x000fe200078e02bb */
[----:B------:R-:W-:Y:S01]  /*deb0*/  PRMT R124, R124, 0x7632, R124 ;  /* 0x000076327c7c7816 */ /* 0x000fe2000000007c */
[----:B0-----:R-:W0:Y:S01]  /*dec0*/  S2R R120, SR_TID.X ;  /* 0x0000000000787919 */ /* 0x001e220000002100 */
[----:B------:R-:W-:-:S02]  /*ded0*/  LEA.HI.X.SX32 R219, R187, R0, 0x1, P6 ;  /* 0x00000000bbdb7211 */ /* 0x000fc400030f0eff */
[C---:B------:R-:W-:Y:S01]  /*dee0*/  LEA R216, P6, R3.reuse, R2, 0x1 ;  /* 0x0000000203d87211 */ /* 0x040fe200078c08ff */
[----:B------:R1:W-:Y:S01]  /*def0*/  STG.E.U16 [R172.64], R124 ;  /* 0x0000007cac007986 */ /* 0x0003e2000c101504 */
        /* <DEDUP_REMOVED lines=10> */
[----:B------:R-:W-:Y:S01]  /*dfa0*/  STG.E.U16 [R170.64], R112 ;  /* 0x00000070aa007986 */ /* 0x000fe2000c101504 */
[----:B------:R-:W-:Y:S01]  /*dfb0*/  LEA R3, R72, R181, 0x2 ;  /* 0x000000b548037211 */ /* 0x000fe200078e10ff */
[----:B0-----:R-:W-:Y:S01]  /*dfc0*/  IMAD.SHL.U32 R120, R120, 0x4, RZ ;  /* 0x0000000478787824 */ /* 0x001fe200078e00ff */
[----:B------:R-:W-:-:S02]  /*dfd0*/  LEA.HI.X.SX32 R211, R181, R0, 0x1, P6 ;  /* 0x00000000b5d37211 */ /* 0x000fc400030f0eff */
[C---:B------:R-:W-:Y:S02]  /*dfe0*/  LEA R208, P6, R3.reuse, R2, 0x1 ;  /* 0x0000000203d07211 */ /* 0x040fe400078c08ff */
[C---:B------:R-:W-:Y:S02]  /*dff0*/  LEA R177, R72.reuse, R3, 0x2 ;  /* 0x0000000348b17211 */ /* 0x040fe400078e10ff */
[----:B------:R-:W-:Y:S02]  /*e000*/  LEA.HI.X.SX32 R209, R3, R0, 0x1, P6 ;  /* 0x0000000003d17211 */ /* 0x000fe400030f0eff */
[C---:B------:R-:W-:Y:S01]  /*e010*/  LEA R206, P6, R177.reuse, R2, 0x1 ;  /* 0x00000002b1ce7211 */ /* 0x040fe200078c08ff */
[----:B------:R-:W-:Y:S01]  /*e020*/  IMAD R3, R72, 0x4, R177 ;  /* 0x0000000448037824 */ /* 0x000fe200078e02b1 */
[----:B------:R-:W-:Y:S02]  /*e030*/  PRMT R84, R116, 0x7632, R84 ;  /* 0x0000763274547816 */ /* 0x000fe40000000054 */
        /* <DEDUP_REMOVED lines=9> */
[----:B-1----:R-:W-:Y:S01]  /*e0d0*/  IMAD R173, R72, 0x4, R3 ;  /* 0x0000000448ad7824 */ /* 0x002fe200078e0203 */
[----:B------:R-:W-:Y:S02]  /*e0e0*/  PRMT R100, R100, 0x7632, R100 ;  /* 0x0000763264647816 */ /* 0x000fe40000000064 */
[----:B------:R-:W-:Y:S02]  /*e0f0*/  LEA.HI.X.SX32 R191, R3, R0, 0x1, P6 ;  /* 0x0000000003bf7211 */ /* 0x000fe400030f0eff */
[C---:B------:R-:W-:Y:S01]  /*e100*/  LEA R188, P6, R173.reuse, R2, 0x1 ;  /* 0x00000002adbc7211 */ /* 0x040fe200078c08ff */
[----:B------:R1:W-:Y:S01]  /*e110*/  STG.E.U16 [R166.64], R100 ;  /* 0x00000064a6007986 */ /* 0x0003e2000c101504 */
[----:B------:R-:W-:Y:S02]  /*e120*/  LEA R3, R72, R173, 0x2 ;  /* 0x000000ad48037211 */ /* 0x000fe400078e10ff */
[----:B------:R-:W-:-:S02]  /*e130*/  LEA.HI.X.SX32 R189, R173, R0, 0x1, P6 ;  /* 0x00000000adbd7211 */ /* 0x000fc400030f0eff */
[C---:B------:R-:W-:Y:S02]  /*e140*/  LEA R182, P6, R3.reuse, R2, 0x1 ;  /* 0x0000000203b67211 */ /* 0x040fe400078c08ff */
[C---:B0-----:R-:W-:Y:S02]  /*e150*/  LEA R169, R72.reuse, R3, 0x2 ;  /* 0x0000000348a97211 */ /* 0x041fe400078e10ff */
[----:B------:R-:W-:Y:S02]  /*e160*/  LEA.HI.X.SX32 R183, R3, R0, 0x1, P6 ;  /* 0x0000000003b77211 */ /* 0x000fe400030f0eff */
[C---:B------:R-:W-:Y:S01]  /*e170*/  LEA R186, P6, R169.reuse, R2, 0x1 ;  /* 0x00000002a9ba7211 */ /* 0x040fe200078c08ff */
[----:B------:R-:W-:Y:S01]  /*e180*/  IMAD R3, R72, 0x4, R169 ;  /* 0x0000000448037824 */ /* 0x000fe200078e02a9 */
[----:B------:R-:W-:Y:S02]  /*e190*/  PRMT R108, R108, 0x7632, R108 ;  /* 0x000076326c6c7816 */ /* 0x000fe4000000006c */
[----:B------:R-:W-:-:S02]  /*e1a0*/  LEA.HI.X.SX32 R187, R169, R0, 0x1, P6 ;  /* 0x00000000a9bb7211 */ /* 0x000fc400030f0eff */
[C---:B------:R-:W-:Y:S01]  /*e1b0*/  LEA R184, P6, R3.reuse, R2, 0x1 ;  /* 0x0000000203b87211 */ /* 0x040fe200078c08ff */
[----:B------:R0:W-:Y:S01]  /*e1c0*/  STG.E.U16 [R164.64], R108 ;  /* 0x0000006ca4007986 */ /* 0x0001e2000c101504 */
[C---:B-1----:R-:W-:Y:S02]  /*e1d0*/  LEA R167, R72.reuse, R3, 0x2 ;  /* 0x0000000348a77211 */ /* 0x042fe400078e10ff */
[----:B------:R-:W-:Y:S02]  /*e1e0*/  LEA.HI.X.SX32 R185, R3, R0, 0x1, P6 ;  /* 0x0000000003b97211 */ /* 0x000fe400030f0eff */
[C---:B------:R-:W-:Y:S02]  /*e1f0*/  LEA R178, P6, R167.reuse, R2, 0x1 ;  /* 0x00000002a7b27211 */ /* 0x040fe400078c08ff */
[----:B------:R-:W-:Y:S02]  /*e200*/  LEA R3, R72, R167, 0x2 ;  /* 0x000000a748037211 */ /* 0x000fe400078e10ff */
[----:B------:R-:W-:-:S02]  /*e210*/  LEA.HI.X.SX32 R179, R167, R0, 0x1, P6 ;  /* 0x00000000a7b37211 */ /* 0x000fc400030f0eff */
[C---:B------:R-:W-:Y:S01]  /*e220*/  LEA R174, P6, R3.reuse, R2, 0x1 ;  /* 0x0000000203ae7211 */ /* 0x040fe200078c08ff */
[----:B0-----:R-:W-:Y:S01]  /*e230*/  IMAD R165, R72, 0x4, R3 ;  /* 0x0000000448a57824 */ /* 0x001fe200078e0203 */
[----:B------:R-:W-:Y:S02]  /*e240*/  PRMT R96, R96, 0x7632, R96 ;  /* 0x0000763260607816 */ /* 0x000fe40000000060 */
[----:B------:R-:W-:Y:S02]  /*e250*/  PRMT R80, R104, 0x7632, R80 ;  /* 0x0000763268507816 */ /* 0x000fe40000000050 */
[----:B------:R-:W-:Y:S01]  /*e260*/  LEA.HI.X.SX32 R175, R3, R0, 0x1, P6 ;  /* 0x0000000003af7211 */ /* 0x000fe200030f0eff */
[----:B------:R-:W-:Y:S01]  /*e270*/  STG.E.U16 [R162.64], R96 ;  /* 0x00000060a2007986 */ /* 0x000fe2000c101504 */
[C---:B------:R-:W-:Y:S02]  /*e280*/  LEA R170, P6, R165.reuse, R2, 0x1 ;  /* 0x00000002a5aa7211 */ /* 0x040fe400078c08ff */
[----:B------:R-:W-:Y:S01]  /*e290*/  LEA R3, R72, R165, 0x2 ;  /* 0x000000a548037211 */ /* 0x000fe200078e10ff */
[----:B------:R0:W-:Y:S01]  /*e2a0*/  STG.E.U16 [R160.64], R80 ;  /* 0x00000050a0007986 */ /* 0x0001e2000c101504 */
[----:B------:R-:W-:-:S02]  /*e2b0*/  LEA.HI.X.SX32 R171, R165, R0, 0x1, P6 ;  /* 0x00000000a5ab7211 */ /* 0x000fc400030f0eff */
[C---:B------:R-:W-:Y:S02]  /*e2c0*/  LEA R166, P6, R3.reuse, R2, 0x1 ;  /* 0x0000000203a67211 */ /* 0x040fe400078c08ff */
[----:B------:R-:W-:Y:S02]  /*e2d0*/  PRMT R88, R88, 0x7632, R88 ;  /* 0x0000763258587816 */ /* 0x000fe40000000058 */
[----:B------:R-:W-:Y:S02]  /*e2e0*/  LEA.HI.X.SX32 R167, R3, R0, 0x1, P6 ;  /* 0x0000000003a77211 */ /* 0x000fe400030f0eff */
[----:B------:R-:W-:Y:S01]  /*e2f0*/  PRMT R92, R92, 0x7632, R92 ;  /* 0x000076325c5c7816 */ /* 0x000fe2000000005c */
[----:B------:R1:W-:Y:S01]  /*e300*/  STG.E.U16 [R158.64], R88 ;  /* 0x000000589e007986 */ /* 0x0003e2000c101504 */
[----:B------:R-:W-:Y:S02]  /*e310*/  PRMT R84, R84, 0x7632, R84 ;  /* 0x0000763254547816 */ /* 0x000fe40000000054 */
[----:B0-----:R-:W-:Y:S01]  /*e320*/  LEA R161, R72, R3, 0x2 ;  /* 0x0000000348a17211 */ /* 0x001fe200078e10ff */
[----:B------:R0:W-:Y:S01]  /*e330*/  STG.E.U16 [R154.64], R92 ;  /* 0x0000005c9a007986 */ /* 0x0001e2000c101504 */
[----:B------:R-:W-:-:S02]  /*e340*/  PRMT R132, R132, 0x7632, R132 ;  /* 0x0000763284847816 */ /* 0x000fc40000000084 */
[C---:B------:R-:W-:Y:S01]  /*e350*/  LEA R162, P6, R161.reuse, R2, 0x1 ;  /* 0x00000002a1a27211 */ /* 0x040fe200078c08ff */
[----:B------:R-:W-:Y:S01]  /*e360*/  IMAD R3, R72, 0x4, R161 ;  /* 0x0000000448037824 */ /* 0x000fe200078e02a1 */
[----:B------:R2:W-:Y:S01]  /*e370*/  STG.E.U16 [R150.64], R84 ;  /* 0x0000005496007986 */ /* 0x0005e2000c101504 */
[----:B------:R-:W-:Y:S02]  /*e380*/  PRMT R128, R128, 0x7632, R128 ;  /* 0x0000763280807816 */ /* 0x000fe40000000080 */
[----:B------:R-:W-:Y:S01]  /*e390*/  LEA.HI.X.SX32 R163, R161, R0, 0x1, P6 ;  /* 0x00000000a1a37211 */ /* 0x000fe200030f0eff */
[----:B------:R3:W-:Y:S01]  /*e3a0*/  STG.E.U16 [R146.64], R132 ;  /* 0x0000008492007986 */ /* 0x0007e2000c101504 */
[C---:B-1----:R-:W-:Y:S02]  /*e3b0*/  LEA R158, P6, R3.reuse, R2, 0x1 ;  /* 0x00000002039e7211 */ /* 0x042fe400078c08ff */
[----:B------:R-:W-:Y:S01]  /*e3c0*/  LEA R161, R72, R3, 0x2 ;  /* 0x0000000348a17211 */ /* 0x000fe200078e10ff */
[----:B------:R1:W-:Y:S01]  /*e3d0*/  STG.E.U16 [R142.64], R128 ;  /* 0x000000808e007986 */ /* 0x0003e2000c101504 */
[----:B------:R-:W-:-:S02]  /*e3e0*/  LEA.HI.X.SX32 R159, R3, R0, 0x1, P6 ;  /* 0x00000000039f7211 */ /* 0x000fc400030f0eff */
[C---:B0-----:R-:W-:Y:S01]  /*e3f0*/  LEA R154, P6, R161.reuse, R2, 0x1 ;  /* 0x00000002a19a7211 */ /* 0x041fe200078c08ff */
[----:B------:R0:W-:Y:S01]  /*e400*/  STG.E.U16 [R138.64], R81 ;  /* 0x000000518a007986 */ /* 0x0001e2000c101504 */
[C---:B------:R-:W-:Y:S02]  /*e410*/  LEA R3, R72.reuse, R161, 0x2 ;  /* 0x000000a148037211 */ /* 0x040fe400078e10ff */
[----:B------:R-:W-:Y:S01]  /*e420*/  LEA.HI.X.SX32 R155, R161, R0, 0x1, P6 ;  /* 0x00000000a19b7211 */ /* 0x000fe200030f0eff */
[----:B------:R4:W-:Y:S01]  /*e430*/  STG.E.U16 [R78.64], R25 ;  /* 0x000000194e007986 */ /* 0x0009e2000c101504 */
[C---:B--2---:R-:W-:Y:S01]  /*e440*/  LEA R150, P6, R3.reuse, R2, 0x1 ;  /* 0x0000000203967211 */ /* 0x044fe200078c08ff */
[----:B------:R-:W-:Y:S01]  /*e450*/  IMAD R161, R72, 0x4, R3 ;  /* 0x0000000448a17824 */ /* 0x000fe200078e0203 */
[----:B------:R-:W-:Y:S01]  /*e460*/  PRMT R108, R122, 0x7632, R108 ;  /* 0x000076327a6c7816 */ /* 0x000fe2000000006c */
[----:B------:R2:W-:Y:S01]  /*e470*/  STG.E.U16 [R74.64], R61 ;  /* 0x0000003d4a007986 */ /* 0x0005e2000c101504 */
[----:B------:R-:W-:-:S02]  /*e480*/  LEA.HI.X.SX32 R151, R3, R0, 0x1, P6 ;  /* 0x0000000003977211 */ /* 0x000fc400030f0eff */
[C---:B---3--:R-:W-:Y:S01]  /*e490*/  LEA R146, P6, R161.reuse, R2, 0x1 ;  /* 0x00000002a1927211 */ /* 0x048fe200078c08ff */
[----:B------:R3:W-:Y:S01]  /*e4a0*/  STG.E.U16 [R70.64], R121 ;  /* 0x0000007946007986 */ /* 0x0007e2000c101504 */
[C---:B------:R-:W-:Y:S02]  /*e4b0*/  LEA R3, R72.reuse, R161, 0x2 ;  /* 0x000000a148037211 */ /* 0x040fe400078e10ff */
[----:B------:R-:W-:Y:S01]  /*e4c0*/  LEA.HI.X.SX32 R147, R161, R0, 0x1, P6 ;  /* 0x00000000a1937211 */ /* 0x000fe200030f0eff */
[----:B------:R5:W-:Y:S01]  /*e4d0*/  STG.E.U16 [R68.64], R125 ;  /* 0x0000007d44007986 */ /* 0x000be2000c101504 */
[C---:B-1----:R-:W-:Y:S02]  /*e4e0*/  LEA R142, P6, R3.reuse, R2, 0x1 ;  /* 0x00000002038e7211 */ /* 0x042fe400078c08ff */
[----:B------:R-:W-:Y:S01]  /*e4f0*/  LEA R161, R72, R3, 0x2 ;  /* 0x0000000348a17211 */ /* 0x000fe200078e10ff */
[----:B------:R1:W-:Y:S01]  /*e500*/  STG.E.U16 [R66.64], R113 ;  /* 0x0000007142007986 */ /* 0x0003e2000c101504 */
[----:B------:R-:W-:-:S02]  /*e510*/  LEA.HI.X.SX32 R143, R3, R0, 0x1, P6 ;  /* 0x00000000038f7211 */ /* 0x000fc400030f0eff */
[----:B0-----:R-:W-:Y:S01]  /*e520*/  LEA R138, P6, R161, R2, 0x1 ;  /* 0x00000002a18a7211 */ /* 0x001fe200078c08ff */
[C---:B------:R-:W-:Y:S01]  /*e530*/  IMAD R3, R72.reuse, 0x4, R161 ;  /* 0x0000000448037824 */ /* 0x040fe200078e02a1 */
[----:B------:R0:W-:Y:S01]  /*e540*/  STG.E.U16 [R156.64], R117 ;  /* 0x000000759c007986 */ /* 0x0001e2000c101504 */
[----:B------:R-:W-:Y:S02]  /*e550*/  PRMT R81, R81, 0x7632, R81 ;  /* 0x0000763251517816 */ /* 0x000fe40000000051 */
[----:B------:R-:W-:Y:S01]  /*e560*/  LEA.HI.X.SX32 R139, R161, R0, 0x1, P6 ;  /* 0x00000000a18b7211 */ /* 0x000fe200030f0eff */
[----:B------:R0:W-:Y:S01]  /*e570*/  STG.E.U16 [R152.64], R101 ;  /* 0x0000006598007986 */ /* 0x0001e2000c101504 */
[C---:B----4-:R-:W-:Y:S02]  /*e580*/  LEA R78, P6, R3.reuse, R2, 0x1 ;  /* 0x00000002034e7211 */ /* 0x050fe400078c08ff */
[----:B------:R-:W-:Y:S01]  /*e590*/  LEA R161, R72, R3, 0x2 ;  /* 0x0000000348a17211 */ /* 0x000fe200078e10ff */
[----:B------:R4:W-:Y:S01]  /*e5a0*/  STG.E.U16 [R148.64], R109 ;  /* 0x0000006d94007986 */ /* 0x0009e2000c101504 */
[----:B------:R-:W-:-:S02]  /*e5b0*/  LEA.HI.X.SX32 R79, R3, R0, 0x1, P6 ;  /* 0x00000000034f7211 */ /* 0x000fc400030f0eff */
[C---:B--2---:R-:W-:Y:S01]  /*e5c0*/  LEA R74, P6, R161.reuse, R2, 0x1 ;  /* 0x00000002a14a7211 */ /* 0x044fe200078c08ff */
[----:B------:R2:W-:Y:S01]  /*e5d0*/  STG.E.U16 [R144.64], R97 ;  /* 0x0000006190007986 */ /* 0x0005e2000c101504 */
[C---:B------:R-:W-:Y:S02]  /*e5e0*/  LEA R3, R72.reuse, R161, 0x2 ;  /* 0x000000a148037211 */ /* 0x040fe400078e10ff */
[----:B------:R-:W-:Y:S01]  /*e5f0*/  LEA.HI.X.SX32 R75, R161, R0, 0x1, P6 ;  /* 0x00000000a14b7211 */ /* 0x000fe200030f0eff */
[----:B------:R0:W-:Y:S01]  /*e600*/  STG.E.U16 [R140.64], R105 ;  /* 0x000000698c007986 */ /* 0x0001e2000c101504 */
[----:B---3--:R-:W-:Y:S01]  /*e610*/  LEA R70, P6, R3, R2, 0x1 ;  /* 0x0000000203467211 */ /* 0x008fe200078c08ff */
[----:B------:R-:W-:Y:S01]  /*e620*/  IMAD R161, R72, 0x4, R3 ;  /* 0x0000000448a17824 */ /* 0x000fe200078e0203 */
[----:B------:R-:W-:Y:S01]  /*e630*/  PRMT R25, R25, 0x7632, R25 ;  /* 0x0000763219197816 */ /* 0x000fe20000000019 */
[----:B------:R3:W-:Y:S01]  /*e640*/  STG.E.U16 [R136.64], R89 ;  /* 0x0000005988007986 */ /* 0x0007e2000c101504 */
[----:B------:R-:W-:-:S02]  /*e650*/  LEA.HI.X.SX32 R71, R3, R0, 0x1, P6 ;  /* 0x0000000003477211 */ /* 0x000fc400030f0eff */
[C---:B------:R-:W-:Y:S01]  /*e660*/  LEA R3, R72.reuse, R161, 0x2 ;  /* 0x000000a148037211 */ /* 0x040fe200078e10ff */
[----:B------:R-:W-:Y:S01]  /*e670*/  STG.E.U16 [R76.64], R93 ;  /* 0x0000005d4c007986 */ /* 0x000fe2000c101504 */
[C---:B-----5:R-:W-:Y:S02]  /*e680*/  LEA R68, P6, R161.reuse, R2, 0x1 ;  /* 0x00000002a1447211 */ /* 0x060fe400078c08ff */
[C---:B------:R-:W-:Y:S01]  /*e690*/  LEA R165, R72.reuse, R3, 0x2 ;  /* 0x0000000348a57211 */ /* 0x040fe200078e10ff */
[----:B------:R5:W-:Y:S01]  /*e6a0*/  STG.E.U16 [R64.64], R85 ;  /* 0x0000005540007986 */ /* 0x000be2000c101504 */
[----:B------:R-:W-:Y:S02]  /*e6b0*/  LEA.HI.X.SX32 R69, R161, R0, 0x1, P6 ;  /* 0x00000000a1457211 */ /* 0x000fe400030f0eff */
[----:B-1----:R-:W-:Y:S01]  /*e6c0*/  LEA R66, P6, R3, R2, 0x1 ;  /* 0x0000000203427211 */ /* 0x002fe200078c08ff */
[----:B------:R-:W-:Y:S01]  /*e6d0*/  IMAD R161, R72, 0x4, R165 ;  /* 0x0000000448a17824 */ /* 0x000fe200078e02a5 */
[----:B------:R-:W-:Y:S01]  /*e6e0*/  PRMT R61, R61, 0x7632, R61 ;  /* 0x000076323d3d7816 */ /* 0x000fe2000000003d */
[----:B------:R-:W-:Y:S01]  /*e6f0*/  STG.E.U16 [R246.64], R133 ;  /* 0x00000085f6007986 */ /* 0x000fe2000c101504 */
[----:B------:R-:W-:-:S02]  /*e700*/  LEA.HI.X.SX32 R67, R3, R0, 0x1, P6 ;  /* 0x0000000003437211 */ /* 0x000fc400030f0eff */
[C---:B------:R-:W-:Y:S01]  /*e710*/  LEA R180, P6, R165.reuse, R2, 0x1 ;  /* 0x00000002a5b47211 */ /* 0x040fe200078c08ff */
[----:B------:R-:W-:Y:S01]  /*e720*/  STG.E.U16 [R244.64], R129 ;  /* 0x00000081f4007986 */ /* 0x000fe2000c101504 */
[C---:B------:R-:W-:Y:S02]  /*e730*/  LEA R3, R72.reuse, R161, 0x2 ;  /* 0x000000a148037211 */ /* 0x040fe400078e10ff */
[----:B------:R-:W-:Y:S01]  /*e740*/  LEA.HI.X.SX32 R181, R165, R0, 0x1, P6 ;  /* 0x00000000a5b57211 */ /* 0x000fe200030f0eff */
[----:B------:R-:W-:Y:S01]  /*e750*/  STG.E.U16 [R22.64], R81 ;  /* 0x0000005116007986 */ /* 0x000fe2000c101504 */
[C---:B------:R-:W-:Y:S02]  /*e760*/  LEA R165, R72.reuse, R3, 0x2 ;  /* 0x0000000348a57211 */ /* 0x040fe400078e10ff */
[----:B------:R-:W-:Y:S01]  /*e770*/  LEA R176, P6, R161, R2, 0x1 ;  /* 0x00000002a1b07211 */ /* 0x000fe200078c08ff */
[----:B------:R1:W-:Y:S01]  /*e780*/  STG.E.U16 [R20.64], R25 ;  /* 0x0000001914007986 */ /* 0x0003e2000c101504 */
[----:B------:R-:W-:Y:S01]  /*e790*/  PRMT R121, R121, 0x7632, R121 ;  /* 0x0000763279797816 */ /* 0x000fe20000000079 */
[----:B------:R-:W-:Y:S01]  /*e7a0*/  IMAD R24, R72, 0x4, R165 ;  /* 0x0000000448187824 */ /* 0x000fe200078e02a5 */
[----:B------:R-:W-:Y:S01]  /*e7b0*/  LEA.HI.X.SX32 R177, R161, R0, 0x1, P6 ;  /* 0x00000000a1b17211 */ /* 0x000fe200030f0eff */
[----:B------:R-:W-:Y:S01]  /*e7c0*/  STG.E.U16 [R18.64], R61 ;  /* 0x0000003d12007986 */ /* 0x000fe2000c101504 */
[----:B------:R-:W-:-:S02]  /*e7d0*/  LEA R172, P6, R3, R2, 0x1 ;  /* 0x0000000203ac7211 */ /* 0x000fc400078c08ff */
[C---:B0-----:R-:W-:Y:S01]  /*e7e0*/  LEA R157, R72.reuse, R24, 0x2 ;  /* 0x00000018489d7211 */ /* 0x041fe200078e10ff */
[----:B------:R-:W-:Y:S01]  /*e7f0*/  STG.E.U16 [R16.64], R121 ;  /* 0x0000007910007986 */ /* 0x000fe2000c101504 */
[----:B------:R-:W-:Y:S02]  /*e800*/  LEA.HI.X.SX32 R173, R3, R0, 0x1, P6 ;  /* 0x0000000003ad7211 */ /* 0x000fe400030f0eff */
[C---:B------:R-:W-:Y:S02]  /*e810*/  LEA R153, R72.reuse, R157, 0x2 ;  /* 0x0000009d48997211 */ /* 0x040fe400078e10ff */
[C---:B------:R-:W-:Y:S02]  /*e820*/  LEA R168, P6, R165.reuse, R2, 0x1 ;  /* 0x00000002a5a87211 */ /* 0x040fe400078c08ff */
[----:B------:R-:W-:Y:S01]  /*e830*/  FSEL R3, RZ, -23, P0 ;  /* 0xc1b80000ff037808 */ /* 0x000fe20000000000 */
[----:B----4-:R-:W-:Y:S01]  /*e840*/  IMAD R149, R72, 0x4, R153 ;  /* 0x0000000448957824 */ /* 0x010fe200078e0299 */
[----:B------:R-:W-:-:S02]  /*e850*/  LEA.HI.X.SX32 R169, R165, R0, 0x1, P6 ;  /* 0x00000000a5a97211 */ /* 0x000fc400030f0eff */
[----:B------:R-:W-:Y:S02]  /*e860*/  LEA R164, P6, R24, R2, 0x1 ;  /* 0x0000000218a47211 */ /* 0x000fe400078c08ff */
[----:B------:R-:W-:Y:S02]  /*e870*/  LEA R60, R72, R149, 0x2 ;  /* 0x00000095483c7211 */ /* 0x000fe400078e10ff */
[----:B------:R-:W-:Y:S02]  /*e880*/  LEA.HI.X.SX32 R165, R24, R0, 0x1, P6 ;  /* 0x0000000018a57211 */ /* 0x000fe400030f0eff */
[C---:B--2---:R-:W-:Y:S01]  /*e890*/  LEA R145, R72.reuse, R60, 0x2 ;  /* 0x0000003c48917211 */ /* 0x044fe200078e10ff */
[----:B------:R0:W2:Y:S01]  /*e8a0*/  I2F R24, R73 ;  /* 0x0000004900187306 */ /* 0x0000a20000201400 */
[-C--:B------:R-:W-:Y:S02]  /*e8b0*/  LEA R160, P6, R157, R2.reuse, 0x1 ;  /* 0x000000029da07211 */ /* 0x080fe400078c08ff */
[----:B------:R-:W-:Y:S01]  /*e8c0*/  LEA R156, P0, R153, R2, 0x1 ;  /* 0x00000002999c7211 */ /* 0x000fe200078008ff */
[----:B------:R-:W-:Y:S01]  /*e8d0*/  IMAD R141, R72, 0x4, R145 ;  /* 0x00000004488d7824 */ /* 0x000fe200078e0291 */
[----:B------:R-:W-:-:S02]  /*e8e0*/  LEA.HI.X.SX32 R161, R157, R0, 0x1, P6 ;  /* 0x000000009da17211 */ /* 0x000fc400030f0eff */
[----:B------:R-:W-:Y:S02]  /*e8f0*/  LEA R152, P6, R149, R2, 0x1 ;  /* 0x0000000295987211 */ /* 0x000fe400078c08ff */
[C---:B---3--:R-:W-:Y:S02]  /*e900*/  LEA R137, R72.reuse, R141, 0x2 ;  /* 0x0000008d48897211 */ /* 0x048fe400078e10ff */
[-C--:B------:R-:W-:Y:S02]  /*e910*/  LEA.HI.X.SX32 R157, R153, R0.reuse, 0x1, P0 ;  /* 0x00000000999d7211 */ /* 0x080fe400000f0eff */
[----:B0-----:R-:W-:Y:S02]  /*e920*/  LEA R73, R72, R137, 0x2 ;  /* 0x0000008948497211 */ /* 0x001fe400078e10ff */
[----:B------:R-:W-:Y:S01]  /*e930*/  LEA.HI.X.SX32 R153, R149, R0, 0x1, P6 ;  /* 0x0000000095997211 */ /* 0x000fe200030f0eff */
[----:B--2---:R-:W-:Y:S01]  /*e940*/  FFMA.FTZ R24, R24, 1.1920928955078125e-07, R3 ;  /* 0x3400000018187823 */ /* 0x004fe20000010003 */
[CC--:B------:R-:W-:Y:S01]  /*e950*/  LEA R144, P6, R145.reuse, R2.reuse, 0x1 ;  /* 0x0000000291907211 */ /* 0x0c0fe200078c08ff */
[----:B------:R-:W-:Y:S01]  /*e960*/  IMAD R3, R72, 0x4, R73 ;  /* 0x0000000448037824 */ /* 0x000fe200078e0249 */
[----:B------:R-:W-:Y:S01]  /*e970*/  LEA R148, P0, R60, R2, 0x1 ;  /* 0x000000023c947211 */ /* 0x000fe200078008ff */
[----:B------:R-:W-:Y:S01]  /*e980*/  FADD R250, R24, R250 ;  /* 0x000000fa18fa7221 */ /* 0x000fe20000000000 */
[----:B------:R-:W-:-:S02]  /*e990*/  LEA.HI.X.SX32 R145, R145, R0, 0x1, P6 ;  /* 0x0000000091917211 */ /* 0x000fc400030f0eff */
[----:B------:R-:W-:Y:S02]  /*e9a0*/  LEA.HI.X.SX32 R149, R60, R0, 0x1, P0 ;  /* 0x000000003c957211 */ /* 0x000fe400000f0eff */
[-C--:B------:R-:W-:Y:S02]  /*e9b0*/  LEA R136, P6, R137, R2.reuse, 0x1 ;  /* 0x0000000289887211 */ /* 0x080fe400078c08ff */
[----:B------:R-:W-:Y:S02]  /*e9c0*/  LEA R140, P0, R141, R2, 0x1 ;  /* 0x000000028d8c7211 */ /* 0x000fe400078008ff */
[----:B------:R-:W-:Y:S02]  /*e9d0*/  LEA R60, R72, R3, 0x2 ;  /* 0x00000003483c7211 */ /* 0x000fe400078e10ff */
[-C--:B------:R-:W-:Y:S02]  /*e9e0*/  LEA.HI.X.SX32 R137, R137, R0.reuse, 0x1, P6 ;  /* 0x0000000089897211 */ /* 0x080fe400030f0eff */
[----:B------:R-:W-:-:S02]  /*e9f0*/  LEA.HI.X.SX32 R141, R141, R0, 0x1, P0 ;  /* 0x000000008d8d7211 */ /* 0x000fc400000f0eff */
[----:B-----5:R-:W-:Y:S02]  /*ea00*/  LEA R65, R72, R60, 0x2 ;  /* 0x0000003c48417211 */ /* 0x020fe400078e10ff */
[-C--:B------:R-:W-:Y:S02]  /*ea10*/  LEA R76, P6, R73, R2.reuse, 0x1 ;  /* 0x00000002494c7211 */ /* 0x080fe400078c08ff */
[----:B------:R-:W-:Y:S02]  /*ea20*/  LEA R72, P0, R3, R2, 0x1 ;  /* 0x0000000203487211 */ /* 0x000fe400078008ff */
[-C--:B------:R-:W-:Y:S02]  /*ea30*/  LEA.HI.X.SX32 R77, R73, R0.reuse, 0x1, P6 ;  /* 0x00000000494d7211 */ /* 0x080fe400030f0eff */
[----:B------:R-:W-:Y:S02]  /*ea40*/  LEA.HI.X.SX32 R73, R3, R0, 0x1, P0 ;  /* 0x0000000003497211 */ /* 0x000fe400000f0eff */
[----:B------:R-:W-:-:S02]  /*ea50*/  LEA R64, P0, R65, R2, 0x1 ;  /* 0x0000000241407211 */ /* 0x000fc400078008ff */
[----:B------:R-:W-:Y:S02]  /*ea60*/  ISETP.GE.U32.AND P6, PT, R242, 0x7f800000, PT ;  /* 0x7f800000f200780c */ /* 0x000fe40003fc6070 */
[----:B------:R-:W-:Y:S02]  /*ea70*/  LEA.HI.X.SX32 R65, R65, R0, 0x1, P0 ;  /* 0x0000000041417211 */ /* 0x000fe400000f0eff */
[----:B------:R-:W-:Y:S02]  /*ea80*/  LEA R2, P0, R60, R2, 0x1 ;  /* 0x000000023c027211 */ /* 0x000fe400078008ff */
[----:B------:R-:W-:Y:S02]  /*ea90*/  IADD3 R24, R240, -0x3f3504f3, RZ ;  /* 0xc0cafb0df0187810 */ /* 0x000fe40007ffe0ff */
[----:B------:R-:W-:Y:S02]  /*eaa0*/  LEA.HI.X.SX32 R3, R60, R0, 0x1, P0 ;  /* 0x000000003c037211 */ /* 0x000fe400000f0eff */
[----:B------:R-:W-:-:S02]  /*eab0*/  IADD3 R60, R7, -0x3f3504f3, RZ ;  /* 0xc0cafb0d073c7810 */ /* 0x000fc40007ffe0ff */
[----:B------:R-:W-:Y:S01]  /*eac0*/  FSETP.NEU.AND P0, PT, R4, RZ, PT ;  /* 0x000000ff0400720b */ /* 0x000fe20003f0d000 */
[----:B------:R-:W-:Y:S01]  /*ead0*/  @P6 IMAD.MOV.U32 R0, RZ, RZ, 0x7f800000 ;  /* 0x7f800000ff006424 */ /* 0x000fe200078e00ff */
[----:B------:R-:W-:Y:S02]  /*eae0*/  LOP3.LUT R60, R60, 0xff800000, RZ, 0xc0, !PT ;  /* 0xff8000003c3c7812 */ /* 0x000fe400078ec0ff */
[----:B------:R-:W-:Y:S01]  /*eaf0*/  LOP3.LUT R24, R24, 0xff800000, RZ, 0xc0, !PT ;  /* 0xff80000018187812 */ /* 0x000fe200078ec0ff */
[----:B------:R-:W-:Y:S01]  /*eb00*/  @P6 FFMA.FTZ R250, R242, R0, +INF ;  /* 0x7f800000f2fa6423 */ /* 0x000fe20000010000 */
[----:B------:R-:W-:Y:S02]  /*eb10*/  IADD3 R4, R7, -R60, RZ ;  /* 0x8000003c07047210 */ /* 0x000fe40007ffe0ff */
[----:B------:R-:W-:Y:S01]  /*eb20*/  IADD3 R0, R240, -R24, RZ ;  /* 0x80000018f0007210 */ /* 0x000fe20007ffe0ff */
[----:B------:R-:W0:Y:S01]  /*eb30*/  I2F R60, R60 ;  /* 0x0000003c003c7306 */ /* 0x000e220000201400 */
[----:B------:R-:W-:Y:S01]  /*eb40*/  PRMT R113, R113, 0x7632, R113 ;  /* 0x0000763271717816 */ /* 0x000fe20000000071 */
[----:B------:R-:W-:Y:S01]  /*eb50*/  FADD R4, R4, -1 ;  /* 0xbf80000004047421 */ /* 0x000fe20000000000 */
[----:B------:R-:W-:Y:S01]  /*eb60*/  PRMT R117, R117, 0x7632, R117 ;  /* 0x0000763275757816 */ /* 0x000fe20000000075 */
[----:B------:R-:W-:Y:S01]  /*eb70*/  FADD R0, R0, -1 ;  /* 0xbf80000000007421 */ /* 0x000fe20000000000 */
[----:B------:R-:W-:Y:S01]  /*eb80*/  PRMT R101, R101, 0x7632, R101 ;  /* 0x0000763265657816 */ /* 0x000fe20000000065 */
[-C--:B------:R-:W-:Y:S01]  /*eb90*/  FFMA.FTZ R80, R4, R251.reuse, -0.16845393180847167969 ;  /* 0xbe2c7f3004507423 */ /* 0x080fe200000100fb */
[----:B------:R-:W-:Y:S01]  /*eba0*/  PRMT R109, R109, 0x7632, R109 ;  /* 0x000076326d6d7816 */ /* 0x000fe2000000006d */
[----:B------:R-:W-:Y:S01]  /*ebb0*/  FFMA.FTZ R84, R0, R251, -0.16845393180847167969 ;  /* 0xbe2c7f3000547423 */ /* 0x000fe200000100fb */
[----:B------:R-:W2:Y:S01]  /*ebc0*/  I2F R24, R24 ;  /* 0x0000001800187306 */ /* 0x000ea20000201400 */
[----:B------:R-:W-:Y:S01]  /*ebd0*/  FFMA.FTZ R80, R4, R80, 0.1716887056827545166 ;  /* 0x3e2fcf2a04507423 */ /* 0x000fe20000010050 */
[----:B------:R-:W-:Y:S01]  /*ebe0*/  PRMT R97, R97, 0x7632, R97 ;  /* 0x0000763261617816 */ /* 0x000fe20000000061 */
[----:B------:R-:W-:Y:S01]  /*ebf0*/  FFMA.FTZ R84, R0, R84, 0.1716887056827545166 ;  /* 0x3e2fcf2a00547423 */ /* 0x000fe20000010054 */
[----:B------:R-:W-:Y:S01]  /*ec00*/  PRMT R105, R105, 0x7632, R105 ;  /* 0x0000763269697816 */ /* 0x000fe20000000069 */
[----:B------:R-:W-:Y:S01]  /*ec10*/  FFMA.FTZ R80, R4, R80, -0.17900948226451873779 ;  /* 0xbe374e4304507423 */ /* 0x000fe20000010050 */
[----:B------:R-:W-:Y:S01]  /*ec20*/  PRMT R89, R89, 0x7632, R89 ;  /* 0x0000763259597816 */ /* 0x000fe20000000059 */
[----:B------:R-:W-:Y:S01]  /*ec30*/  FFMA.FTZ R84, R0, R84, -0.17900948226451873779 ;  /* 0xbe374e4300547423 */ /* 0x000fe20000010054 */
[----:B-1----:R-:W-:Y:S01]  /*ec40*/  PRMT R25, R93, 0x7632, R25 ;  /* 0x000076325d197816 */ /* 0x002fe20000000019 */
[----:B------:R-:W-:Y:S01]  /*ec50*/  FFMA.FTZ R80, R4, R80, 0.20512372255325317383 ;  /* 0x3e520bf404507423 */ /* 0x000fe20000010050 */
[----:B------:R-:W-:Y:S01]  /*ec60*/  PRMT R22, R85, 0x7632, R22 ;  /* 0x0000763255167816 */ /* 0x000fe20000000016 */
[----:B------:R-:W-:Y:S01]  /*ec70*/  FFMA.FTZ R84, R0, R84, 0.20512372255325317383 ;  /* 0x3e520bf400547423 */ /* 0x000fe20000010054 */
[----:B------:R-:W-:Y:S01]  /*ec80*/  PRMT R23, R129, 0x7632, R23 ;  /* 0x0000763281177816 */ /* 0x000fe20000000017 */
[----:B------:R-:W-:Y:S01]  /*ec90*/  FFMA.FTZ R80, R4, R80, -0.24046532809734344482 ;  /* 0xbe763c8b04507423 */ /* 0x000fe20000010050 */
[----:B------:R-:W-:Y:S01]  /*eca0*/  PRMT R104, R102, 0x7632, R104 ;  /* 0x0000763266687816 */ /* 0x000fe20000000068 */
[----:B------:R-:W-:Y:S01]  /*ecb0*/  FFMA.FTZ R84, R0, R84, -0.24046532809734344482 ;  /* 0xbe763c8b00547423 */ /* 0x000fe20000010054 */
[----:B------:R-:W-:Y:S01]  /*ecc0*/  PRMT R93, R134, 0x7632, R93 ;  /* 0x00007632865d7816 */ /* 0x000fe2000000005d */
[----:B------:R-:W-:Y:S01]  /*ecd0*/  FFMA.FTZ R80, R4, R80, 0.28857114911079406738 ;  /* 0x3e93bf9904507423 */ /* 0x000fe20000010050 */
[----:B------:R-:W-:Y:S01]  /*ece0*/  PRMT R92, R130, 0x7632, R92 ;  /* 0x00007632825c7816 */ /* 0x000fe2000000005c */
[----:B------:R-:W-:Y:S01]  /*ecf0*/  FFMA.FTZ R84, R0, R84, 0.28857114911079406738 ;  /* 0x3e93bf9900547423 */ /* 0x000fe20000010054 */
[----:B------:R-:W-:Y:S01]  /*ed00*/  ISETP.GE.U32.AND P6, PT, R196, 0x7f800000, PT ;  /* 0x7f800000c400780c */ /* 0x000fe20003fc6070 */
[----:B------:R-:W-:Y:S01]  /*ed10*/  FFMA.FTZ R80, R4, R80, -0.36067417263984680176 ;  /* 0xbeb8aa4904507423 */ /* 0x000fe20000010050 */
[----:B------:R-:W-:Y:S01]  /*ed20*/  FSEL R249, R249, -INF , P0 ;  /* 0xff800000f9f97808 */ /* 0x000fe20000000000 */
[----:B------:R-:W-:Y:S01]  /*ed30*/  FFMA.FTZ R84, R0, R84, -0.36067417263984680176 ;  /* 0xbeb8aa4900547423 */ /* 0x000fe20000010054 */
[----:B------:R-:W-:Y:S01]  /*ed40*/  FSETP.NEU.AND P0, PT, R240, RZ, PT ;  /* 0x000000fff000720b */ /* 0x000fe20003f0d000 */
[----:B------:R-:W-:Y:S01]  /*ed50*/  FFMA.FTZ R80, R4, R80, 0.48089820146560668945 ;  /* 0x3ef6384a04507423 */ /* 0x000fe20000010050 */
[----:B------:R-:W-:Y:S01]  /*ed60*/  LEA.HI R241, R252, R241, RZ, 0x1f ;  /* 0x000000f1fcf17211 */ /* 0x000fe200078ff8ff */
[----:B------:R-:W-:-:S02]  /*ed70*/  FFMA.FTZ R84, R0, R84, 0.48089820146560668945 ;  /* 0x3ef6384a00547423 */ /* 0x000fc40000010054 */
[----:B------:R-:W-:Y:S02]  /*ed80*/  FFMA.FTZ R80, R4, R80, -0.72134751081466674805 ;  /* 0xbf38aa3b04507423 */ /* 0x000fe40000010050 */
[----:B------:R-:W-:Y:S02]  /*ed90*/  FFMA.FTZ R88, R0, R84, -0.72134751081466674805 ;  /* 0xbf38aa3b00587423 */ /* 0x000fe40000010054 */
[----:B------:R-:W-:Y:S01]  /*eda0*/  FMUL R84, R4, R80 ;  /* 0x0000005004547220 */ /* 0x000fe20000400000 */
[----:B------:R-:W-:Y:S01]  /*edb0*/  FSEL R80, RZ, -23, P4 ;  /* 0xc1b80000ff507808 */ /* 0x000fe20002000000 */
[----:B------:R-:W-:Y:S01]  /*edc0*/  FMUL R88, R0, R88 ;  /* 0x0000005800587220 */ /* 0x000fe20000400000 */
[----:B------:R-:W-:Y:S01]  /*edd0*/  ISETP.GE.U32.AND P4, PT, R7, 0x7f800000, PT ;  /* 0x7f8000000700780c */ /* 0x000fe20003f86070 */
[----:B------:R-:W-:Y:S02]  /*ede0*/  FMUL R84, R4, R84 ;  /* 0x0000005404547220 */ /* 0x000fe40000400000 */
[----:B------:R-:W-:-:S02]  /*edf0*/  FMUL R88, R0, R88 ;  /* 0x0000005800587220 */ /* 0x000fc40000400000 */
[----:B------:R-:W-:Y:S01]  /*ee00*/  FFMA.FTZ R84, R4, 1.4426950216293334961, R84 ;  /* 0x3fb8aa3b04547823 */ /* 0x000fe20000010054 */
[----:B------:R-:W-:Y:S01]  /*ee10*/  FSEL R4, RZ, -23, P3 ;  /* 0xc1b80000ff047808 */ /* 0x000fe20001800000 */
[----:B0-----:R-:W-:Y:S01]  /*ee20*/  FFMA.FTZ R60, R60, 1.1920928955078125e-07, R80 ;  /* 0x340000003c3c7823 */ /* 0x001fe20000010050 */
[----:B------:R-:W-:Y:S01]  /*ee30*/  ISETP.GE.U32.AND P3, PT, R240, 0x7f800000, PT ;  /* 0x7f800000f000780c */ /* 0x000fe20003f66070 */
[----:B------:R-:W-:Y:S02]  /*ee40*/  FFMA.FTZ R88, R0, 1.4426950216293334961, R88 ;  /* 0x3fb8aa3b00587823 */ /* 0x000fe40000010058 */
[----:B--2---:R-:W-:Y:S02]  /*ee50*/  FFMA.FTZ R4, R24, 1.1920928955078125e-07, R4 ;  /* 0x3400000018047823 */ /* 0x004fe40000010004 */
[----:B------:R-:W-:Y:S02]  /*ee60*/  @P4 IMAD.MOV.U32 R24, RZ, RZ, 0x7f800000 ;  /* 0x7f800000ff184424 */ /* 0x000fe400078e00ff */
[----:B------:R-:W-:Y:S01]  /*ee70*/  FADD R0, R60, R84 ;  /* 0x000000543c007221 */ /* 0x000fe20000000000 */
[----:B------:R-:W-:Y:S01]  /*ee80*/  IADD3 R60, R205, -0x3f3504f3, RZ ;  /* 0xc0cafb0dcd3c7810 */ /* 0x000fe20007ffe0ff */
[----:B------:R-:W-:Y:S01]  /*ee90*/  @P4 FFMA.FTZ R0, R7, R24, +INF ;  /* 0x7f80000007004423 */ /* 0x000fe20000010018 */
[----:B------:R-:W-:Y:S01]  /*eea0*/  FSETP.NEU.AND P4, PT, R5, RZ, PT ;  /* 0x000000ff0500720b */ /* 0x000fe20003f8d000 */
[----:B------:R-:W-:Y:S01]  /*eeb0*/  FADD R4, R4, R88 ;  /* 0x0000005804047221 */ /* 0x000fe20000000000 */
[----:B------:R-:W-:Y:S01]  /*eec0*/  LOP3.LUT R60, R60, 0xff800000, RZ, 0xc0, !PT ;  /* 0xff8000003c3c7812 */ /* 0x000fe200078ec0ff */
[----:B------:R-:W-:Y:S01]  /*eed0*/  FFMA R204, R249, 0.69314718246459960938, R204 ;  /* 0x3f317218f9cc7823 */ /* 0x000fe200000000cc */
[----:B------:R-:W-:-:S02]  /*eee0*/  @P3 MOV R5, 0x7f800000 ;  /* 0x7f80000000053802 */ /* 0x000fc40000000f00 */
[----:B------:R-:W-:Y:S02]  /*eef0*/  IADD3 R24, R205, -R60, RZ ;  /* 0x8000003ccd187210 */ /* 0x000fe40007ffe0ff */
[----:B------:R-:W0:Y:S01]  /*ef00*/  I2F R60, R60 ;  /* 0x0000003c003c7306 */ /* 0x000e220000201400 */
[----:B------:R-:W-:Y:S01]  /*ef10*/  @P3 FFMA.FTZ R4, R240, R5, +INF ;  /* 0x7f800000f0043423 */ /* 0x000fe20000010005 */
[----:B------:R-:W-:Y:S01]  /*ef20*/  IADD3 R5, R196, -0x3f3504f3, RZ ;  /* 0xc0cafb0dc4057810 */ /* 0x000fe20007ffe0ff */
[----:B------:R-:W-:Y:S01]  /*ef30*/  FADD R24, R24, -1 ;  /* 0xbf80000018187421 */ /* 0x000fe20000000000 */
[----:B------:R-:W-:Y:S02]  /*ef40*/  FSETP.NEU.AND P3, PT, R6, RZ, PT ;  /* 0x000000ff0600720b */ /* 0x000fe40003f6d000 */
[----:B------:R-:W-:Y:S01]  /*ef50*/  LOP3.LUT R5, R5, 0xff800000, RZ, 0xc0, !PT ;  /* 0xff80000005057812 */ /* 0x000fe200078ec0ff */
[----:B------:R-:W-:Y:S01]  /*ef60*/  FFMA.FTZ R80, R24, R251, -0.16845393180847167969 ;  /* 0xbe2c7f3018507423 */ /* 0x000fe200000100fb */
[----:B------:R-:W-:-:S02]  /*ef70*/  FSEL R248, R248, -INF , P4 ;  /* 0xff800000f8f87808 */ /* 0x000fc40002000000 */
[----:B------:R-:W-:Y:S01]  /*ef80*/  FSEL R243, R243, -INF , P3 ;  /* 0xff800000f3f37808 */ /* 0x000fe20001800000 */
[C---:B------:R-:W-:Y:S01]  /*ef90*/  IMAD.IADD R6, R196.reuse, 0x1, -R5 ;  /* 0x00000001c4067824 */ /* 0x040fe200078e0a05 */
[----:B------:R-:W-:Y:S02]  /*efa0*/  FSETP.NEU.AND P4, PT, R205, RZ, PT ;  /* 0x000000ffcd00720b */ /* 0x000fe40003f8d000 */
[----:B------:R-:W-:Y:S01]  /*efb0*/  FSETP.NEU.AND P3, PT, R196, RZ, PT ;  /* 0x000000ffc400720b */ /* 0x000fe20003f6d000 */
[----:B------:R-:W-:Y:S01]  /*efc0*/  FADD R6, R6, -1 ;  /* 0xbf80000006067421 */ /* 0x000fe20000000000 */
[----:B------:R-:W-:-:S03]  /*efd0*/  FSEL R4, R4, -INF , P0 ;  /* 0xff80000004047808 */ /* 0x000fc60000000000 */
[----:B------:R-:W-:Y:S02]  /*efe0*/  FFMA.FTZ R84, R6, R251, -0.16845393180847167969 ;  /* 0xbe2c7f3006547423 */ /* 0x000fe400000100fb */
[----:B------:R-:W-:Y:S02]  /*eff0*/  FFMA.FTZ R251, R24, R80, 0.1716887056827545166 ;  /* 0x3e2fcf2a18fb7423 */ /* 0x000fe40000010050 */
[----:B------:R-:W-:Y:S02]  /*f000*/  FFMA.FTZ R84, R6, R84, 0.1716887056827545166 ;  /* 0x3e2fcf2a06547423 */ /* 0x000fe40000010054 */
[----:B------:R-:W-:Y:S02]  /*f010*/  FFMA.FTZ R251, R24, R251, -0.17900948226451873779 ;  /* 0xbe374e4318fb7423 */ /* 0x000fe400000100fb */
[----:B------:R-:W-:Y:S02]  /*f020*/  FFMA.FTZ R84, R6, R84, -0.17900948226451873779 ;  /* 0xbe374e4306547423 */ /* 0x000fe40000010054 */
[----:B------:R-:W-:-:S02]  /*f030*/  FFMA.FTZ R251, R24, R251, 0.20512372255325317383 ;  /* 0x3e520bf418fb7423 */ /* 0x000fc400000100fb */
[----:B------:R-:W-:Y:S02]  /*f040*/  FFMA.FTZ R84, R6, R84, 0.20512372255325317383 ;  /* 0x3e520bf406547423 */ /* 0x000fe40000010054 */
[----:B------:R-:W-:Y:S02]  /*f050*/  FFMA.FTZ R251, R24, R251, -0.24046532809734344482 ;  /* 0xbe763c8b18fb7423 */ /* 0x000fe400000100fb */
[----:B------:R-:W-:Y:S02]  /*f060*/  FFMA.FTZ R84, R6, R84, -0.24046532809734344482 ;  /* 0xbe763c8b06547423 */ /* 0x000fe40000010054 */
[----:B------:R-:W-:Y:S02]  /*f070*/  FFMA.FTZ R251, R24, R251, 0.28857114911079406738 ;  /* 0x3e93bf9918fb7423 */ /* 0x000fe400000100fb */
[----:B------:R-:W-:Y:S02]  /*f080*/  FFMA.FTZ R84, R6, R84, 0.28857114911079406738 ;  /* 0x3e93bf9906547423 */ /* 0x000fe40000010054 */
[----:B------:R-:W-:-:S02]  /*f090*/  FFMA.FTZ R251, R24, R251, -0.36067417263984680176 ;  /* 0xbeb8aa4918fb7423 */ /* 0x000fc400000100fb */
[----:B------:R-:W-:Y:S02]  /*f0a0*/  FFMA.FTZ R84, R6, R84, -0.36067417263984680176 ;  /* 0xbeb8aa4906547423 */ /* 0x000fe40000010054 */
[----:B------:R-:W-:Y:S02]  /*f0b0*/  FFMA.FTZ R251, R24, R251, 0.48089820146560668945 ;  /* 0x3ef6384a18fb7423 */ /* 0x000fe400000100fb */
[----:B------:R-:W-:Y:S02]  /*f0c0*/  FFMA.FTZ R84, R6, R84, 0.48089820146560668945 ;  /* 0x3ef6384a06547423 */ /* 0x000fe40000010054 */
[----:B------:R-:W-:Y:S02]  /*f0d0*/  FFMA.FTZ R251, R24, R251, -0.72134751081466674805 ;  /* 0xbf38aa3b18fb7423 */ /* 0x000fe400000100fb */
[----:B------:R-:W-:Y:S02]  /*f0e0*/  FFMA.FTZ R88, R6, R84, -0.72134751081466674805 ;  /* 0xbf38aa3b06587423 */ /* 0x000fe40000010054 */
[C---:B------:R-:W-:Y:S01]  /*f0f0*/  FMUL R80, R24.reuse, R251 ;  /* 0x000000fb18507220 */ /* 0x040fe20000400000 */
[----:B------:R-:W-:Y:S01]  /*f100*/  FSEL R251, RZ, -23, P2 ;  /* 0xc1b80000fffb7808 */ /* 0x000fe20001000000 */
[----:B------:R1:W2:Y:S01]  /*f110*/  I2F R84, R5 ;  /* 0x0000000500547306 */ /* 0x0002a20000201400 */
[----:B------:R-:W-:Y:S01]  /*f120*/  ISETP.GE.U32.AND P2, PT, R205, 0x7f800000, PT ;  /* 0x7f800000cd00780c */ /* 0x000fe20003f46070 */
[----:B------:R-:W-:-:S02]  /*f130*/  FMUL R80, R24, R80 ;  /* 0x0000005018507220 */ /* 0x000fc40000400000 */
[----:B0-----:R-:W-:Y:S01]  /*f140*/  FFMA.FTZ R60, R60, 1.1920928955078125e-07, R251 ;  /* 0x340000003c3c7823 */ /* 0x001fe200000100fb */
[----:B------:R-:W-:Y:S01]  /*f150*/  @P6 MOV R251, 0x7f800000 ;  /* 0x7f80000000fb6802 */ /* 0x000fe20000000f00 */
[----:B------:R-:W-:Y:S02]  /*f160*/  FFMA.FTZ R80, R24, 1.4426950216293334961, R80 ;  /* 0x3fb8aa3b18507823 */ /* 0x000fe40000010050 */
[----:B------:R-:W-:Y:S02]  /*f170*/  FMUL R88, R6, R88 ;  /* 0x0000005806587220 */ /* 0x000fe40000400000 */
[--C-:B-1----:R-:W-:Y:S01]  /*f180*/  FADD R5, R60, R80.reuse ;  /* 0x000000503c057221 */ /* 0x102fe20000000000 */
[----:B------:R-:W-:Y:S01]  /*f190*/  PRMT R80, R115, 0x7632, R80 ;  /* 0x0000763273507816 */ /* 0x000fe20000000050 */
[----:B------:R-:W-:Y:S02]  /*f1a0*/  FMUL R88, R6, R88 ;  /* 0x0000005806587220 */ /* 0x000fe40000400000 */
[----:B------:R-:W-:-:S02]  /*f1b0*/  @P2 MOV R24, 0x7f800000 ;  /* 0x7f80000000182802 */ /* 0x000fc40000000f00 */
[----:B------:R-:W-:Y:S01]  /*f1c0*/  FFMA.FTZ R88, R6, 1.4426950216293334961, R88 ;  /* 0x3fb8aa3b06587823 */ /* 0x000fe20000010058 */
[----:B------:R-:W-:Y:S02]  /*f1d0*/  FSEL R6, RZ, -23, P1 ;  /* 0xc1b80000ff067808 */ /* 0x000fe40000800000 */
[----:B------:R-:W-:Y:S01]  /*f1e0*/  @P2 FFMA.FTZ R5, R205, R24, +INF ;  /* 0x7f800000cd052423 */ /* 0x000fe20000010018 */
[----:B------:R-:W-:Y:S01]  /*f1f0*/  FSETP.NEU.AND P2, PT, R7, RZ, PT ;  /* 0x000000ff0700720b */ /* 0x000fe20003f4d000 */
[----:B------:R-:W-:Y:S01]  /*f200*/  FFMA R205, R248, 0.69314718246459960938, R203 ;  /* 0x3f317218f8cd7823 */ /* 0x000fe200000000cb */
[----:B------:R-:W-:Y:S01]  /*f210*/  PRMT R7, R125, 0x7632, R7 ;  /* 0x000076327d077816 */ /* 0x000fe20000000007 */
[----:B--2---:R-:W-:Y:S01]  /*f220*/  FFMA.FTZ R6, R84, 1.1920928955078125e-07, R6 ;  /* 0x3400000054067823 */ /* 0x004fe20000010006 */
[----:B------:R-:W-:Y:S02]  /*f230*/  PRMT R24, R133, 0x7632, R24 ;  /* 0x0000763285187816 */ /* 0x000fe40000000018 */
[----:B------:R-:W-:Y:S01]  /*f240*/  PRMT R84, R123, 0x7632, R84 ;  /* 0x000076327b547816 */ /* 0x000fe20000000054 */
[----:B------:R0:W-:Y:S01]  /*f250*/  STG.E.U16 [R14.64], R7 ;  /* 0x000000070e007986 */ /* 0x0001e2000c101504 */
[--C-:B------:R-:W-:Y:S01]  /*f260*/  FADD R6, R6, R88.reuse ;  /* 0x0000005806067221 */ /* 0x100fe20000000000 */
[----:B------:R-:W-:Y:S01]  /*f270*/  PRMT R88, R27, 0x7632, R88 ;  /* 0x000076321b587816 */ /* 0x000fe20000000058 */
[----:B------:R-:W-:Y:S01]  /*f280*/  @P6 FFMA.FTZ R6, R196, R251, +INF ;  /* 0x7f800000c4066423 */ /* 0x000fe200000100fb */
[----:B------:R1:W-:Y:S01]  /*f290*/  STG.E.U16 [R12.64], R113 ;  /* 0x000000710c007986 */ /* 0x0003e2000c101504 */
[----:B------:R-:W-:-:S02]  /*f2a0*/  FSETP.NEU.AND P1, PT, R242, RZ, PT ;  /* 0x000000fff200720b */ /* 0x000fc40003f2d000 */
[----:B------:R-:W-:Y:S01]  /*f2b0*/  FSEL R5, R5, -INF , P4 ;  /* 0xff80000005057808 */ /* 0x000fe20002000000 */
[----:B------:R2:W-:Y:S01]  /*f2c0*/  STG.E.U16 [R10.64], R117 ;  /* 0x000000750a007986 */ /* 0x0005e2000c101504 */
[----:B------:R-:W-:Y:S02]  /*f2d0*/  FSEL R250, R250, -INF , P1 ;  /* 0xff800000fafa7808 */ /* 0x000fe40000800000 */
[----:B------:R-:W-:Y:S01]  /*f2e0*/  FSEL R6, R6, -INF , P3 ;  /* 0xff80000006067808 */ /* 0x000fe20001800000 */
[----:B------:R3:W-:Y:S01]  /*f2f0*/  STG.E.U16 [R8.64], R101 ;  /* 0x0000006508007986 */ /* 0x0007e2000c101504 */
[----:B0-----:R-:W-:Y:S02]  /*f300*/  PRMT R7, R83, 0x7632, R7 ;  /* 0x0000763253077816 */ /* 0x001fe40000000007 */
[----:B------:R-:W-:Y:S01]  /*f310*/  PRMT R14, R91, 0x7632, R14 ;  /* 0x000076325b0e7816 */ /* 0x000fe2000000000e */
[----:B------:R0:W-:Y:S01]  /*f320*/  STG.E.U16 [R58.64], R109 ;  /* 0x0000006d3a007986 */ /* 0x0001e2000c101504 */
[----:B-1----:R-:W-:Y:S01]  /*f330*/  PRMT R12, R99, 0x7632, R12 ;  /* 0x00007632630c7816 */ /* 0x002fe2000000000c */
[----:B------:R-:W-:Y:S01]  /*f340*/  FFMA R203, R6, 0.69314718246459960938, R197 ;  /* 0x3f31721806cb7823 */ /* 0x000fe200000000c5 */
[----:B------:R-:W-:Y:S01]  /*f350*/  PRMT R13, R107, 0x7632, R13 ;  /* 0x000076326b0d7816 */ /* 0x000fe2000000000d */
[----:B------:R1:W-:Y:S01]  /*f360*/  STG.E.U16 [R56.64], R97 ;  /* 0x0000006138007986 */ /* 0x0003e2000c101504 */
[----:B--2---:R-:W-:-:S02]  /*f370*/  PRMT R10, R103, 0x7632, R10 ;  /* 0x00007632670a7816 */ /* 0x004fc4000000000a */
[----:B------:R-:W-:Y:S01]  /*f380*/  PRMT R11, R111, 0x7632, R11 ;  /* 0x000076326f0b7816 */ /* 0x000fe2000000000b */
[----:B------:R2:W-:Y:S01]  /*f390*/  STG.E.U16 [R54.64], R105 ;  /* 0x0000006936007986 */ /* 0x0005e2000c101504 */
[----:B---3--:R-:W-:Y:S02]  /*f3a0*/  PRMT R8, R63, 0x7632, R8 ;  /* 0x000076323f087816 */ /* 0x008fe40000000008 */
[----:B------:R-:W-:Y:S01]  /*f3b0*/  PRMT R9, R119, 0x7632, R9 ;  /* 0x0000763277097816 */ /* 0x000fe20000000009 */
[----:B------:R-:W-:Y:S01]  /*f3c0*/  STG.E.U16 [R52.64], R89 ;  /* 0x0000005934007986 */ /* 0x000fe2000c101504 */
[----:B0-----:R-:W-:Y:S02]  /*f3d0*/  PRMT R109, R62, 0x7632, R109 ;  /* 0x000076323e6d7816 */ /* 0x001fe4000000006d */
[----:B------:R-:W-:Y:S01]  /*f3e0*/  PRMT R15, R135, 0x7632, R15 ;  /* 0x00007632870f7816 */ /* 0x000fe2000000000f */
[----:B------:R-:W-:Y:S01]  /*f3f0*/  STG.E.U16 [R50.64], R25 ;  /* 0x0000001932007986 */ /* 0x000fe2000c101504 */
[----:B-1----:R-:W-:-:S03]  /*f400*/  PRMT R97, R98, 0x7632, R97 ;  /* 0x0000763262617816 */ /* 0x002fc60000000061 */
[----:B------:R-:W-:Y:S01]  /*f410*/  STG.E.U16 [R44.64], R22 ;  /* 0x000000162c007986 */ /* 0x000fe2000c101504 */
[----:B--2---:R-:W-:-:S03]  /*f420*/  PRMT R105, R118, 0x7632, R105 ;  /* 0x0000763276697816 */ /* 0x004fc60000000069 */
[----:B------:R-:W-:Y:S04]  /*f430*/  STG.E.U16 [R48.64], R24 ;  /* 0x0000001830007986 */ /* 0x000fe8000c101504 */
[----:B------:R-:W-:Y:S04]  /*f440*/  STG.E.U16 [R46.64], R23 ;  /* 0x000000172e007986 */ /* 0x000fe8000c101504 */
[----:B------:R0:W-:Y:S04]  /*f450*/  STG.E.U16 [R42.64], R82 ;  /* 0x000000522a007986 */ /* 0x0001e8000c101504 */
[----:B------:R1:W-:Y:S04]  /*f460*/  STG.E.U16 [R40.64], R26 ;  /* 0x0000001a28007986 */ /* 0x0003e8000c101504 */
[----:B------:R2:W-:Y:S04]  /*f470*/  STG.E.U16 [R38.64], R62 ;  /* 0x0000003e26007986 */ /* 0x0005e8000c101504 */
[----:B------:R3:W-:Y:S01]  /*f480*/  STG.E.U16 [R36.64], R122 ;  /* 0x0000007a24007986 */ /* 0x0007e2000c101504 */
[----:B0-----:R-:W-:-:S03]  /*f490*/  PRMT R82, R82, 0x7632, R82 ;  /* 0x0000763252527816 */ /* 0x001fc60000000052 */
[----:B------:R0:W-:Y:S01]  /*f4a0*/  STG.E.U16 [R34.64], R126 ;  /* 0x0000007e22007986 */ /* 0x0001e2000c101504 */
[----:B-1----:R-:W-:-:S03]  /*f4b0*/  PRMT R26, R26, 0x7632, R26 ;  /* 0x000076321a1a7816 */ /* 0x002fc6000000001a */
[----:B------:R1:W-:Y:S01]  /*f4c0*/  STG.E.U16 [R32.64], R114 ;  /* 0x0000007220007986 */ /* 0x0003e2000c101504 */
[----:B--2---:R-:W-:-:S03]  /*f4d0*/  PRMT R38, R95, 0x7632, R38 ;  /* 0x000076325f267816 */ /* 0x004fc60000000026 */
[----:B------:R-:W-:Y:S01]  /*f4e0*/  STG.E.U16 [R30.64], R118 ;  /* 0x000000761e007986 */ /* 0x000fe2000c101504 */
[----:B---3--:R-:W-:-:S03]  /*f4f0*/  PRMT R36, R87, 0x7632, R36 ;  /* 0x0000763257247816 */ /* 0x008fc60000000024 */
[----:B------:R-:W-:Y:S01]  /*f500*/  STG.E.U16 [R28.64], R102 ;  /* 0x000000661c007986 */ /* 0x000fe2000c101504 */
[----:B0-----:R-:W-:-:S03]  /*f510*/  PRMT R126, R126, 0x7632, R126 ;  /* 0x000076327e7e7816 */ /* 0x001fc6000000007e */
[----:B------:R0:W-:Y:S01]  /*f520*/  STG.E.U16 [R238.64], R110 ;  /* 0x0000006eee007986 */ /* 0x0001e2000c101504 */
[----:B-1----:R-:W-:-:S03]  /*f530*/  PRMT R32, R131, 0x7632, R32 ;  /* 0x0000763283207816 */ /* 0x002fc60000000020 */
[----:B------:R-:W-:Y:S04]  /*f540*/  STG.E.U16 [R236.64], R98 ;  /* 0x00000062ec007986 */ /* 0x000fe8000c101504 */
[----:B------:R1:W-:Y:S04]  /*f550*/  STG.E.U16 [R234.64], R106 ;  /* 0x0000006aea007986 */ /* 0x0003e8000c101504 */
[----:B------:R2:W-:Y:S01]  /*f560*/  STG.E.U16 [R232.64], R90 ;  /* 0x0000005ae8007986 */ /* 0x0005e2000c101504 */
[----:B0-----:R-:W-:-:S03]  /*f570*/  PRMT R110, R110, 0x7632, R110 ;  /* 0x000076326e6e7816 */ /* 0x001fc6000000006e */
[----:B------:R0:W-:Y:S04]  /*f580*/  STG.E.U16 [R230.64], R94 ;  /* 0x0000005ee6007986 */ /* 0x0001e8000c101504 */
[----:B------:R3:W-:Y:S01]  /*f590*/  STG.E.U16 [R228.64], R86 ;  /* 0x00000056e4007986 */ /* 0x0007e2000c101504 */
[----:B-1----:R-:W-:-:S03]  /*f5a0*/  PRMT R106, R114, 0x7632, R106 ;  /* 0x00007632726a7816 */ /* 0x002fc6000000006a */
[----:B------:R-:W-:Y:S01]  /*f5b0*/  STG.E.U16 [R226.64], R134 ;  /* 0x00000086e2007986 */ /* 0x000fe2000c101504 */
[----:B------:R-:W-:Y:S02]  /*f5c0*/  PRMT R96, R106, 0x7632, R96 ;  /* 0x000076326a607816 */ /* 0x000fe40000000060 */
[----:B--2---:R-:W-:Y:S01]  /*f5d0*/  PRMT R90, R90, 0x7632, R90 ;  /* 0x000076325a5a7816 */ /* 0x004fe2000000005a */
[----:B------:R-:W-:Y:S01]  /*f5e0*/  STG.E.U16 [R224.64], R130 ;  /* 0x00000082e0007986 */ /* 0x000fe2000c101504 */
[----:B0-----:R-:W-:-:S03]  /*f5f0*/  PRMT R94, R94, 0x7632, R94 ;  /* 0x000076325e5e7816 */ /* 0x001fc6000000005e */
[----:B------:R0:W-:Y:S01]  /*f600*/  STG.E.U16 [R222.64], R82 ;  /* 0x00000052de007986 */ /* 0x0001e2000c101504 */
[----:B---3--:R-:W-:-:S03]  /*f610*/  PRMT R86, R86, 0x7632, R86 ;  /* 0x0000763256567816 */ /* 0x008fc60000000056 */
[----:B------:R-:W-:Y:S04]  /*f620*/  STG.E.U16 [R220.64], R26 ;  /* 0x0000001adc007986 */ /* 0x000fe8000c101504 */
[----:B------:R-:W-:Y:S04]  /*f630*/  STG.E.U16 [R218.64], R109 ;  /* 0x0000006dda007986 */ /* 0x000fe8000c101504 */
[----:B------:R-:W-:Y:S01]  /*f640*/  STG.E.U16 [R216.64], R108 ;  /* 0x0000006cd8007986 */ /* 0x000fe2000c101504 */
[----:B0-----:R-:W-:-:S03]  /*f650*/  PRMT R82, R127, 0x7632, R82 ;  /* 0x000076327f527816 */ /* 0x001fc60000000052 */
[----:B------:R-:W-:Y:S04]  /*f660*/  STG.E.U16 [R214.64], R126 ;  /* 0x0000007ed6007986 */ /* 0x000fe8000c101504 */
[----:B------:R-:W-:Y:S04]  /*f670*/  STG.E.U16 [R212.64], R106 ;  /* 0x0000006ad4007986 */ /* 0x000fe8000c101504 */
[----:B------:R-:W-:Y:S04]  /*f680*/  STG.E.U16 [R210.64], R105 ;  /* 0x00000069d2007986 */ /* 0x000fe8000c101504 */
[----:B------:R-:W-:Y:S04]  /*f690*/  STG.E.U16 [R208.64], R104 ;  /* 0x00000068d0007986 */ /* 0x000fe8000c101504 */
[----:B------:R0:W-:Y:S04]  /*f6a0*/  STG.E.U16 [R206.64], R110 ;  /* 0x0000006ece007986 */ /* 0x0001e8000c101504 */
[----:B------:R-:W-:Y:S04]  /*f6b0*/  STG.E.U16 [R194.64], R97 ;  /* 0x00000061c2007986 */ /* 0x000fe8000c101504 */
[----:B------:R-:W-:Y:S04]  /*f6c0*/  STG.E.U16 [R192.64], R96 ;  /* 0x00000060c0007986 */ /* 0x000fe8000c101504 */
[----:B------:R-:W-:Y:S01]  /*f6d0*/  STG.E.U16 [R190.64], R90 ;  /* 0x0000005abe007986 */ /* 0x000fe2000c101504 */
[----:B0-----:R-:W-:-:S02]  /*f6e0*/  FFMA R206, R243, 0.69314718246459960938, R202 ;  /* 0x3f317218f3ce7823 */ /* 0x001fc400000000ca */
[----:B------:R-:W-:Y:S01]  /*f6f0*/  FFMA R207, R250, 0.69314718246459960938, R201 ;  /* 0x3f317218facf7823 */ /* 0x000fe200000000c9 */
[----:B------:R-:W-:Y:S01]  /*f700*/  STG.E.U16 [R188.64], R94 ;  /* 0x0000005ebc007986 */ /* 0x000fe2000c101504 */
[----:B------:R-:W-:Y:S02]  /*f710*/  FFMA R201, R4, 0.69314718246459960938, R199 ;  /* 0x3f31721804c97823 */ /* 0x000fe400000000c7 */
[----:B------:R-:W-:Y:S01]  /*f720*/  FFMA R202, R5, 0.69314718246459960938, R198 ;  /* 0x3f31721805ca7823 */ /* 0x000fe200000000c6 */
[----:B------:R-:W-:Y:S04]  /*f730*/  STG.E.U16 [R182.64], R86 ;  /* 0x00000056b6007986 */ /* 0x000fe8000c101504 */
        /* <DEDUP_REMOVED lines=18> */
[----:B------:R0:W-:Y:S04]  /*f860*/  STG.E.U16 [R180.64], R7 ;  /* 0x00000007b4007986 */ /* 0x0001e8000c101504 */
[----:B------:R1:W-:Y:S04]  /*f870*/  STG.E.U16 [R176.64], R88 ;  /* 0x00000058b0007986 */ /* 0x0003e8000c101504 */
[----:B------:R1:W-:Y:S04]  /*f880*/  STG.E.U16 [R172.64], R8 ;  /* 0x00000008ac007986 */ /* 0x0003e8000c101504 */
[----:B------:R1:W-:Y:S01]  /*f890*/  STG.E.U16 [R168.64], R84 ;  /* 0x00000054a8007986 */ /* 0x0003e2000c101504 */
[----:B0-----:R-:W-:-:S02]  /*f8a0*/  FSEL R7, R0, -INF , P2 ;  /* 0xff80000000077808 */ /* 0x001fc40001000000 */
[----:B------:R-:W-:Y:S01]  /*f8b0*/  LOP3.LUT R0, R120, 0x70, RZ, 0xc0, !PT ;  /* 0x0000007078007812 */ /* 0x000fe200078ec0ff */
[----:B------:R1:W-:Y:S02]  /*f8c0*/  STG.E.U16 [R164.64], R82 ;  /* 0x00000052a4007986 */ /* 0x0003e4000c101504 */
[----:B------:R-:W-:Y:S02]  /*f8d0*/  FFMA R200, R7, 0.69314718246459960938, R200 ;  /* 0x3f31721807c87823 */ /* 0x000fe400000000c8 */
[----:B------:R1:W-:Y:S04]  /*f8e0*/  STG.E.U16 [R160.64], R80 ;  /* 0x00000050a0007986 */ /* 0x0003e8000c101504 */
        /* <DEDUP_REMOVED lines=10> */
[----:B------:R-:W-:Y:S06]  /*f990*/  BAR.SYNC.DEFER_BLOCKING 0x0 ;  /* 0x0000000000007b1d */ /* 0x000fec0000010000 */
[----:B------:R1:W-:Y:S04]  /*f9a0*/  STS.128 [R0], R204 ;  /* 0x000000cc00007388 */ /* 0x0003e80000000c00 */
[----:B------:R1:W-:Y:S04]  /*f9b0*/  STS.128 [R0+0x80], R200 ;  /* 0x000080c800007388 */ /* 0x0003e80000000c00 */
[----:B------:R-:W-:Y:S06]  /*f9c0*/  BAR.SYNC.DEFER_BLOCKING 0x0 ;  /* 0x0000000000007b1d */ /* 0x000fec0000010000 */
[----:B------:R-:W-:Y:S05]  /*f9d0*/  @P5 EXIT ;  /* 0x000000000000594d */ /* 0x000fea0003800000 */
[----:B-1----:R-:W2:Y:S04]  /*f9e0*/  LDL.LU R120, [R1+0x1f8] ;  /* 0x0001f80001787983 */ /* 0x002ea80000300800 */
[----:B------:R-:W0:Y:S04]  /*f9f0*/  S2R R124, SR_CTAID.Y ;  /* 0x00000000007c7919 */ /* 0x000e280000002600 */
[----:B------:R-:W1:Y:S01]  /*fa00*/  LDS R241, [R241] ;  /* 0x00000000f1f17984 */ /* 0x000e620000000800 */
[----:B0-----:R-:W-:-:S05]  /*fa10*/  IMAD R0, R124, c[0x0][0x1cc], RZ ;  /* 0x000073007c007a24 */ /* 0x001fca00078e02ff */
[C---:B------:R-:W-:Y:S01]  /*fa20*/  SHF.L.U32 R2, R0.reuse, 0x2, RZ ;  /* 0x0000000200027819 */ /* 0x040fe200000006ff */
[----:B------:R-:W-:Y:S01]  /*fa30*/  IMAD.HI R0, R0, 0x4, RZ ;  /* 0x0000000400007827 */ /* 0x000fe200078e02ff */
[----:B--2---:R-:W-:-:S03]  /*fa40*/  SHF.L.U32 R3, R120, 0x2, RZ ;  /* 0x0000000278037819 */ /* 0x004fc600000006ff */
[----:B------:R-:W-:Y:S01]  /*fa50*/  IMAD.HI R5, R120, 0x4, RZ ;  /* 0x0000000478057827 */ /* 0x000fe200078e02ff */
[----:B------:R-:W-:-:S04]  /*fa60*/  IADD3 R2, P0, P1, R3, c[0x0][0x180], R2 ;  /* 0x0000600003027a10 */ /* 0x000fc8000791e002 */
[----:B------:R-:W-:-:S05]  /*fa70*/  IADD3.X R3, R5, c[0x0][0x184], R0, P0, P1 ;  /* 0x0000610005037a10 */ /* 0x000fca00007e2400 */
[----:B-1----:R-:W-:Y:S01]  /*fa80*/  STG.E [R2.64], R241 ;  /* 0x000000f102007986 */ /* 0x002fe2000c101904 */
[----:B------:R-:W-:Y:S05]  /*fa90*/  EXIT ;  /* 0x000000000000794d */ /* 0x000fea0003800000 */
.L_x_2:
[----:B------:R-:W-:-:S00]  /*faa0*/  BRA `(.L_x_2) ;  /* 0xfffffff000007947 */ /* 0x000fc0000383ffff */
[----:B------:R-:W-:-:S00]  /*fab0*/  NOP ;  /* 0x0000000000007918 */ /* 0x000fc00000000000 */
        /* <DEDUP_REMOVED lines=12> */
.L_x_3:


//--------------------- .nv.global.init           --------------------------
	.section	.nv.global.init,"aw",@progbits
.nv.global.init:
	.type		_$_str,@object
	.size		_$_str,(.L_0 - _$_str)
_$_str:
        /*0000*/ 	.byte	0x5f, 0x5f, 0x43, 0x55, 0x44, 0x41, 0x5f, 0x46, 0x54, 0x5a, 0x00
.L_0:


//--------------------- .nv.shared.attn_fwd       --------------------------
	.section	.nv.shared.attn_fwd,"aw",@nobits
	.sectionflags	@""
	.align	16
